	.target	sm_90a

	.elftype	@"ET_EXEC"


//--------------------- .note.nv.tkinfo           --------------------------
	.section	.note.nv.tkinfo,"",@"SHT_NOTE"
	.sectionflags	@"SHF_NOTE_NV_TKINFO"
	.tkinfo
        /*0018*/ 	.word	0x00000002
        /*0030*/ 	.string	""
        /*0030*/ 	.string	"ptxas"
        /*0030*/ 	.string	"Cuda compilation tools, release 13.0, V13.0.88"
        /*0030*/ 	.string	"Build cuda_13.0.r13.0/compiler.36424714_0"
        /*0030*/ 	.string	"-arch sm_90a -m 64 "



//--------------------- .note.nv.cuinfo           --------------------------
	.section	.note.nv.cuinfo,"",@"SHT_NOTE"
	.sectionflags	@"SHF_NOTE_NV_CUINFO"
        /*0018*/ 	.short	0x0002
        /*001a*/ 	.short	0x005a
        /*001c*/ 	.short	0x0082
	.zero		2


//--------------------- .nv.info                  --------------------------
	.section	.nv.info,"",@"SHT_CUDA_INFO"
	.align	4


	//----- nvinfo : EIATTR_REGCOUNT
	.align		4
        /*0000*/ 	.byte	0x04, 0x2f
        /*0002*/ 	.short	(.L_18 - .L_17)
	.align		4
.L_17:
        /*0004*/ 	.word	index@(_ZN7cutlass13device_kernelINS_4gemm6kernel13GemmUniversalIN4cute5tupleIJiiiiEEENS1_10collective13CollectiveMmaINS1_34MainloopSm90TmaGmmaWarpSpecializedILi4ENS5_IJNS4_1CILi1EEESB_SB_EEENS1_35KernelTmaWarpSpecializedCooperativeEEENS5_IJNSA_ILi256EEENSA_ILi64EEESG_EEENS_6half_tENS5_IJlSB_lEEESI_SJ_NS4_8TiledMMAINS4_8MMA_AtomIJNS4_4SM904GMMA25MMA_64x64x16_F32F16F16_SSILNSN_5MajorE0ELSP_0ELNSN_7ScaleInE1ELSQ_1EEEEEENS4_6LayoutINS5_IJNSA_ILi2EEESB_SB_EEENS5_IJSB_NSA_ILi0EEESW_EEEEENS5_IJNS4_10UnderscoreESZ_SZ_EEEEENS4_13SM90_TMA_LOADENS4_14ComposedLayoutINS4_7SwizzleILi3ELi4ELi3EEENS4_18smem_ptr_flag_bitsILi16EEENST_INS5_IJNSA_ILi8EEESG_EEENS5_IJSG_SB_EEEEEEEvNS4_8identityES12_S1C_vS1D_EENS_8epilogue10collective18CollectiveEpilogueINS1F_22Sm90TmaWarpSpecializedILi4ELi2ELi16ELb1ELb0EEEJSH_NS5_IJNSA_ILi128EEENSA_ILi32EEEEEESI_SJ_SI_SJ_NS1F_6fusion15FusionCallbacksIS1J_NS1N_13LinCombEltActINS1F_6thread7SigmoidESI_fSI_fLNS_15FloatRoundStyleE2EEESH_S1M_JEEES12_NS13_INS14_ILi2ELi4ELi3EEES17_NST_INS5_IJS18_S1L_EEENS5_IJS1L_SB_EEEEEEENS4_17SM75_U32x4_LDSM_NENS4_14SM90_TMA_STOREES1Z_NS4_17SM90_U32x4_STSM_NENS4_9Copy_AtomIJS22_SI_EEEvEEEvvEEEEvNT_6ParamsE)
        /*0008*/ 	.word	0x000000a8


	//----- nvinfo : EIATTR_FRAME_SIZE
	.align		4
.L_18:
        /*000c*/ 	.byte	0x04, 0x11
        /*000e*/ 	.short	(.L_20 - .L_19)
	.align		4
.L_19:
        /*0010*/ 	.word	index@($__internal_0_$__cuda_sm20_rcp_rn_f32_slowpath)
        /*0014*/ 	.word	0x00000000


	//----- nvinfo : EIATTR_FRAME_SIZE
	.align		4
.L_20:
        /*0018*/ 	.byte	0x04, 0x11
        /*001a*/ 	.short	(.L_22 - .L_21)
	.align		4
.L_21:
        /*001c*/ 	.word	index@(_ZN7cutlass13device_kernelINS_4gemm6kernel13GemmUniversalIN4cute5tupleIJiiiiEEENS1_10collective13CollectiveMmaINS1_34MainloopSm90TmaGmmaWarpSpecializedILi4ENS5_IJNS4_1CILi1EEESB_SB_EEENS1_35KernelTmaWarpSpecializedCooperativeEEENS5_IJNSA_ILi256EEENSA_ILi64EEESG_EEENS_6half_tENS5_IJlSB_lEEESI_SJ_NS4_8TiledMMAINS4_8MMA_AtomIJNS4_4SM904GMMA25MMA_64x64x16_F32F16F16_SSILNSN_5MajorE0ELSP_0ELNSN_7ScaleInE1ELSQ_1EEEEEENS4_6LayoutINS5_IJNSA_ILi2EEESB_SB_EEENS5_IJSB_NSA_ILi0EEESW_EEEEENS5_IJNS4_10UnderscoreESZ_SZ_EEEEENS4_13SM90_TMA_LOADENS4_14ComposedLayoutINS4_7SwizzleILi3ELi4ELi3EEENS4_18smem_ptr_flag_bitsILi16EEENST_INS5_IJNSA_ILi8EEESG_EEENS5_IJSG_SB_EEEEEEEvNS4_8identityES12_S1C_vS1D_EENS_8epilogue10collective18CollectiveEpilogueINS1F_22Sm90TmaWarpSpecializedILi4ELi2ELi16ELb1ELb0EEEJSH_NS5_IJNSA_ILi128EEENSA_ILi32EEEEEESI_SJ_SI_SJ_NS1F_6fusion15FusionCallbacksIS1J_NS1N_13LinCombEltActINS1F_6thread7SigmoidESI_fSI_fLNS_15FloatRoundStyleE2EEESH_S1M_JEEES12_NS13_INS14_ILi2ELi4ELi3EEES17_NST_INS5_IJS18_S1L_EEENS5_IJS1L_SB_EEEEEEENS4_17SM75_U32x4_LDSM_NENS4_14SM90_TMA_STOREES1Z_NS4_17SM90_U32x4_STSM_NENS4_9Copy_AtomIJS22_SI_EEEvEEEvvEEEEvNT_6ParamsE)
        /*0020*/ 	.word	0x00000000


	//----- nvinfo : EIATTR_MIN_STACK_SIZE
	.align		4
.L_22:
        /*0024*/ 	.byte	0x04, 0x12
        /*0026*/ 	.short	(.L_24 - .L_23)
	.align		4
.L_23:
        /*0028*/ 	.word	index@(_ZN7cutlass13device_kernelINS_4gemm6kernel13GemmUniversalIN4cute5tupleIJiiiiEEENS1_10collective13CollectiveMmaINS1_34MainloopSm90TmaGmmaWarpSpecializedILi4ENS5_IJNS4_1CILi1EEESB_SB_EEENS1_35KernelTmaWarpSpecializedCooperativeEEENS5_IJNSA_ILi256EEENSA_ILi64EEESG_EEENS_6half_tENS5_IJlSB_lEEESI_SJ_NS4_8TiledMMAINS4_8MMA_AtomIJNS4_4SM904GMMA25MMA_64x64x16_F32F16F16_SSILNSN_5MajorE0ELSP_0ELNSN_7ScaleInE1ELSQ_1EEEEEENS4_6LayoutINS5_IJNSA_ILi2EEESB_SB_EEENS5_IJSB_NSA_ILi0EEESW_EEEEENS5_IJNS4_10UnderscoreESZ_SZ_EEEEENS4_13SM90_TMA_LOADENS4_14ComposedLayoutINS4_7SwizzleILi3ELi4ELi3EEENS4_18smem_ptr_flag_bitsILi16EEENST_INS5_IJNSA_ILi8EEESG_EEENS5_IJSG_SB_EEEEEEEvNS4_8identityES12_S1C_vS1D_EENS_8epilogue10collective18CollectiveEpilogueINS1F_22Sm90TmaWarpSpecializedILi4ELi2ELi16ELb1ELb0EEEJSH_NS5_IJNSA_ILi128EEENSA_ILi32EEEEEESI_SJ_SI_SJ_NS1F_6fusion15FusionCallbacksIS1J_NS1N_13LinCombEltActINS1F_6thread7SigmoidESI_fSI_fLNS_15FloatRoundStyleE2EEESH_S1M_JEEES12_NS13_INS14_ILi2ELi4ELi3EEES17_NST_INS5_IJS18_S1L_EEENS5_IJS1L_SB_EEEEEEENS4_17SM75_U32x4_LDSM_NENS4_14SM90_TMA_STOREES1Z_NS4_17SM90_U32x4_STSM_NENS4_9Copy_AtomIJS22_SI_EEEvEEEvvEEEEvNT_6ParamsE)
        /*002c*/ 	.word	0x00000000
.L_24:


//--------------------- .nv.compat                --------------------------
	.section	.nv.compat,"",@"SHT_CUDA_COMPAT_INFO"
	.align	4
        /*0000*/ 	.byte	0x02, 0x09, 0x01, 0x00, 0x02, 0x02, 0x04, 0x00, 0x02, 0x05, 0x05, 0x00, 0x03, 0x07, 0x01, 0x01
        /*0010*/ 	.byte	0x02, 0x03, 0x01, 0x00, 0x02, 0x06, 0x01, 0x00, 0x04, 0x0b, 0x08, 0x00, 0x00, 0x00, 0x00, 0x00
        /*0020*/ 	.byte	0x00, 0x00, 0x00, 0x00


//--------------------- .nv.info._ZN7cutlass13device_kernelINS_4gemm6kernel13GemmUniversalIN4cute5tupleIJiiiiEEENS1_10collective13CollectiveMmaINS1_34MainloopSm90TmaGmmaWarpSpecializedILi4ENS5_IJNS4_1CILi1EEESB_SB_EEENS1_35KernelTmaWarpSpecializedCooperativeEEENS5_IJNSA_ILi256EEENSA_ILi64EEESG_EEENS_6half_tENS5_IJlSB_lEEESI_SJ_NS4_8TiledMMAINS4_8MMA_AtomIJNS4_4SM904GMMA25MMA_64x64x16_F32F16F16_SSILNSN_5MajorE0ELSP_0ELNSN_7ScaleInE1ELSQ_1EEEEEENS4_6LayoutINS5_IJNSA_ILi2EEESB_SB_EEENS5_IJSB_NSA_ILi0EEESW_EEEEENS5_IJNS4_10UnderscoreESZ_SZ_EEEEENS4_13SM90_TMA_LOADENS4_14ComposedLayoutINS4_7SwizzleILi3ELi4ELi3EEENS4_18smem_ptr_flag_bitsILi16EEENST_INS5_IJNSA_ILi8EEESG_EEENS5_IJSG_SB_EEEEEEEvNS4_8identityES12_S1C_vS1D_EENS_8epilogue10collective18CollectiveEpilogueINS1F_22Sm90TmaWarpSpecializedILi4ELi2ELi16ELb1ELb0EEEJSH_NS5_IJNSA_ILi128EEENSA_ILi32EEEEEESI_SJ_SI_SJ_NS1F_6fusion15FusionCallbacksIS1J_NS1N_13LinCombEltActINS1F_6thread7SigmoidESI_fSI_fLNS_15FloatRoundStyleE2EEESH_S1M_JEEES12_NS13_INS14_ILi2ELi4ELi3EEES17_NST_INS5_IJS18_S1L_EEENS5_IJS1L_SB_EEEEEEENS4_17SM75_U32x4_LDSM_NENS4_14SM90_TMA_STOREES1Z_NS4_17SM90_U32x4_STSM_NENS4_9Copy_AtomIJS22_SI_EEEvEEEvvEEEEvNT_6ParamsE --------------------------
	.section	.nv.info._ZN7cutlass13device_kernelINS_4gemm6kernel13GemmUniversalIN4cute5tupleIJiiiiEEENS1_10collective13CollectiveMmaINS1_34MainloopSm90TmaGmmaWarpSpecializedILi4ENS5_IJNS4_1CILi1EEESB_SB_EEENS1_35KernelTmaWarpSpecializedCooperativeEEENS5_IJNSA_ILi256EEENSA_ILi64EEESG_EEENS_6half_tENS5_IJlSB_lEEESI_SJ_NS4_8TiledMMAINS4_8MMA_AtomIJNS4_4SM904GMMA25MMA_64x64x16_F32F16F16_SSILNSN_5MajorE0ELSP_0ELNSN_7ScaleInE1ELSQ_1EEEEEENS4_6LayoutINS5_IJNSA_ILi2EEESB_SB_EEENS5_IJSB_NSA_ILi0EEESW_EEEEENS5_IJNS4_10UnderscoreESZ_SZ_EEEEENS4_13SM90_TMA_LOADENS4_14ComposedLayoutINS4_7SwizzleILi3ELi4ELi3EEENS4_18smem_ptr_flag_bitsILi16EEENST_INS5_IJNSA_ILi8EEESG_EEENS5_IJSG_SB_EEEEEEEvNS4_8identityES12_S1C_vS1D_EENS_8epilogue10collective18CollectiveEpilogueINS1F_22Sm90TmaWarpSpecializedILi4ELi2ELi16ELb1ELb0EEEJSH_NS5_IJNSA_ILi128EEENSA_ILi32EEEEEESI_SJ_SI_SJ_NS1F_6fusion15FusionCallbacksIS1J_NS1N_13LinCombEltActINS1F_6thread7SigmoidESI_fSI_fLNS_15FloatRoundStyleE2EEESH_S1M_JEEES12_NS13_INS14_ILi2ELi4ELi3EEES17_NST_INS5_IJS18_S1L_EEENS5_IJS1L_SB_EEEEEEENS4_17SM75_U32x4_LDSM_NENS4_14SM90_TMA_STOREES1Z_NS4_17SM90_U32x4_STSM_NENS4_9Copy_AtomIJS22_SI_EEEvEEEvvEEEEvNT_6ParamsE,"",@"SHT_CUDA_INFO"
	.sectionflags	@""
	.align	4


	//----- nvinfo : EIATTR_CUDA_API_VERSION
	.align		4
        /*0000*/ 	.byte	0x04, 0x37
        /*0002*/ 	.short	(.L_26 - .L_25)
.L_25:
        /*0004*/ 	.word	0x00000082


	//----- nvinfo : EIATTR_KPARAM_INFO
	.align		4
.L_26:
        /*0008*/ 	.byte	0x04, 0x17
        /*000a*/ 	.short	(.L_28 - .L_27)
.L_27:
        /*000c*/ 	.word	0x00000000
        /*0010*/ 	.short	0x0000
        /*0012*/ 	.short	0x0070
        /*0014*/ 	.byte	0x00, 0xf0, 0x01, 0x1c


	//----- nvinfo : EIATTR_SPARSE_MMA_MASK
	.align		4
.L_28:
        /*0018*/ 	.byte	0x03, 0x50
        /*001a*/ 	.short	0x0000


	//----- nvinfo : EIATTR_MAXREG_COUNT
	.align		4
        /*001c*/ 	.byte	0x03, 0x1b
        /*001e*/ 	.short	0x00a8


	//----- nvinfo : EIATTR_NUM_BARRIERS
	.align		4
        /*0020*/ 	.byte	0x02, 0x4c
        /*0022*/ 	.byte	0x02
	.zero		1


	//----- nvinfo : EIATTR_EXTERNS
	.align		4
        /*0024*/ 	.byte	0x04, 0x0f
        /*0026*/ 	.short	(.L_30 - .L_29)


	//   ....[0]....
	.align		4
.L_29:
        /*0028*/ 	.word	index@(__assertfail)


	//----- nvinfo : EIATTR_MERCURY_ISA_VERSION
	.align		4
.L_30:
        /*002c*/ 	.byte	0x03, 0x5f
        /*002e*/ 	.short	0x0101


	//----- nvinfo : EIATTR_INT_WARP_WIDE_INSTR_OFFSETS
	.align		4
        /*0030*/ 	.byte	0x04, 0x31
        /*0032*/ 	.short	(.L_32 - .L_31)


	//   ....[0]....
.L_31:
        /*0034*/ 	.word	0x000008c0


	//   ....[1]....
        /*0038*/ 	.word	0x000008d0


	//   ....[2]....
        /*003c*/ 	.word	0x00000960


	//----- nvinfo : EIATTR_COOP_GROUP_MASK_REGIDS
	.align		4
.L_32:
        /*0040*/ 	.byte	0x04, 0x29
        /*0042*/ 	.short	(.L_34 - .L_33)


	//   ....[0]....
.L_33:
        /*0044*/ 	.word	0xffffffff


	//   ....[1]....
        /*0048*/ 	.word	0xffffffff


	//   ....[2]....
        /*004c*/ 	.word	0xffffffff


	//   ....[3]....
        /*0050*/ 	.word	0xffffffff


	//   ....[4]....
        /*0054*/ 	.word	0xffffffff


	//   ....[5]....
        /*0058*/ 	.word	0xffffffff


	//----- nvinfo : EIATTR_COOP_GROUP_INSTR_OFFSETS
	.align		4
.L_34:
        /*005c*/ 	.byte	0x04, 0x28
        /*005e*/ 	.short	(.L_36 - .L_35)


	//   ....[0]....
.L_35:
        /*0060*/ 	.word	0x00000070


	//   ....[1]....
        /*0064*/ 	.word	0x00000080


	//   ....[2]....
        /*0068*/ 	.word	0x00000440


	//   ....[3]....
        /*006c*/ 	.word	0x000005d0


	//   ....[4]....
        /*0070*/ 	.word	0x00000780


	//   ....[5]....
        /*0074*/ 	.word	0x00001460


	//----- nvinfo : EIATTR_REG_RECONFIG
	.align		4
.L_36:
        /*0078*/ 	.byte	0x01, 0x54
	.zero		2


	//----- nvinfo : EIATTR_SYSCALL_OFFSETS
	.align		4
        /*007c*/ 	.byte	0x04, 0x46
        /*007e*/ 	.short	(.L_38 - .L_37)


	//   ....[0]....
.L_37:
        /*0080*/ 	.word	0x00001620


	//   ....[1]....
        /*0084*/ 	.word	0x00002340


	//   ....[2]....
        /*0088*/ 	.word	0x00002430


	//----- nvinfo : EIATTR_MBARRIER_INSTR_OFFSETS
	.align		4
.L_38:
        /*008c*/ 	.byte	0x04, 0x39
        /*008e*/ 	.short	(.L_40 - .L_39)


	//   ....[0]....
.L_39:
        /*0090*/ 	.word	0x00000540
        /*0094*/ 	.word	0x000000ff
        /*0098*/ 	.word	0x00000000
        /*009c*/ 	.short	0x0100
        /*009e*/ 	.byte	0x08
	.zero		1


	//   ....[1]....
        /*00a0*/ 	.word	0x00000550
        /*00a4*/ 	.word	0x000000ff
        /*00a8*/ 	.word	0x00000020
        /*00ac*/ 	.short	0x0100
        /*00ae*/ 	.byte	0x08
	.zero		1


	//   ....[2]....
        /*00b0*/ 	.word	0x00000560
        /*00b4*/ 	.word	0x000000ff
        /*00b8*/ 	.word	0x00000008
        /*00bc*/ 	.short	0x0100
        /*00be*/ 	.byte	0x08
	.zero		1


	//   ....[3]....
        /*00c0*/ 	.word	0x00000570
        /*00c4*/ 	.word	0x000000ff
        /*00c8*/ 	.word	0x00000028
        /*00cc*/ 	.short	0x0100
        /*00ce*/ 	.byte	0x08
	.zero		1


	//   ....[4]....
        /*00d0*/ 	.word	0x00000580
        /*00d4*/ 	.word	0x000000ff
        /*00d8*/ 	.word	0x00000010
        /*00dc*/ 	.short	0x0100
        /*00de*/ 	.byte	0x08
	.zero		1


	//   ....[5]....
        /*00e0*/ 	.word	0x00000590
        /*00e4*/ 	.word	0x000000ff
        /*00e8*/ 	.word	0x00000030
        /*00ec*/ 	.short	0x0100
        /*00ee*/ 	.byte	0x08
	.zero		1


	//   ....[6]....
        /*00f0*/ 	.word	0x000005a0
        /*00f4*/ 	.word	0x000000ff
        /*00f8*/ 	.word	0x00000018
        /*00fc*/ 	.short	0x0100
        /*00fe*/ 	.byte	0x08
	.zero		1


	//   ....[7]....
        /*0100*/ 	.word	0x000005b0
        /*0104*/ 	.word	0x000000ff
        /*0108*/ 	.word	0x00000038
        /*010c*/ 	.short	0x0100
        /*010e*/ 	.byte	0x08
	.zero		1


	//   ....[8]....
        /*0110*/ 	.word	0x000006f0
        /*0114*/ 	.word	0x000000ff
        /*0118*/ 	.word	0x00000040
        /*011c*/ 	.short	0x0100
        /*011e*/ 	.byte	0x08
	.zero		1


	//   ....[9]....
        /*0120*/ 	.word	0x00000700
        /*0124*/ 	.word	0x000000ff
        /*0128*/ 	.word	0x00000060
        /*012c*/ 	.short	0x0100
        /*012e*/ 	.byte	0x08
	.zero		1


	//   ....[10]....
        /*0130*/ 	.word	0x00000710
        /*0134*/ 	.word	0x000000ff
        /*0138*/ 	.word	0x00000048
        /*013c*/ 	.short	0x0100
        /*013e*/ 	.byte	0x08
	.zero		1


	//   ....[11]....
        /*0140*/ 	.word	0x00000720
        /*0144*/ 	.word	0x000000ff
        /*0148*/ 	.word	0x00000068
        /*014c*/ 	.short	0x0100
        /*014e*/ 	.byte	0x08
	.zero		1


	//   ....[12]....
        /*0150*/ 	.word	0x00000730
        /*0154*/ 	.word	0x000000ff
        /*0158*/ 	.word	0x00000050
        /*015c*/ 	.short	0x0100
        /*015e*/ 	.byte	0x08
	.zero		1


	//   ....[13]....
        /*0160*/ 	.word	0x00000740
        /*0164*/ 	.word	0x000000ff
        /*0168*/ 	.word	0x00000070
        /*016c*/ 	.short	0x0100
        /*016e*/ 	.byte	0x08
	.zero		1


	//   ....[14]....
        /*0170*/ 	.word	0x00000750
        /*0174*/ 	.word	0x000000ff
        /*0178*/ 	.word	0x00000058
        /*017c*/ 	.short	0x0100
        /*017e*/ 	.byte	0x08
	.zero		1


	//   ....[15]....
        /*0180*/ 	.word	0x00000760
        /*0184*/ 	.word	0x000000ff
        /*0188*/ 	.word	0x00000078
        /*018c*/ 	.short	0x0100
        /*018e*/ 	.byte	0x08
	.zero		1


	//   ....[16]....
        /*0190*/ 	.word	0x00000a00
        /*0194*/ 	.word	0x000000ff
        /*0198*/ 	.word	0x00000080
        /*019c*/ 	.short	0x0100
        /*019e*/ 	.byte	0x08
	.zero		1


	//   ....[17]....
        /*01a0*/ 	.word	0x00000a50
        /*01a4*/ 	.word	0x000000ff
        /*01a8*/ 	.word	0x00000088
        /*01ac*/ 	.short	0x0100
        /*01ae*/ 	.byte	0x08
	.zero		1


	//   ....[18]....
        /*01b0*/ 	.word	0x000016a0
        /*01b4*/ 	.word	0x00000003
        /*01b8*/ 	.word	0x00000000
        /*01bc*/ 	.short	0x010a
        /*01be*/ 	.byte	0x3f
	.zero		1


	//   ....[19]....
        /*01c0*/ 	.word	0x000016e0
        /*01c4*/ 	.word	0x00000003
        /*01c8*/ 	.word	0x00000000
        /*01cc*/ 	.short	0x010a
        /*01ce*/ 	.byte	0x3f
	.zero		1


	//   ....[20]....
        /*01d0*/ 	.word	0x00001bd0
        /*01d4*/ 	.word	0x000000ff
        /*01d8*/ 	.word	0x00000000
        /*01dc*/ 	.short	0x010a
        /*01de*/ 	.byte	0x08
	.zero		1


	//   ....[21]....
        /*01e0*/ 	.word	0x00001c10
        /*01e4*/ 	.word	0x000000ff
        /*01e8*/ 	.word	0x00000000
        /*01ec*/ 	.short	0x010a
        /*01ee*/ 	.byte	0x08
	.zero		1


	//   ....[22]....
        /*01f0*/ 	.word	0x00001ff0
        /*01f4*/ 	.word	0x000000ff
        /*01f8*/ 	.word	0x00000000
        /*01fc*/ 	.short	0x0101
        /*01fe*/ 	.byte	0x08
	.zero		1


	//   ....[23]....
        /*0200*/ 	.word	0x000021a0
        /*0204*/ 	.word	0x000000ff
        /*0208*/ 	.word	0x00000000
        /*020c*/ 	.short	0x0101
        /*020e*/ 	.byte	0x04
	.zero		1


	//   ....[24]....
        /*0210*/ 	.word	0x000028f0
        /*0214*/ 	.word	0x000000ff
        /*0218*/ 	.word	0x00000040
        /*021c*/ 	.short	0x010a
        /*021e*/ 	.byte	0x34
	.zero		1


	//   ....[25]....
        /*0220*/ 	.word	0x00004850
        /*0224*/ 	.word	0x000000ff
        /*0228*/ 	.word	0x00000000
        /*022c*/ 	.short	0x0101
        /*022e*/ 	.byte	0x04
	.zero		1


	//   ....[26]....
        /*0230*/ 	.word	0x00004930
        /*0234*/ 	.word	0x00000014
        /*0238*/ 	.word	0x00000040
        /*023c*/ 	.short	0x010a
        /*023e*/ 	.byte	0x3f
	.zero		1


	//   ....[27]....
        /*0240*/ 	.word	0x00006660
        /*0244*/ 	.word	0x000000ff
        /*0248*/ 	.word	0x00000000
        /*024c*/ 	.short	0x0101
        /*024e*/ 	.byte	0x04
	.zero		1


	//   ....[28]....
        /*0250*/ 	.word	0x00006750
        /*0254*/ 	.word	0x00000003
        /*0258*/ 	.word	0x00000040
        /*025c*/ 	.short	0x010a
        /*025e*/ 	.byte	0x3f
	.zero		1


	//   ....[29]....
        /*0260*/ 	.word	0x000084c0
        /*0264*/ 	.word	0x000000ff
        /*0268*/ 	.word	0x00000000
        /*026c*/ 	.short	0x0101
        /*026e*/ 	.byte	0x04
	.zero		1


	//   ....[30]....
        /*0270*/ 	.word	0x000085a0
        /*0274*/ 	.word	0x00000014
        /*0278*/ 	.word	0x00000040
        /*027c*/ 	.short	0x010a
        /*027e*/ 	.byte	0x3f
	.zero		1


	//   ....[31]....
        /*0280*/ 	.word	0x0000a2c0
        /*0284*/ 	.word	0x000000ff
        /*0288*/ 	.word	0x00000000
        /*028c*/ 	.short	0x0101
        /*028e*/ 	.byte	0x04
	.zero		1


	//   ....[32]....
        /*0290*/ 	.word	0x0000aca0
        /*0294*/ 	.word	0x000000ff
        /*0298*/ 	.word	0x00000000
        /*029c*/ 	.short	0x0101
        /*029e*/ 	.byte	0x04
	.zero		1


	//   ....[33]....
        /*02a0*/ 	.word	0x0000b380
        /*02a4*/ 	.word	0x000000ff
        /*02a8*/ 	.word	0x00000088
        /*02ac*/ 	.short	0x010a
        /*02ae*/ 	.byte	0x04
	.zero		1


	//   ....[34]....
        /*02b0*/ 	.word	0x0000b790
        /*02b4*/ 	.word	0x000000ff
        /*02b8*/ 	.word	0x00000060
        /*02bc*/ 	.short	0x010a
        /*02be*/ 	.byte	0x05
	.zero		1


	//   ....[35]....
        /*02c0*/ 	.word	0x0000b880
        /*02c4*/ 	.word	0x000000ff
        /*02c8*/ 	.word	0x00000040
        /*02cc*/ 	.short	0x010b
        /*02ce*/ 	.byte	0x05
	.zero		1


	//   ....[36]....
        /*02d0*/ 	.word	0x0000b8e0
        /*02d4*/ 	.word	0x000000ff
        /*02d8*/ 	.word	0x00000000
        /*02dc*/ 	.short	0x0101
        /*02de*/ 	.byte	0x04
	.zero		1


	//   ....[37]....
        /*02e0*/ 	.word	0x0000b910
        /*02e4*/ 	.word	0x000000ff
        /*02e8*/ 	.word	0x00000068
        /*02ec*/ 	.short	0x010a
        /*02ee*/ 	.byte	0x05
	.zero		1


	//   ....[38]....
        /*02f0*/ 	.word	0x0000ba20
        /*02f4*/ 	.word	0x000000ff
        /*02f8*/ 	.word	0x00000048
        /*02fc*/ 	.short	0x010b
        /*02fe*/ 	.byte	0x05
	.zero		1


	//   ....[39]....
        /*0300*/ 	.word	0x0000ba90
        /*0304*/ 	.word	0x000000ff
        /*0308*/ 	.word	0x00000000
        /*030c*/ 	.short	0x0101
        /*030e*/ 	.byte	0x04
	.zero		1


	//   ....[40]....
        /*0310*/ 	.word	0x0000bac0
        /*0314*/ 	.word	0x000000ff
        /*0318*/ 	.word	0x00000070
        /*031c*/ 	.short	0x010a
        /*031e*/ 	.byte	0x05
	.zero		1


	//   ....[41]....
        /*0320*/ 	.word	0x0000bbc0
        /*0324*/ 	.word	0x000000ff
        /*0328*/ 	.word	0x00000050
        /*032c*/ 	.short	0x010b
        /*032e*/ 	.byte	0x05
	.zero		1


	//   ....[42]....
        /*0330*/ 	.word	0x0000bc20
        /*0334*/ 	.word	0x000000ff
        /*0338*/ 	.word	0x00000000
        /*033c*/ 	.short	0x0101
        /*033e*/ 	.byte	0x04
	.zero		1


	//   ....[43]....
        /*0340*/ 	.word	0x0000bc50
        /*0344*/ 	.word	0x000000ff
        /*0348*/ 	.word	0x00000078
        /*034c*/ 	.short	0x010a
        /*034e*/ 	.byte	0x05
	.zero		1


	//   ....[44]....
        /*0350*/ 	.word	0x0000bd50
        /*0354*/ 	.word	0x000000ff
        /*0358*/ 	.word	0x00000058
        /*035c*/ 	.short	0x010b
        /*035e*/ 	.byte	0x05
	.zero		1


	//   ....[45]....
        /*0360*/ 	.word	0x0000be30
        /*0364*/ 	.word	0x000000ff
        /*0368*/ 	.word	0x00000000
        /*036c*/ 	.short	0x0101
        /*036e*/ 	.byte	0x04
	.zero		1


	//   ....[46]....
        /*0370*/ 	.word	0x0000c480
        /*0374*/ 	.word	0x00000003
        /*0378*/ 	.word	0x00000060
        /*037c*/ 	.short	0x010a
        /*037e*/ 	.byte	0x3f
	.zero		1


	//   ....[47]....
        /*0380*/ 	.word	0x0000c4c0
        /*0384*/ 	.word	0x00000003
        /*0388*/ 	.word	0x00000068
        /*038c*/ 	.short	0x010a
        /*038e*/ 	.byte	0x3f
	.zero		1


	//   ....[48]....
        /*0390*/ 	.word	0x0000c500
        /*0394*/ 	.word	0x00000003
        /*0398*/ 	.word	0x00000070
        /*039c*/ 	.short	0x010a
        /*039e*/ 	.byte	0x3f
	.zero		1


	//   ....[49]....
        /*03a0*/ 	.word	0x0000c550
        /*03a4*/ 	.word	0x00000003
        /*03a8*/ 	.word	0x00000078
        /*03ac*/ 	.short	0x010a
        /*03ae*/ 	.byte	0x3f
	.zero		1


	//   ....[50]....
        /*03b0*/ 	.word	0x0000c880
        /*03b4*/ 	.word	0x0000000f
        /*03b8*/ 	.word	0x00000020
        /*03bc*/ 	.short	0x010a
        /*03be*/ 	.byte	0x3f
	.zero		1


	//   ....[51]....
        /*03c0*/ 	.word	0x0000cc40
        /*03c4*/ 	.word	0x00000005
        /*03c8*/ 	.word	0x00000088
        /*03cc*/ 	.short	0x0101
        /*03ce*/ 	.byte	0x3f
	.zero		1


	//   ....[52]....
        /*03d0*/ 	.word	0x0000d350
        /*03d4*/ 	.word	0x00000007
        /*03d8*/ 	.word	0x00000000
        /*03dc*/ 	.short	0x010a
        /*03de*/ 	.byte	0x3f
	.zero		1


	//   ....[53]....
        /*03e0*/ 	.word	0x0000d3d0
        /*03e4*/ 	.word	0x00000006
        /*03e8*/ 	.word	0x00000000
        /*03ec*/ 	.short	0x010a
        /*03ee*/ 	.byte	0x3f
	.zero		1


	//   ....[54]....
        /*03f0*/ 	.word	0x0000d460
        /*03f4*/ 	.word	0x00000007
        /*03f8*/ 	.word	0x00000000
        /*03fc*/ 	.short	0x010a
        /*03fe*/ 	.byte	0x3f
	.zero		1


	//   ....[55]....
        /*0400*/ 	.word	0x0000d4f0
        /*0404*/ 	.word	0x00000005
        /*0408*/ 	.word	0x00000000
        /*040c*/ 	.short	0x010a
        /*040e*/ 	.byte	0x3f
	.zero		1


	//   ....[56]....
        /*0410*/ 	.word	0x0000d550
        /*0414*/ 	.word	0x00000003
        /*0418*/ 	.word	0x00000000
        /*041c*/ 	.short	0x010a
        /*041e*/ 	.byte	0x3f
	.zero		1


	//   ....[57]....
        /*0420*/ 	.word	0x0000d5b0
        /*0424*/ 	.word	0x00000004
        /*0428*/ 	.word	0x00000000
        /*042c*/ 	.short	0x010a
        /*042e*/ 	.byte	0x3f
	.zero		1


	//   ....[58]....
        /*0430*/ 	.word	0x0000d610
        /*0434*/ 	.word	0x00000003
        /*0438*/ 	.word	0x00000040
        /*043c*/ 	.short	0x010a
        /*043e*/ 	.byte	0x3f
	.zero		1


	//   ....[59]....
        /*0440*/ 	.word	0x0000d660
        /*0444*/ 	.word	0x00000014
        /*0448*/ 	.word	0x00000040
        /*044c*/ 	.short	0x010a
        /*044e*/ 	.byte	0x3f
	.zero		1


	//   ....[60]....
        /*0450*/ 	.word	0x0000d6b0
        /*0454*/ 	.word	0x00000003
        /*0458*/ 	.word	0x00000040
        /*045c*/ 	.short	0x010a
        /*045e*/ 	.byte	0x3f
	.zero		1


	//   ....[61]....
        /*0460*/ 	.word	0x0000d700
        /*0464*/ 	.word	0x00000014
        /*0468*/ 	.word	0x00000040
        /*046c*/ 	.short	0x010a
        /*046e*/ 	.byte	0x3f
	.zero		1


	//   ....[62]....
        /*0470*/ 	.word	0x0000d760
        /*0474*/ 	.word	0x00000003
        /*0478*/ 	.word	0x00000088
        /*047c*/ 	.short	0x010a
        /*047e*/ 	.byte	0x3f
	.zero		1


	//   ....[63]....
        /*0480*/ 	.word	0x0000d7c0
        /*0484*/ 	.word	0x00000005
        /*0488*/ 	.word	0x00000060
        /*048c*/ 	.short	0x010a
        /*048e*/ 	.byte	0x3f
	.zero		1


	//   ....[64]....
        /*0490*/ 	.word	0x0000d820
        /*0494*/ 	.word	0x00000005
        /*0498*/ 	.word	0x00000068
        /*049c*/ 	.short	0x010a
        /*049e*/ 	.byte	0x3f
	.zero		1


	//   ....[65]....
        /*04a0*/ 	.word	0x0000d880
        /*04a4*/ 	.word	0x00000005
        /*04a8*/ 	.word	0x00000070
        /*04ac*/ 	.short	0x010a
        /*04ae*/ 	.byte	0x3f
	.zero		1


	//   ....[66]....
        /*04b0*/ 	.word	0x0000d8e0
        /*04b4*/ 	.word	0x00000005
        /*04b8*/ 	.word	0x00000078
        /*04bc*/ 	.short	0x010a
        /*04be*/ 	.byte	0x3f
	.zero		1


	//   ....[67]....
        /*04c0*/ 	.word	0x0000d930
        /*04c4*/ 	.word	0x00000003
        /*04c8*/ 	.word	0x00000060
        /*04cc*/ 	.short	0x010a
        /*04ce*/ 	.byte	0x3f
	.zero		1


	//   ....[68]....
        /*04d0*/ 	.word	0x0000d980
        /*04d4*/ 	.word	0x00000003
        /*04d8*/ 	.word	0x00000068
        /*04dc*/ 	.short	0x010a
        /*04de*/ 	.byte	0x3f
	.zero		1


	//   ....[69]....
        /*04e0*/ 	.word	0x0000d9d0
        /*04e4*/ 	.word	0x00000003
        /*04e8*/ 	.word	0x00000070
        /*04ec*/ 	.short	0x010a
        /*04ee*/ 	.byte	0x3f
	.zero		1


	//   ....[70]....
        /*04f0*/ 	.word	0x0000daa0
        /*04f4*/ 	.word	0x0000000f
        /*04f8*/ 	.word	0x00000020
        /*04fc*/ 	.short	0x010a
        /*04fe*/ 	.byte	0x3f
	.zero		1


	//   ....[71]....
        /*0500*/ 	.word	0x0000db70
        /*0504*/ 	.word	0x00000007
        /*0508*/ 	.word	0x00000000
        /*050c*/ 	.short	0x010a
        /*050e*/ 	.byte	0x3f
	.zero		1


	//   ....[72]....
        /*0510*/ 	.word	0x0000dbc0
        /*0514*/ 	.word	0x00000006
        /*0518*/ 	.word	0x00000000
        /*051c*/ 	.short	0x010a
        /*051e*/ 	.byte	0x3f
	.zero		1


	//   ....[73]....
        /*0520*/ 	.word	0x0000dc10
        /*0524*/ 	.word	0x00000007
        /*0528*/ 	.word	0x00000000
        /*052c*/ 	.short	0x010a
        /*052e*/ 	.byte	0x3f
	.zero		1


	//----- nvinfo : EIATTR_NUM_MBARRIERS
	.align		4
.L_40:
        /*0530*/ 	.byte	0x03, 0x38
        /*0532*/ 	.short	0x0012


	//----- nvinfo : EIATTR_EXIT_INSTR_OFFSETS
	.align		4
        /*0534*/ 	.byte	0x04, 0x1c
        /*0536*/ 	.short	(.L_42 - .L_41)


	//   ....[0]....
.L_41:
        /*0538*/ 	.word	0x0000d540


	//----- nvinfo : EIATTR_MAX_THREADS
	.align		4
.L_42:
        /*053c*/ 	.byte	0x04, 0x05
        /*053e*/ 	.short	(.L_44 - .L_43)
.L_43:
        /*0540*/ 	.word	0x00000180
        /*0544*/ 	.word	0x00000001
        /*0548*/ 	.word	0x00000001


	//----- nvinfo : EIATTR_CRS_STACK_SIZE
	.align		4
.L_44:
        /*054c*/ 	.byte	0x04, 0x1e
        /*054e*/ 	.short	(.L_46 - .L_45)
.L_45:
        /*0550*/ 	.word	0x00000000


	//----- nvinfo : EIATTR_CBANK_PARAM_SIZE
	.align		4
.L_46:
        /*0554*/ 	.byte	0x03, 0x19
        /*0556*/ 	.short	0x0770


	//----- nvinfo : EIATTR_PARAM_CBANK
	.align		4
        /*0558*/ 	.byte	0x04, 0x0a
        /*055a*/ 	.short	(.L_48 - .L_47)
	.align		4
.L_47:
        /*055c*/ 	.word	index@(.nv.constant0._ZN7cutlass13device_kernelINS_4gemm6kernel13GemmUniversalIN4cute5tupleIJiiiiEEENS1_10collective13CollectiveMmaINS1_34MainloopSm90TmaGmmaWarpSpecializedILi4ENS5_IJNS4_1CILi1EEESB_SB_EEENS1_35KernelTmaWarpSpecializedCooperativeEEENS5_IJNSA_ILi256EEENSA_ILi64EEESG_EEENS_6half_tENS5_IJlSB_lEEESI_SJ_NS4_8TiledMMAINS4_8MMA_AtomIJNS4_4SM904GMMA25MMA_64x64x16_F32F16F16_SSILNSN_5MajorE0ELSP_0ELNSN_7ScaleInE1ELSQ_1EEEEEENS4_6LayoutINS5_IJNSA_ILi2EEESB_SB_EEENS5_IJSB_NSA_ILi0EEESW_EEEEENS5_IJNS4_10UnderscoreESZ_SZ_EEEEENS4_13SM90_TMA_LOADENS4_14ComposedLayoutINS4_7SwizzleILi3ELi4ELi3EEENS4_18smem_ptr_flag_bitsILi16EEENST_INS5_IJNSA_ILi8EEESG_EEENS5_IJSG_SB_EEEEEEEvNS4_8identityES12_S1C_vS1D_EENS_8epilogue10collective18CollectiveEpilogueINS1F_22Sm90TmaWarpSpecializedILi4ELi2ELi16ELb1ELb0EEEJSH_NS5_IJNSA_ILi128EEENSA_ILi32EEEEEESI_SJ_SI_SJ_NS1F_6fusion15FusionCallbacksIS1J_NS1N_13LinCombEltActINS1F_6thread7SigmoidESI_fSI_fLNS_15FloatRoundStyleE2EEESH_S1M_JEEES12_NS13_INS14_ILi2ELi4ELi3EEES17_NST_INS5_IJS18_S1L_EEENS5_IJS1L_SB_EEEEEEENS4_17SM75_U32x4_LDSM_NENS4_14SM90_TMA_STOREES1Z_NS4_17SM90_U32x4_STSM_NENS4_9Copy_AtomIJS22_SI_EEEvEEEvvEEEEvNT_6ParamsE)
        /*0560*/ 	.short	0x0210
        /*0562*/ 	.short	0x0770


	//----- nvinfo : EIATTR_SW_WAR
	.align		4
.L_48:
        /*0564*/ 	.byte	0x04, 0x36
        /*0566*/ 	.short	(.L_50 - .L_49)
.L_49:
        /*0568*/ 	.word	0x00000008
.L_50:


//--------------------- .nv.callgraph             --------------------------
	.section	.nv.callgraph,"",@"SHT_CUDA_CALLGRAPH"
	.align	4
	.sectionentsize	8
	.align		4
        /*0000*/ 	.word	0x00000000
	.align		4
        /*0004*/ 	.word	0xffffffff
	.align		4
        /*0008*/ 	.word	index@(_ZN7cutlass13device_kernelINS_4gemm6kernel13GemmUniversalIN4cute5tupleIJiiiiEEENS1_10collective13CollectiveMmaINS1_34MainloopSm90TmaGmmaWarpSpecializedILi4ENS5_IJNS4_1CILi1EEESB_SB_EEENS1_35KernelTmaWarpSpecializedCooperativeEEENS5_IJNSA_ILi256EEENSA_ILi64EEESG_EEENS_6half_tENS5_IJlSB_lEEESI_SJ_NS4_8TiledMMAINS4_8MMA_AtomIJNS4_4SM904GMMA25MMA_64x64x16_F32F16F16_SSILNSN_5MajorE0ELSP_0ELNSN_7ScaleInE1ELSQ_1EEEEEENS4_6LayoutINS5_IJNSA_ILi2EEESB_SB_EEENS5_IJSB_NSA_ILi0EEESW_EEEEENS5_IJNS4_10UnderscoreESZ_SZ_EEEEENS4_13SM90_TMA_LOADENS4_14ComposedLayoutINS4_7SwizzleILi3ELi4ELi3EEENS4_18smem_ptr_flag_bitsILi16EEENST_INS5_IJNSA_ILi8EEESG_EEENS5_IJSG_SB_EEEEEEEvNS4_8identityES12_S1C_vS1D_EENS_8epilogue10collective18CollectiveEpilogueINS1F_22Sm90TmaWarpSpecializedILi4ELi2ELi16ELb1ELb0EEEJSH_NS5_IJNSA_ILi128EEENSA_ILi32EEEEEESI_SJ_SI_SJ_NS1F_6fusion15FusionCallbacksIS1J_NS1N_13LinCombEltActINS1F_6thread7SigmoidESI_fSI_fLNS_15FloatRoundStyleE2EEESH_S1M_JEEES12_NS13_INS14_ILi2ELi4ELi3EEES17_NST_INS5_IJS18_S1L_EEENS5_IJS1L_SB_EEEEEEENS4_17SM75_U32x4_LDSM_NENS4_14SM90_TMA_STOREES1Z_NS4_17SM90_U32x4_STSM_NENS4_9Copy_AtomIJS22_SI_EEEvEEEvvEEEEvNT_6ParamsE)
	.align		4
        /*000c*/ 	.word	index@(__assertfail)
	.align		4
        /*0010*/ 	.word	0x00000000
	.align		4
        /*0014*/ 	.word	0xfffffffe
	.align		4
        /*0018*/ 	.word	0x00000000
	.align		4
        /*001c*/ 	.word	0xfffffffd
	.align		4
        /*0020*/ 	.word	0x00000000
	.align		4
        /*0024*/ 	.word	0xfffffffc


//--------------------- .nv.constant4             --------------------------
	.section	.nv.constant4,"a",@progbits
	.align	8
	.align		8
.nv.constant4:
        /*0000*/ 	.dword	__assertfail
	.align		8
        /*0008*/ 	.dword	__unnamed_1
	.align		8
        /*0010*/ 	.dword	__unnamed_2
	.align		8
        /*0018*/ 	.dword	_ZN39_INTERNAL_516abc8d_4_k_cu_2c449683_26074cuda3std3__45__cpo5beginE
	.align		8
        /*0020*/ 	.dword	_ZN39_INTERNAL_516abc8d_4_k_cu_2c449683_26074cuda3std3__45__cpo3endE
	.align		8
        /*0028*/ 	.dword	_ZN39_INTERNAL_516abc8d_4_k_cu_2c449683_26074cuda3std3__45__cpo6cbeginE
	.align		8
        /*0030*/ 	.dword	_ZN39_INTERNAL_516abc8d_4_k_cu_2c449683_26074cuda3std3__45__cpo4cendE
	.align		8
        /*0038*/ 	.dword	_ZN39_INTERNAL_516abc8d_4_k_cu_2c449683_26074cuda3std3__441_GLOBAL__N__516abc8d_4_k_cu_2c449683_26076ignoreE
	.align		8
        /*0040*/ 	.dword	_ZN39_INTERNAL_516abc8d_4_k_cu_2c449683_26074cuda3std3__419piecewise_constructE
	.align		8
        /*0048*/ 	.dword	_ZN39_INTERNAL_516abc8d_4_k_cu_2c449683_26074cuda3std3__48in_placeE
	.align		8
        /*0050*/ 	.dword	_ZN39_INTERNAL_516abc8d_4_k_cu_2c449683_26074cuda3std6ranges3__45__cpo4swapE
	.align		8
        /*0058*/ 	.dword	_ZN39_INTERNAL_516abc8d_4_k_cu_2c449683_26074cuda3std6ranges3__45__cpo9iter_moveE
	.align		8
        /*0060*/ 	.dword	_ZN39_INTERNAL_516abc8d_4_k_cu_2c449683_26074cute7productE
	.align		8
        /*0068*/ 	.dword	_ZN39_INTERNAL_516abc8d_4_k_cu_2c449683_26074cute1_E
	.align		8
        /*0070*/ 	.dword	$str$22
	.align		8
        /*0078*/ 	.dword	$str$23
	.align		8
        /*0080*/ 	.dword	$str$26
	.align		8
        /*0088*/ 	.dword	$str$27


//--------------------- .text._ZN7cutlass13device_kernelINS_4gemm6kernel13GemmUniversalIN4cute5tupleIJiiiiEEENS1_10collective13CollectiveMmaINS1_34MainloopSm90TmaGmmaWarpSpecializedILi4ENS5_IJNS4_1CILi1EEESB_SB_EEENS1_35KernelTmaWarpSpecializedCooperativeEEENS5_IJNSA_ILi256EEENSA_ILi64EEESG_EEENS_6half_tENS5_IJlSB_lEEESI_SJ_NS4_8TiledMMAINS4_8MMA_AtomIJNS4_4SM904GMMA25MMA_64x64x16_F32F16F16_SSILNSN_5MajorE0ELSP_0ELNSN_7ScaleInE1ELSQ_1EEEEEENS4_6LayoutINS5_IJNSA_ILi2EEESB_SB_EEENS5_IJSB_NSA_ILi0EEESW_EEEEENS5_IJNS4_10UnderscoreESZ_SZ_EEEEENS4_13SM90_TMA_LOADENS4_14ComposedLayoutINS4_7SwizzleILi3ELi4ELi3EEENS4_18smem_ptr_flag_bitsILi16EEENST_INS5_IJNSA_ILi8EEESG_EEENS5_IJSG_SB_EEEEEEEvNS4_8identityES12_S1C_vS1D_EENS_8epilogue10collective18CollectiveEpilogueINS1F_22Sm90TmaWarpSpecializedILi4ELi2ELi16ELb1ELb0EEEJSH_NS5_IJNSA_ILi128EEENSA_ILi32EEEEEESI_SJ_SI_SJ_NS1F_6fusion15FusionCallbacksIS1J_NS1N_13LinCombEltActINS1F_6thread7SigmoidESI_fSI_fLNS_15FloatRoundStyleE2EEESH_S1M_JEEES12_NS13_INS14_ILi2ELi4ELi3EEES17_NST_INS5_IJS18_S1L_EEENS5_IJS1L_SB_EEEEEEENS4_17SM75_U32x4_LDSM_NENS4_14SM90_TMA_STOREES1Z_NS4_17SM90_U32x4_STSM_NENS4_9Copy_AtomIJS22_SI_EEEvEEEvvEEEEvNT_6ParamsE --------------------------
	.section	.text._ZN7cutlass13device_kernelINS_4gemm6kernel13GemmUniversalIN4cute5tupleIJiiiiEEENS1_10collective13CollectiveMmaINS1_34MainloopSm90TmaGmmaWarpSpecializedILi4ENS5_IJNS4_1CILi1EEESB_SB_EEENS1_35KernelTmaWarpSpecializedCooperativeEEENS5_IJNSA_ILi256EEENSA_ILi64EEESG_EEENS_6half_tENS5_IJlSB_lEEESI_SJ_NS4_8TiledMMAINS4_8MMA_AtomIJNS4_4SM904GMMA25MMA_64x64x16_F32F16F16_SSILNSN_5MajorE0ELSP_0ELNSN_7ScaleInE1ELSQ_1EEEEEENS4_6LayoutINS5_IJNSA_ILi2EEESB_SB_EEENS5_IJSB_NSA_ILi0EEESW_EEEEENS5_IJNS4_10UnderscoreESZ_SZ_EEEEENS4_13SM90_TMA_LOADENS4_14ComposedLayoutINS4_7SwizzleILi3ELi4ELi3EEENS4_18smem_ptr_flag_bitsILi16EEENST_INS5_IJNSA_ILi8EEESG_EEENS5_IJSG_SB_EEEEEEEvNS4_8identityES12_S1C_vS1D_EENS_8epilogue10collective18CollectiveEpilogueINS1F_22Sm90TmaWarpSpecializedILi4ELi2ELi16ELb1ELb0EEEJSH_NS5_IJNSA_ILi128EEENSA_ILi32EEEEEESI_SJ_SI_SJ_NS1F_6fusion15FusionCallbacksIS1J_NS1N_13LinCombEltActINS1F_6thread7SigmoidESI_fSI_fLNS_15FloatRoundStyleE2EEESH_S1M_JEEES12_NS13_INS14_ILi2ELi4ELi3EEES17_NST_INS5_IJS18_S1L_EEENS5_IJS1L_SB_EEEEEEENS4_17SM75_U32x4_LDSM_NENS4_14SM90_TMA_STOREES1Z_NS4_17SM90_U32x4_STSM_NENS4_9Copy_AtomIJS22_SI_EEEvEEEvvEEEEvNT_6ParamsE,"ax",@progbits
	.align	128
.text._ZN7cutlass13device_kernelINS_4gemm6kernel13GemmUniversalIN4cute5tupleIJiiiiEEENS1_10collective13CollectiveMmaINS1_34MainloopSm90TmaGmmaWarpSpecializedILi4ENS5_IJNS4_1CILi1EEESB_SB_EEENS1_35KernelTmaWarpSpecializedCooperativeEEENS5_IJNSA_ILi256EEENSA_ILi64EEESG_EEENS_6half_tENS5_IJlSB_lEEESI_SJ_NS4_8TiledMMAINS4_8MMA_AtomIJNS4_4SM904GMMA25MMA_64x64x16_F32F16F16_SSILNSN_5MajorE0ELSP_0ELNSN_7ScaleInE1ELSQ_1EEEEEENS4_6LayoutINS5_IJNSA_ILi2EEESB_SB_EEENS5_IJSB_NSA_ILi0EEESW_EEEEENS5_IJNS4_10UnderscoreESZ_SZ_EEEEENS4_13SM90_TMA_LOADENS4_14ComposedLayoutINS4_7SwizzleILi3ELi4ELi3EEENS4_18smem_ptr_flag_bitsILi16EEENST_INS5_IJNSA_ILi8EEESG_EEENS5_IJSG_SB_EEEEEEEvNS4_8identityES12_S1C_vS1D_EENS_8epilogue10collective18CollectiveEpilogueINS1F_22Sm90TmaWarpSpecializedILi4ELi2ELi16ELb1ELb0EEEJSH_NS5_IJNSA_ILi128EEENSA_ILi32EEEEEESI_SJ_SI_SJ_NS1F_6fusion15FusionCallbacksIS1J_NS1N_13LinCombEltActINS1F_6thread7SigmoidESI_fSI_fLNS_15FloatRoundStyleE2EEESH_S1M_JEEES12_NS13_INS14_ILi2ELi4ELi3EEES17_NST_INS5_IJS18_S1L_EEENS5_IJS1L_SB_EEEEEEENS4_17SM75_U32x4_LDSM_NENS4_14SM90_TMA_STOREES1Z_NS4_17SM90_U32x4_STSM_NENS4_9Copy_AtomIJS22_SI_EEEvEEEvvEEEEvNT_6ParamsE:
        .type           _ZN7cutlass13device_kernelINS_4gemm6kernel13GemmUniversalIN4cute5tupleIJiiiiEEENS1_10collective13CollectiveMmaINS1_34MainloopSm90TmaGmmaWarpSpecializedILi4ENS5_IJNS4_1CILi1EEESB_SB_EEENS1_35KernelTmaWarpSpecializedCooperativeEEENS5_IJNSA_ILi256EEENSA_ILi64EEESG_EEENS_6half_tENS5_IJlSB_lEEESI_SJ_NS4_8TiledMMAINS4_8MMA_AtomIJNS4_4SM904GMMA25MMA_64x64x16_F32F16F16_SSILNSN_5MajorE0ELSP_0ELNSN_7ScaleInE1ELSQ_1EEEEEENS4_6LayoutINS5_IJNSA_ILi2EEESB_SB_EEENS5_IJSB_NSA_ILi0EEESW_EEEEENS5_IJNS4_10UnderscoreESZ_SZ_EEEEENS4_13SM90_TMA_LOADENS4_14ComposedLayoutINS4_7SwizzleILi3ELi4ELi3EEENS4_18smem_ptr_flag_bitsILi16EEENST_INS5_IJNSA_ILi8EEESG_EEENS5_IJSG_SB_EEEEEEEvNS4_8identityES12_S1C_vS1D_EENS_8epilogue10collective18CollectiveEpilogueINS1F_22Sm90TmaWarpSpecializedILi4ELi2ELi16ELb1ELb0EEEJSH_NS5_IJNSA_ILi128EEENSA_ILi32EEEEEESI_SJ_SI_SJ_NS1F_6fusion15FusionCallbacksIS1J_NS1N_13LinCombEltActINS1F_6thread7SigmoidESI_fSI_fLNS_15FloatRoundStyleE2EEESH_S1M_JEEES12_NS13_INS14_ILi2ELi4ELi3EEES17_NST_INS5_IJS18_S1L_EEENS5_IJS1L_SB_EEEEEEENS4_17SM75_U32x4_LDSM_NENS4_14SM90_TMA_STOREES1Z_NS4_17SM90_U32x4_STSM_NENS4_9Copy_AtomIJS22_SI_EEEvEEEvvEEEEvNT_6ParamsE,@function
        .size           _ZN7cutlass13device_kernelINS_4gemm6kernel13GemmUniversalIN4cute5tupleIJiiiiEEENS1_10collective13CollectiveMmaINS1_34MainloopSm90TmaGmmaWarpSpecializedILi4ENS5_IJNS4_1CILi1EEESB_SB_EEENS1_35KernelTmaWarpSpecializedCooperativeEEENS5_IJNSA_ILi256EEENSA_ILi64EEESG_EEENS_6half_tENS5_IJlSB_lEEESI_SJ_NS4_8TiledMMAINS4_8MMA_AtomIJNS4_4SM904GMMA25MMA_64x64x16_F32F16F16_SSILNSN_5MajorE0ELSP_0ELNSN_7ScaleInE1ELSQ_1EEEEEENS4_6LayoutINS5_IJNSA_ILi2EEESB_SB_EEENS5_IJSB_NSA_ILi0EEESW_EEEEENS5_IJNS4_10UnderscoreESZ_SZ_EEEEENS4_13SM90_TMA_LOADENS4_14ComposedLayoutINS4_7SwizzleILi3ELi4ELi3EEENS4_18smem_ptr_flag_bitsILi16EEENST_INS5_IJNSA_ILi8EEESG_EEENS5_IJSG_SB_EEEEEEEvNS4_8identityES12_S1C_vS1D_EENS_8epilogue10collective18CollectiveEpilogueINS1F_22Sm90TmaWarpSpecializedILi4ELi2ELi16ELb1ELb0EEEJSH_NS5_IJNSA_ILi128EEENSA_ILi32EEEEEESI_SJ_SI_SJ_NS1F_6fusion15FusionCallbacksIS1J_NS1N_13LinCombEltActINS1F_6thread7SigmoidESI_fSI_fLNS_15FloatRoundStyleE2EEESH_S1M_JEEES12_NS13_INS14_ILi2ELi4ELi3EEES17_NST_INS5_IJS18_S1L_EEENS5_IJS1L_SB_EEEEEEENS4_17SM75_U32x4_LDSM_NENS4_14SM90_TMA_STOREES1Z_NS4_17SM90_U32x4_STSM_NENS4_9Copy_AtomIJS22_SI_EEEvEEEvvEEEEvNT_6ParamsE,(.L_x_379 - _ZN7cutlass13device_kernelINS_4gemm6kernel13GemmUniversalIN4cute5tupleIJiiiiEEENS1_10collective13CollectiveMmaINS1_34MainloopSm90TmaGmmaWarpSpecializedILi4ENS5_IJNS4_1CILi1EEESB_SB_EEENS1_35KernelTmaWarpSpecializedCooperativeEEENS5_IJNSA_ILi256EEENSA_ILi64EEESG_EEENS_6half_tENS5_IJlSB_lEEESI_SJ_NS4_8TiledMMAINS4_8MMA_AtomIJNS4_4SM904GMMA25MMA_64x64x16_F32F16F16_SSILNSN_5MajorE0ELSP_0ELNSN_7ScaleInE1ELSQ_1EEEEEENS4_6LayoutINS5_IJNSA_ILi2EEESB_SB_EEENS5_IJSB_NSA_ILi0EEESW_EEEEENS5_IJNS4_10UnderscoreESZ_SZ_EEEEENS4_13SM90_TMA_LOADENS4_14ComposedLayoutINS4_7SwizzleILi3ELi4ELi3EEENS4_18smem_ptr_flag_bitsILi16EEENST_INS5_IJNSA_ILi8EEESG_EEENS5_IJSG_SB_EEEEEEEvNS4_8identityES12_S1C_vS1D_EENS_8epilogue10collective18CollectiveEpilogueINS1F_22Sm90TmaWarpSpecializedILi4ELi2ELi16ELb1ELb0EEEJSH_NS5_IJNSA_ILi128EEENSA_ILi32EEEEEESI_SJ_SI_SJ_NS1F_6fusion15FusionCallbacksIS1J_NS1N_13LinCombEltActINS1F_6thread7SigmoidESI_fSI_fLNS_15FloatRoundStyleE2EEESH_S1M_JEEES12_NS13_INS14_ILi2ELi4ELi3EEES17_NST_INS5_IJS18_S1L_EEENS5_IJS1L_SB_EEEEEEENS4_17SM75_U32x4_LDSM_NENS4_14SM90_TMA_STOREES1Z_NS4_17SM90_U32x4_STSM_NENS4_9Copy_AtomIJS22_SI_EEEvEEEvvEEEEvNT_6ParamsE)
        .other          _ZN7cutlass13device_kernelINS_4gemm6kernel13GemmUniversalIN4cute5tupleIJiiiiEEENS1_10collective13CollectiveMmaINS1_34MainloopSm90TmaGmmaWarpSpecializedILi4ENS5_IJNS4_1CILi1EEESB_SB_EEENS1_35KernelTmaWarpSpecializedCooperativeEEENS5_IJNSA_ILi256EEENSA_ILi64EEESG_EEENS_6half_tENS5_IJlSB_lEEESI_SJ_NS4_8TiledMMAINS4_8MMA_AtomIJNS4_4SM904GMMA25MMA_64x64x16_F32F16F16_SSILNSN_5MajorE0ELSP_0ELNSN_7ScaleInE1ELSQ_1EEEEEENS4_6LayoutINS5_IJNSA_ILi2EEESB_SB_EEENS5_IJSB_NSA_ILi0EEESW_EEEEENS5_IJNS4_10UnderscoreESZ_SZ_EEEEENS4_13SM90_TMA_LOADENS4_14ComposedLayoutINS4_7SwizzleILi3ELi4ELi3EEENS4_18smem_ptr_flag_bitsILi16EEENST_INS5_IJNSA_ILi8EEESG_EEENS5_IJSG_SB_EEEEEEEvNS4_8identityES12_S1C_vS1D_EENS_8epilogue10collective18CollectiveEpilogueINS1F_22Sm90TmaWarpSpecializedILi4ELi2ELi16ELb1ELb0EEEJSH_NS5_IJNSA_ILi128EEENSA_ILi32EEEEEESI_SJ_SI_SJ_NS1F_6fusion15FusionCallbacksIS1J_NS1N_13LinCombEltActINS1F_6thread7SigmoidESI_fSI_fLNS_15FloatRoundStyleE2EEESH_S1M_JEEES12_NS13_INS14_ILi2ELi4ELi3EEES17_NST_INS5_IJS18_S1L_EEENS5_IJS1L_SB_EEEEEEENS4_17SM75_U32x4_LDSM_NENS4_14SM90_TMA_STOREES1Z_NS4_17SM90_U32x4_STSM_NENS4_9Copy_AtomIJS22_SI_EEEvEEEvvEEEEvNT_6ParamsE,@"STO_CUDA_ENTRY STV_DEFAULT"
_ZN7cutlass13device_kernelINS_4gemm6kernel13GemmUniversalIN4cute5tupleIJiiiiEEENS1_10collective13CollectiveMmaINS1_34MainloopSm90TmaGmmaWarpSpecializedILi4ENS5_IJNS4_1CILi1EEESB_SB_EEENS1_35KernelTmaWarpSpecializedCooperativeEEENS5_IJNSA_ILi256EEENSA_ILi64EEESG_EEENS_6half_tENS5_IJlSB_lEEESI_SJ_NS4_8TiledMMAINS4_8MMA_AtomIJNS4_4SM904GMMA25MMA_64x64x16_F32F16F16_SSILNSN_5MajorE0ELSP_0ELNSN_7ScaleInE1ELSQ_1EEEEEENS4_6LayoutINS5_IJNSA_ILi2EEESB_SB_EEENS5_IJSB_NSA_ILi0EEESW_EEEEENS5_IJNS4_10UnderscoreESZ_SZ_EEEEENS4_13SM90_TMA_LOADENS4_14ComposedLayoutINS4_7SwizzleILi3ELi4ELi3EEENS4_18smem_ptr_flag_bitsILi16EEENST_INS5_IJNSA_ILi8EEESG_EEENS5_IJSG_SB_EEEEEEEvNS4_8identityES12_S1C_vS1D_EENS_8epilogue10collective18CollectiveEpilogueINS1F_22Sm90TmaWarpSpecializedILi4ELi2ELi16ELb1ELb0EEEJSH_NS5_IJNSA_ILi128EEENSA_ILi32EEEEEESI_SJ_SI_SJ_NS1F_6fusion15FusionCallbacksIS1J_NS1N_13LinCombEltActINS1F_6thread7SigmoidESI_fSI_fLNS_15FloatRoundStyleE2EEESH_S1M_JEEES12_NS13_INS14_ILi2ELi4ELi3EEES17_NST_INS5_IJS18_S1L_EEENS5_IJS1L_SB_EEEEEEENS4_17SM75_U32x4_LDSM_NENS4_14SM90_TMA_STOREES1Z_NS4_17SM90_U32x4_STSM_NENS4_9Copy_AtomIJS22_SI_EEEvEEEvvEEEEvNT_6ParamsE:
[----:B------:R-:W1:Y:S01]  /*0000*/  LDC R1, c[0x0][0x28] ;  /* 0x00000a00ff017b82 */ /* 0x000e620000000800 */
[----:B------:R-:W2:Y:S07]  /*0010*/  S2R R18, SR_TID.X ;  /* 0x0000000000127919 */ /* 0x000eae0000002100 */
[----:B------:R-:W3:Y:S01]  /*0020*/  LDC.64 R4, c[0x0][0x588] ;  /* 0x00016200ff047b82 */ /* 0x000ee20000000a00 */
[----:B------:R-:W-:Y:S01]  /*0030*/  ELECT P0, URZ, PT ;  /* 0x00000000003f782f */ /* 0x000fe20003800000 */
[----:B------:R-:W-:Y:S01]  /*0040*/  BSSY B0, `(.L_x_0) ;  /* 0x0000016000007945 */ /* 0x000fe20003800000 */
[----:B--2---:R-:W-:-:S02]  /*0050*/  SHF.R.U32.HI R6, RZ, 0x5, R18 ;  /* 0x00000005ff067819 */ /* 0x004fc40000011612 */
[----:B------:R-:W-:-:S03]  /*0060*/  SHF.R.U32.HI R2, RZ, 0x7, R18 ;  /* 0x00000007ff027819 */ /* 0x000fc60000011612 */
[----:B------:R-:W2:Y:S04]  /*0070*/  SHFL.IDX PT, R0, R6, RZ, 0x1f ;  /* 0x00001fff06007589 */ /* 0x000ea800000e0000 */
[----:B------:R4:W1:Y:S01]  /*0080*/  SHFL.IDX PT, R10, R2, RZ, 0x1f ;  /* 0x00001fff020a7589 */ /* 0x00086200000e0000 */
[----:B--2---:R-:W-:Y:S02]  /*0090*/  ISETP.NE.OR P0, PT, R0, RZ, !P0 ;  /* 0x000000ff0000720c */ /* 0x004fe40004705670 */
[----:B------:R-:W-:-:S11]  /*00a0*/  SHF.R.S32.HI R3, RZ, 0x1f, R0 ;  /* 0x0000001fff037819 */ /* 0x000fd60000011400 */
[----:B-1-34-:R-:W-:Y:S05]  /*00b0*/  @P0 BRA `(.L_x_1) ;  /* 0x0000000000380947 */ /* 0x01afea0003800000 */
[----:B------:R-:W-:Y:S02]  /*00c0*/  ULDC.64 UR4, c[0x0][0x198] ;  /* 0x0000660000047ab9 */ /* 0x000fe40000000a00 */
[----:B------:R-:W-:Y:S02]  /*00d0*/  UIADD3 UR6, UP0, UR4, 0xf0, URZ ;  /* 0x000000f004067890 */ /* 0x000fe4000ff1e03f */
[----:B------:R-:W-:Y:S02]  /*00e0*/  UIADD3 UR8, UP1, UR4, 0x1f0, URZ ;  /* 0x000001f004087890 */ /* 0x000fe4000ff3e03f */
[----:B------:R-:W-:Y:S02]  /*00f0*/  UIADD3 UR10, UP2, UR4, 0x3f0, URZ ;  /* 0x000003f0040a7890 */ /* 0x000fe4000ff5e03f */
[----:B------:R-:W-:Y:S02]  /*0100*/  UIADD3 UR4, UP3, UR4, 0x4f0, URZ ;  /* 0x000004f004047890 */ /* 0x000fe4000ff7e03f */
[----:B------:R-:W-:-:S02]  /*0110*/  UIADD3.X UR7, URZ, UR5, URZ, UP0, !UPT ;  /* 0x000000053f077290 */ /* 0x000fc400087fe43f */
[----:B------:R-:W-:Y:S02]  /*0120*/  UIADD3.X UR9, URZ, UR5, URZ, UP1, !UPT ;  /* 0x000000053f097290 */ /* 0x000fe40008ffe43f */
[----:B------:R-:W-:Y:S02]  /*0130*/  UIADD3.X UR11, URZ, UR5, URZ, UP2, !UPT ;  /* 0x000000053f0b7290 */ /* 0x000fe400097fe43f */
[----:B------:R-:W-:-:S03]  /*0140*/  UIADD3.X UR5, URZ, UR5, URZ, UP3, !UPT ;  /* 0x000000053f057290 */ /* 0x000fc60009ffe43f */
[----:B------:R1:W-:Y:S02]  /*0150*/  UTMACCTL.PF [UR6] ;  /* 0x00000000060079b9 */ /* 0x0003e40008040000 */
[----:B------:R1:W-:Y:S02]  /*0160*/  UTMACCTL.PF [UR8] ;  /* 0x00000000080079b9 */ /* 0x0003e40008040000 */
[----:B------:R1:W-:Y:S02]  /*0170*/  UTMACCTL.PF [UR10] ;  /* 0x000000000a0079b9 */ /* 0x0003e40008040000 */
[----:B------:R1:W-:Y:S02]  /*0180*/  UTMACCTL.PF [UR4] ;  /* 0x00000000040079b9 */ /* 0x0003e40008040000 */
[----:B-1----:R-:W-:Y:S01]  /*0190*/  NOP ;  /* 0x0000000000007918 */ /* 0x002fe20000000000 */
.L_x_1:
[----:B------:R-:W-:Y:S05]  /*01a0*/  BSYNC B0 ;  /* 0x0000000000007941 */ /* 0x000fea0003800000 */
.L_x_0:
[----:B------:R-:W-:Y:S01]  /*01b0*/  ULDC.64 UR4, c[0x0][0x590] ;  /* 0x0001640000047ab9 */ /* 0x000fe20000000a00 */
[----:B------:R-:W-:Y:S01]  /*01c0*/  LEA.HI R3, R3, R0, RZ, 0x2 ;  /* 0x0000000003037211 */ /* 0x000fe200078f10ff */
[----:B------:R-:W-:Y:S01]  /*01d0*/  ULDC.64 UR40, c[0x0][0x208] ;  /* 0x0000820000287ab9 */ /* 0x000fe20000000a00 */
[----:B------:R-:W-:Y:S02]  /*01e0*/  ISETP.NE.U32.AND P2, PT, RZ, UR4, PT ;  /* 0x00000004ff007c0c */ /* 0x000fe4000bf45070 */
[----:B------:R-:W-:Y:S02]  /*01f0*/  LOP3.LUT R3, R3, 0xfffffffc, RZ, 0xc0, !PT ;  /* 0xfffffffc03037812 */ /* 0x000fe400078ec0ff */
[----:B------:R-:W-:Y:S02]  /*0200*/  ISETP.NE.AND.EX P3, PT, RZ, UR5, PT, P2 ;  /* 0x00000005ff007c0c */ /* 0x000fe4000bf65320 */
[----:B------:R-:W-:Y:S01]  /*0210*/  IADD3 R0, R0, -R3, RZ ;  /* 0x8000000300007210 */ /* 0x000fe20007ffe0ff */
[----:B------:R-:W-:Y:S01]  /*0220*/  IMAD.MOV.U32 R3, RZ, RZ, R5 ;  /* 0x000000ffff037224 */ /* 0x000fe200078e0005 */
[----:B------:R-:W-:-:S02]  /*0230*/  PRMT R7, RZ, 0x7610, R7 ;  /* 0x00007610ff077816 */ /* 0x000fc40000000007 */
[----:B------:R-:W-:-:S07]  /*0240*/  MOV R2, R4 ;  /* 0x0000000400027202 */ /* 0x000fce0000000f00 */
[----:B------:R-:W-:Y:S05]  /*0250*/  @P3 BRA `(.L_x_2) ;  /* 0x0000000000303947 */ /* 0x000fea0003800000 */
[----:B------:R-:W-:Y:S02]  /*0260*/  ULDC.64 UR6, c[0x0][0x588] ;  /* 0x0001620000067ab9 */ /* 0x000fe40000000a00 */
[----:B------:R-:W-:-:S04]  /*0270*/  ISETP.NE.U32.AND P0, PT, RZ, UR6, PT ;  /* 0x00000006ff007c0c */ /* 0x000fc8000bf05070 */
[----:B------:R-:W-:-:S13]  /*0280*/  ISETP.NE.AND.EX P0, PT, RZ, UR7, PT, P0 ;  /* 0x00000007ff007c0c */ /* 0x000fda000bf05300 */
[----:B------:R-:W-:Y:S05]  /*0290*/  @!P0 BRA `(.L_x_3) ;  /* 0x0000000000108947 */ /* 0x000fea0003800000 */
[----:B------:R-:W2:Y:S02]  /*02a0*/  LDG.E R7, desc[UR40][R2.64] ;  /* 0x0000002802077981 */ /* 0x000ea4000c1e1900 */
[----:B--2---:R-:W-:Y:S02]  /*02b0*/  FSETP.NEU.AND P1, PT, R7, RZ, PT ;  /* 0x000000ff0700720b */ /* 0x004fe40003f2d000 */
[----:B------:R-:W-:Y:S01]  /*02c0*/  MOV R7, 0x1 ;  /* 0x0000000100077802 */ /* 0x000fe20000000f00 */
[----:B------:R-:W-:Y:S10]  /*02d0*/  BRA `(.L_x_2) ;  /* 0x0000000000107947 */ /* 0x000ff40003800000 */
.L_x_3:
[----:B------:R-:W-:Y:S01]  /*02e0*/  ULDC UR6, c[0x0][0x580] ;  /* 0x0001600000067ab9 */ /* 0x000fe20000000800 */
[----:B------:R-:W-:Y:S02]  /*02f0*/  MOV R7, 0x1 ;  /* 0x0000000100077802 */ /* 0x000fe40000000f00 */
[----:B------:R-:W-:Y:S02]  /*0300*/  CS2R R2, SRZ ;  /* 0x0000000000027805 */ /* 0x000fe4000001ff00 */
[----:B------:R-:W-:-:S13]  /*0310*/  FSETP.NEU.AND P1, PT, RZ, UR6, PT ;  /* 0x00000006ff007c0b */ /* 0x000fda000bf2d000 */
.L_x_2:
[----:B------:R-:W-:Y:S02]  /*0320*/  ISETP.NE.U32.AND P4, PT, R2, RZ, PT ;  /* 0x000000ff0200720c */ /* 0x000fe40003f85070 */
[----:B------:R-:W-:Y:S02]  /*0330*/  ISETP.NE.AND.EX P5, PT, RZ, UR5, PT, P2 ;  /* 0x00000005ff007c0c */ /* 0x000fe4000bfa5320 */
[----:B------:R-:W-:Y:S02]  /*0340*/  ISETP.NE.AND.EX P2, PT, R3, RZ, PT, P4 ;  /* 0x000000ff0300720c */ /* 0x000fe40003f45340 */
[----:B------:R-:W-:-:S11]  /*0350*/  PLOP3.LUT P0, PT, PT, PT, PT, 0x8, 0x0 ;  /* 0x000000000000781c */ /* 0x000fd60003f0e170 */
[----:B------:R-:W-:Y:S05]  /*0360*/  @P2 BRA P5, `(.L_x_4) ;  /* 0x0000000000342947 */ /* 0x000fea0002800000 */
[----:B------:R-:W-:-:S04]  /*0370*/  ISETP.NE.U32.AND P0, PT, RZ, UR4, PT ;  /* 0x00000004ff007c0c */ /* 0x000fc8000bf05070 */
[----:B------:R-:W-:-:S13]  /*0380*/  ISETP.NE.AND.EX P0, PT, RZ, UR5, PT, P0 ;  /* 0x00000005ff007c0c */ /* 0x000fda000bf05300 */
[----:B------:R-:W-:Y:S05]  /*0390*/  @!P0 BRA `(.L_x_5) ;  /* 0x0000000000248947 */ /* 0x000fea0003800000 */
[----:B------:R-:W-:Y:S02]  /*03a0*/  PRMT R7, R7, 0x9910, RZ ;  /* 0x0000991007077816 */ /* 0x000fe400000000ff */
[----:B------:R-:W-:Y:S02]  /*03b0*/  ISETP.NE.U32.AND P0, PT, R2, RZ, PT ;  /* 0x000000ff0200720c */ /* 0x000fe40003f05070 */
[----:B------:R-:W-:Y:S02]  /*03c0*/  ISETP.NE.AND P2, PT, R7, RZ, PT ;  /* 0x000000ff0700720c */ /* 0x000fe40003f45270 */
[----:B------:R-:W-:Y:S02]  /*03d0*/  ISETP.NE.AND.EX P0, PT, R3, RZ, PT, P0 ;  /* 0x000000ff0300720c */ /* 0x000fe40003f05300 */
[----:B------:R-:W-:-:S09]  /*03e0*/  SEL R2, RZ, 0xffffffff, P1 ;  /* 0xffffffffff027807 */ /* 0x000fd20000800000 */
[----:B------:R-:W-:-:S04]  /*03f0*/  @!P2 SEL R2, RZ, 0xffffffff, P0 ;  /* 0xffffffffff02a807 */ /* 0x000fc80000000000 */
[----:B------:R-:W-:-:S04]  /*0400*/  LOP3.LUT R2, R2, 0x1, RZ, 0xc0, !PT ;  /* 0x0000000102027812 */ /* 0x000fc800078ec0ff */
[----:B------:R-:W-:Y:S01]  /*0410*/  ISETP.EQ.U32.AND P0, PT, R2, 0x1, PT ;  /* 0x000000010200780c */ /* 0x000fe20003f02070 */
[----:B------:R-:W-:-:S12]  /*0420*/  BRA `(.L_x_4) ;  /* 0x0000000000047947 */ /* 0x000fd80003800000 */
.L_x_5:
[----:B------:R-:W-:-:S13]  /*0430*/  PLOP3.LUT P0, PT, P1, PT, PT, 0x8, 0x0 ;  /* 0x000000000000781c */ /* 0x000fda0000f0e170 */
.L_x_4:
[----:B------:R-:W1:Y:S02]  /*0440*/  SHFL.IDX PT, R2, R6, RZ, 0x1f ;  /* 0x00001fff06027589 */ /* 0x000e6400000e0000 */
[----:B-1----:R-:W-:-:S13]  /*0450*/  ISETP.NE.AND P1, PT, R2, RZ, PT ;  /* 0x000000ff0200720c */ /* 0x002fda0003f25270 */
[----:B------:R-:W-:Y:S05]  /*0460*/  @P1 BRA `(.L_x_6) ;  /* 0x0000000000581947 */ /* 0x000fea0003800000 */
[----:B------:R-:W1:Y:S01]  /*0470*/  S2UR UR8, SR_CgaCtaId ;  /* 0x00000000000879c3 */ /* 0x000e620000008800 */
[----:B------:R-:W-:Y:S01]  /*0480*/  UMOV UR4, 0x400 ;  /* 0x0000040000047882 */ /* 0x000fe20000000000 */
[----:B------:R-:W-:Y:S01]  /*0490*/  UMOV UR5, 0x1 ;  /* 0x0000000100057882 */ /* 0x000fe20000000000 */
[----:B------:R-:W-:Y:S01]  /*04a0*/  UMOV UR6, 0x100 ;  /* 0x0000010000067882 */ /* 0x000fe20000000000 */
[----:B------:R-:W-:Y:S01]  /*04b0*/  ELECT P1, URZ, PT ;  /* 0x00000000003f782f */ /* 0x000fe20003820000 */
[----:B------:R-:W-:-:S04]  /*04c0*/  UIADD3 UR6, -UR6, 0x100000, URZ ;  /* 0x0010000006067890 */ /* 0x000fc8000fffe13f */
[----:B------:R-:W-:Y:S02]  /*04d0*/  USHF.L.U32 UR7, UR6, 0xb, URZ ;  /* 0x0000000b06077899 */ /* 0x000fe4000800063f */
[----:B------:R-:W-:Y:S02]  /*04e0*/  USHF.L.U32 UR6, UR6, 0x1, URZ ;  /* 0x0000000106067899 */ /* 0x000fe4000800063f */
[----:B-1----:R-:W-:Y:S02]  /*04f0*/  ULEA UR8, UR8, UR4, 0x18 ;  /* 0x0000000408087291 */ /* 0x002fe4000f8ec03f */
[----:B------:R-:W-:-:S04]  /*0500*/  UIADD3 UR4, -UR5, 0x100000, URZ ;  /* 0x0010000005047890 */ /* 0x000fc8000fffe13f */
[----:B------:R-:W-:Y:S02]  /*0510*/  USHF.L.U32 UR5, UR4, 0xb, URZ ;  /* 0x0000000b04057899 */ /* 0x000fe4000800063f */
[----:B------:R-:W-:Y:S01]  /*0520*/  USHF.L.U32 UR4, UR4, 0x1, URZ ;  /* 0x0000000104047899 */ /* 0x000fe2000800063f */
[----:B------:R-:W1:Y:S11]  /*0530*/  FENCE.VIEW.ASYNC.S ;  /* 0x00000000000073c6 */ /* 0x000e760000000000 */
[----:B-1----:R1:W2:Y:S01]  /*0540*/  SYNCS.EXCH.64 URZ, [UR8], UR4 ;  /* 0x00000004083f75b2 */ /* 0x0022a20008000100 */
[----:B------:R1:W3:Y:S01]  /*0550*/  SYNCS.EXCH.64 URZ, [UR8+0x20], UR6 ;  /* 0x00002006083f75b2 */ /* 0x0002e20008000100 */
[----:B------:R1:W4:Y:S01]  /*0560*/  SYNCS.EXCH.64 URZ, [UR8+0x8], UR4 ;  /* 0x00000804083f75b2 */ /* 0x0003220008000100 */
[----:B------:R1:W1:Y:S01]  /*0570*/  SYNCS.EXCH.64 URZ, [UR8+0x28], UR6 ;  /* 0x00002806083f75b2 */ /* 0x0002620008000100 */
[----:B------:R1:W1:Y:S01]  /*0580*/  SYNCS.EXCH.64 URZ, [UR8+0x10], UR4 ;  /* 0x00001004083f75b2 */ /* 0x0002620008000100 */
[----:B------:R1:W1:Y:S01]  /*0590*/  SYNCS.EXCH.64 URZ, [UR8+0x30], UR6 ;  /* 0x00003006083f75b2 */ /* 0x0002620008000100 */
[----:B------:R1:W1:Y:S01]  /*05a0*/  SYNCS.EXCH.64 URZ, [UR8+0x18], UR4 ;  /* 0x00001804083f75b2 */ /* 0x0002620008000100 */
[----:B------:R1:W1:Y:S01]  /*05b0*/  SYNCS.EXCH.64 URZ, [UR8+0x38], UR6 ;  /* 0x00003806083f75b2 */ /* 0x0002620008000100 */
[----:B------:R-:W-:Y:S01]  /*05c0*/  NOP ;  /* 0x0000000000007918 */ /* 0x000fe20000000000 */
.L_x_6:
[----:B------:R-:W5:Y:S01]  /*05d0*/  SHFL.IDX PT, R3, R6, RZ, 0x1f ;  /* 0x00001fff06037589 */ /* 0x000f6200000e0000 */
[----:B------:R-:W1:Y:S01]  /*05e0*/  LDC R2, c[0x0][0x904] ;  /* 0x00024100ff027b82 */ /* 0x000e620000000800 */
[----:B------:R-:W-:Y:S01]  /*05f0*/  NOP ;  /* 0x0000000000007918 */ /* 0x000fe20000000000 */
[----:B-----5:R-:W-:-:S13]  /*0600*/  ISETP.NE.AND P1, PT, R3, RZ, PT ;  /* 0x000000ff0300720c */ /* 0x020fda0003f25270 */
[----:B------:R-:W-:Y:S05]  /*0610*/  @P1 BRA `(.L_x_7) ;  /* 0x0000000000581947 */ /* 0x000fea0003800000 */
[----:B-1----:R-:W1:Y:S01]  /*0620*/  S2UR UR5, SR_CgaCtaId ;  /* 0x00000000000579c3 */ /* 0x002e620000008800 */
[----:B------:R-:W-:Y:S01]  /*0630*/  UMOV UR4, 0x400 ;  /* 0x0000040000047882 */ /* 0x000fe20000000000 */
[----:B------:R-:W-:Y:S01]  /*0640*/  UMOV UR6, 0x20 ;  /* 0x0000002000067882 */ /* 0x000fe20000000000 */
[----:B------:R-:W-:Y:S01]  /*0650*/  UMOV UR7, 0x100 ;  /* 0x0000010000077882 */ /* 0x000fe20000000000 */
[----:B------:R-:W-:Y:S01]  /*0660*/  ELECT P1, URZ, PT ;  /* 0x00000000003f782f */ /* 0x000fe20003820000 */
[----:B-1----:R-:W-:Y:S02]  /*0670*/  ULEA UR8, UR5, UR4, 0x18 ;  /* 0x0000000405087291 */ /* 0x002fe4000f8ec03f */
[----:B------:R-:W-:-:S04]  /*0680*/  UIADD3 UR4, -UR6, 0x100000, URZ ;  /* 0x0010000006047890 */ /* 0x000fc8000fffe13f */
[----:B------:R-:W-:Y:S02]  /*0690*/  USHF.L.U32 UR5, UR4, 0xb, URZ ;  /* 0x0000000b04057899 */ /* 0x000fe4000800063f */
[----:B------:R-:W-:Y:S02]  /*06a0*/  USHF.L.U32 UR4, UR4, 0x1, URZ ;  /* 0x0000000104047899 */ /* 0x000fe4000800063f */
[----:B------:R-:W-:-:S04]  /*06b0*/  UIADD3 UR6, -UR7, 0x100000, URZ ;  /* 0x0010000007067890 */ /* 0x000fc8000fffe13f */
[----:B------:R-:W-:Y:S02]  /*06c0*/  USHF.L.U32 UR7, UR6, 0xb, URZ ;  /* 0x0000000b06077899 */ /* 0x000fe4000800063f */
[----:B------:R-:W-:Y:S01]  /*06d0*/  USHF.L.U32 UR6, UR6, 0x1, URZ ;  /* 0x0000000106067899 */ /* 0x000fe2000800063f */
[----:B------:R-:W1:Y:S03]  /*06e0*/  FENCE.VIEW.ASYNC.S ;  /* 0x00000000000073c6 */ /* 0x000e660000000000 */
[----:B-1----:R1:W1:Y:S08]  /*06f0*/  SYNCS.EXCH.64 URZ, [UR8+0x40], UR4 ;  /* 0x00004004083f75b2 */ /* 0x0022700008000100 */
[----:B------:R1:W1:Y:S01]  /*0700*/  SYNCS.EXCH.64 URZ, [UR8+0x60], UR6 ;  /* 0x00006006083f75b2 */ /* 0x0002620008000100 */
[----:B------:R1:W1:Y:S01]  /*0710*/  SYNCS.EXCH.64 URZ, [UR8+0x48], UR4 ;  /* 0x00004804083f75b2 */ /* 0x0002620008000100 */
[----:B------:R1:W1:Y:S01]  /*0720*/  SYNCS.EXCH.64 URZ, [UR8+0x68], UR6 ;  /* 0x00006806083f75b2 */ /* 0x0002620008000100 */
[----:B------:R1:W1:Y:S01]  /*0730*/  SYNCS.EXCH.64 URZ, [UR8+0x50], UR4 ;  /* 0x00005004083f75b2 */ /* 0x0002620008000100 */
[----:B------:R1:W1:Y:S01]  /*0740*/  SYNCS.EXCH.64 URZ, [UR8+0x70], UR6 ;  /* 0x00007006083f75b2 */ /* 0x0002620008000100 */
[----:B------:R1:W1:Y:S01]  /*0750*/  SYNCS.EXCH.64 URZ, [UR8+0x58], UR4 ;  /* 0x00005804083f75b2 */ /* 0x0002620008000100 */
[----:B------:R1:W1:Y:S01]  /*0760*/  SYNCS.EXCH.64 URZ, [UR8+0x78], UR6 ;  /* 0x00007806083f75b2 */ /* 0x0002620008000100 */
[----:B------:R-:W-:Y:S01]  /*0770*/  NOP ;  /* 0x0000000000007918 */ /* 0x000fe20000000000 */
.L_x_7:
[----:B------:R-:W5:Y:S01]  /*0780*/  SHFL.IDX PT, R6, R6, RZ, 0x1f ;  /* 0x00001fff06067589 */ /* 0x000f6200000e0000 */
[----:B-1----:R-:W-:Y:S02]  /*0790*/  ISETP.NE.AND P6, PT, R2, 0x1, PT ;  /* 0x000000010200780c */ /* 0x002fe40003fc5270 */
[----:B------:R-:W-:Y:S01]  /*07a0*/  ELECT P1, URZ, PT ;  /* 0x00000000003f782f */ /* 0x000fe20003820000 */
[----:B------:R-:W1:Y:S01]  /*07b0*/  S2UR UR36, SR_CgaCtaId ;  /* 0x00000000002479c3 */ /* 0x000e620000008800 */
[----:B------:R-:W2:Y:S01]  /*07c0*/  S2R R3, SR_CTAID.Y ;  /* 0x0000000000037919 */ /* 0x000ea20000002600 */
[----:B------:R-:W-:Y:S01]  /*07d0*/  UMOV UR4, 0x20 ;  /* 0x0000002000047882 */ /* 0x000fe20000000000 */
[----:B------:R-:W-:Y:S01]  /*07e0*/  P2R R7, PR, RZ, 0x40 ;  /* 0x00000040ff077803 */ /* 0x000fe20000000000 */
[----:B------:R-:W-:Y:S01]  /*07f0*/  NOP ;  /* 0x0000000000007918 */ /* 0x000fe20000000000 */
[----:B------:R-:W3:Y:S01]  /*0800*/  S2R R8, SR_CTAID.X ;  /* 0x0000000000087919 */ /* 0x000ee20000002500 */
[----:B------:R-:W-:Y:S01]  /*0810*/  ISETP.NE.AND P4, PT, R0, RZ, PT ;  /* 0x000000ff0000720c */ /* 0x000fe20003f85270 */
[----:B------:R-:W-:Y:S01]  /*0820*/  BSSY B6, `(.L_x_8) ;  /* 0x0000cd1000067945 */ /* 0x000fe20003800000 */
[----:B------:R-:W-:-:S02]  /*0830*/  MOV R9, RZ ;  /* 0x000000ff00097202 */ /* 0x000fc40000000f00 */
[----:B------:R-:W3:Y:S01]  /*0840*/  @P6 LDC R17, c[0x0][0x10] ;  /* 0x00000400ff116b82 */ /* 0x000ee20000000800 */
[----:B------:R-:W-:-:S07]  /*0850*/  @P6 MOV R7, RZ ;  /* 0x000000ff00076202 */ /* 0x000fce0000000f00 */
[----:B------:R-:W4:Y:S01]  /*0860*/  @!P6 LDC R11, c[0x0][0xc] ;  /* 0x00000300ff0beb82 */ /* 0x000f220000000800 */
[----:B-----5:R-:W-:Y:S02]  /*0870*/  ISETP.NE.OR P2, PT, R6, RZ, !P1 ;  /* 0x000000ff0600720c */ /* 0x020fe40004f45670 */
[----:B------:R-:W-:-:S04]  /*0880*/  ISETP.EQ.OR P1, PT, R0, 0x3, !P4 ;  /* 0x000000030000780c */ /* 0x000fc80006722670 */
[----:B------:R-:W-:-:S04]  /*0890*/  ISETP.EQ.AND P1, PT, R10, RZ, P1 ;  /* 0x000000ff0a00720c */ /* 0x000fc80000f22270 */
[----:B------:R-:W-:Y:S01]  /*08a0*/  SEL R22, RZ, 0x1, !P1 ;  /* 0x00000001ff167807 */ /* 0x000fe20004800000 */
[----:B--2---:R-:W-:Y:S02]  /*08b0*/  @P6 IMAD.MOV.U32 R6, RZ, RZ, R3 ;  /* 0x000000ffff066224 */ /* 0x004fe400078e0003 */
[----:B------:R-:W-:Y:S01]  /*08c0*/  VOTEU.ALL UP0, P2 ;  /* 0x00000000003f7886 */ /* 0x000fe20001000000 */
[----:B------:R-:W-:Y:S01]  /*08d0*/  VOTEU.ALL UP1, P2 ;  /* 0x00000000003f7886 */ /* 0x000fe20001020000 */
[----:B---3--:R-:W-:Y:S01]  /*08e0*/  @P6 IMAD.WIDE.U32 R16, R8, R17, R6 ;  /* 0x0000001108106225 */ /* 0x008fe200078e0006 */
[----:B------:R-:W-:Y:S02]  /*08f0*/  @P6 MOV R7, RZ ;  /* 0x000000ff00076202 */ /* 0x000fe40000000f00 */
[----:B------:R-:W-:Y:S01]  /*0900*/  @!UP0 UMOV UR6, 0x400 ;  /* 0x0000040000068882 */ /* 0x000fe20000000000 */
[----:B------:R-:W-:-:S04]  /*0910*/  @!UP0 UIADD3 UR4, -UR4, 0x100000, URZ ;  /* 0x0010000004048890 */ /* 0x000fc8000fffe13f */
[----:B------:R-:W-:Y:S02]  /*0920*/  @!UP0 USHF.L.U32 UR5, UR4, 0xb, URZ ;  /* 0x0000000b04058899 */ /* 0x000fe4000800063f */
[----:B------:R-:W-:Y:S02]  /*0930*/  @!UP0 USHF.L.U32 UR4, UR4, 0x1, URZ ;  /* 0x0000000104048899 */ /* 0x000fe4000800063f */
[----:B-1----:R-:W-:Y:S01]  /*0940*/  @!UP0 ULEA UR8, UR36, UR6, 0x18 ;  /* 0x0000000624088291 */ /* 0x002fe2000f8ec03f */
[----:B------:R-:W-:Y:S01]  /*0950*/  @P6 IMAD.IADD R17, R17, 0x1, R7 ;  /* 0x0000000111116824 */ /* 0x000fe200078e0207 */
[----:B------:R-:W-:Y:S01]  /*0960*/  VOTEU.ALL UP0, P2 ;  /* 0x00000000003f7886 */ /* 0x000fe20001000000 */
[C---:B------:R-:W-:Y:S01]  /*0970*/  ISETP.NE.AND P2, PT, R10.reuse, RZ, PT ;  /* 0x000000ff0a00720c */ /* 0x040fe20003f45270 */
[----:B------:R-:W-:Y:S01]  /*0980*/  ULDC UR6, c[0x0][0xc] ;  /* 0x0000030000067ab9 */ /* 0x000fe20000000800 */
[----:B------:R-:W-:Y:S01]  /*0990*/  ULDC UR7, c[0x0][0x10] ;  /* 0x0000040000077ab9 */ /* 0x000fe20000000800 */
[----:B------:R-:W-:Y:S01]  /*09a0*/  IADD3 R10, R10, -0x1, RZ ;  /* 0xffffffff0a0a7810 */ /* 0x000fe20007ffe0ff */
[----:B----4-:R-:W-:Y:S01]  /*09b0*/  @!P6 IMAD.WIDE.U32 R6, R11, R3, R8 ;  /* 0x000000030b06e225 */ /* 0x010fe200078e0008 */
[----:B------:R-:W-:-:S02]  /*09c0*/  ISETP.EQ.AND P5, PT, R0, 0x2, !P2 ;  /* 0x000000020000780c */ /* 0x000fc400057a2270 */
[----:B------:R-:W-:Y:S01]  /*09d0*/  ISETP.GE.U32.AND P1, PT, R10, 0x2, PT ;  /* 0x000000020a00780c */ /* 0x000fe20003f26070 */
[----:B------:R-:W-:Y:S01]  /*09e0*/  @!P6 IMAD.MOV.U32 R16, RZ, RZ, R6 ;  /* 0x000000ffff10e224 */ /* 0x000fe200078e0006 */
[----:B------:R-:W1:Y:S02]  /*09f0*/  FENCE.VIEW.ASYNC.S ;  /* 0x00000000000073c6 */ /* 0x000e640000000000 */
[----:B-1----:R-:W1:Y:S01]  /*0a00*/  @!UP0 SYNCS.EXCH.64 URZ, [UR8+0x80], UR4 ;  /* 0x00008004083f85b2 */ /* 0x002e620008000100 */
[----:B------:R-:W-:Y:S02]  /*0a10*/  SEL R19, RZ, 0x1, !P5 ;  /* 0x00000001ff137807 */ /* 0x000fe40006800000 */
[----:B------:R-:W-:Y:S02]  /*0a20*/  @!P6 MOV R17, R7 ;  /* 0x000000070011e202 */ /* 0x000fe40000000f00 */
[----:B------:R-:W-:Y:S02]  /*0a30*/  SEL R19, R19, 0x2, P1 ;  /* 0x0000000213137807 */ /* 0x000fe40000800000 */
[----:B------:R-:W-:Y:S01]  /*0a40*/  SEL R22, R22, 0x2, P1 ;  /* 0x0000000216167807 */ /* 0x000fe20000800000 */
[----:B------:R2:W1:Y:S01]  /*0a50*/  @!UP1 SYNCS.EXCH.64 URZ, [UR8+0x88], UR4 ;  /* 0x00008804083f95b2 */ /* 0x0004620008000100 */
[----:B------:R-:W-:Y:S01]  /*0a60*/  NOP ;  /* 0x0000000000007918 */ /* 0x000fe20000000000 */
[----:B--2---:R-:W-:-:S03]  /*0a70*/  UIMAD.WIDE.U32 UR4, UR6, UR7, URZ ;  /* 0x00000007060472a5 */ /* 0x004fc6000f8e003f */
[----:B------:R-:W-:Y:S02]  /*0a80*/  ULDC UR6, c[0x0][0x14] ;  /* 0x0000050000067ab9 */ /* 0x000fe40000000800 */
[----:B------:R-:W-:Y:S02]  /*0a90*/  UIMAD.WIDE.U32 UR38, UR4, UR6, URZ ;  /* 0x00000006042672a5 */ /* 0x000fe4000f8e003f */
[----:B------:R-:W-:-:S04]  /*0aa0*/  UIMAD UR37, UR5, UR6, URZ ;  /* 0x00000006052572a4 */ /* 0x000fc8000f8e023f */
[----:B------:R-:W-:Y:S01]  /*0ab0*/  UIADD3 UR37, UR39, UR37, URZ ;  /* 0x0000002527257290 */ /* 0x000fe2000fffe03f */
[----:B-1----:R-:W-:Y:S06]  /*0ac0*/  BAR.SYNC.DEFER_BLOCKING 0x0 ;  /* 0x0000000000007b1d */ /* 0x002fec0000010000 */
[----:B------:R-:W-:Y:S05]  /*0ad0*/  @!P2 BRA `(.L_x_9) ;  /* 0x000000a00078a947 */ /* 0x000fea0003800000 */
[----:B------:R-:W-:-:S13]  /*0ae0*/  ISETP.GT.U32.AND P0, PT, R10, 0x1, PT ;  /* 0x000000010a00780c */ /* 0x000fda0003f04070 */
[----:B------:R-:W-:Y:S05]  /*0af0*/  @P0 BRA `(.L_x_10) ;  /* 0x000000c8008c0947 */ /* 0x000fea0003800000 */
[----:B------:R-:W-:Y:S01]  /*0b00*/  ULDC.64 UR4, c[0x0][0x8f8] ;  /* 0x00023e0000047ab9 */ /* 0x000fe20000000a00 */
[----:B------:R-:W-:Y:S01]  /*0b10*/  UMOV UR47, 0xffffffff ;  /* 0xffffffff002f7882 */ /* 0x000fe20000000000 */
[----:B------:R-:W-:Y:S01]  /*0b20*/  ISETP.GE.U32.AND P0, PT, R16, UR4, PT ;  /* 0x0000000410007c0c */ /* 0x000fe2000bf06070 */
[----:B------:R-:W-:Y:S01]  /*0b30*/  IMAD.MOV.U32 R94, RZ, RZ, -0x1 ;  /* 0xffffffffff5e7424 */ /* 0x000fe200078e00ff */
[----:B------:R-:W-:Y:S02]  /*0b40*/  PRMT R88, RZ, 0x7610, R88 ;  /* 0x00007610ff587816 */ /* 0x000fe40000000058 */
[----:B------:R-:W-:Y:S02]  /*0b50*/  ISETP.GE.U32.AND.EX P0, PT, R17, UR5, PT, P0 ;  /* 0x0000000511007c0c */ /* 0x000fe4000bf06100 */
[----:B------:R-:W-:Y:S02]  /*0b60*/  MOV R23, 0xffffffff ;  /* 0xffffffff00177802 */ /* 0x000fe40000000f00 */
[----:B------:R-:W-:-:S09]  /*0b70*/  PRMT R0, RZ, 0x7610, R0 ;  /* 0x00007610ff007816 */ /* 0x000fd20000000000 */
[----:B------:R-:W-:Y:S05]  /*0b80*/  @P0 BRA `(.L_x_11) ;  /* 0x0000000400600947 */ /* 0x000fea0003800000 */
[----:B------:R-:W1:Y:S01]  /*0b90*/  LDC.64 R14, c[0x0][0x8d0] ;  /* 0x00023400ff0e7b82 */ /* 0x000e620000000a00 */
[----:B------:R-:W-:Y:S02]  /*0ba0*/  MOV R4, R16 ;  /* 0x0000001000047202 */ /* 0x000fe40000000f00 */
[----:B------:R-:W-:-:S05]  /*0bb0*/  MOV R5, R17 ;  /* 0x0000001100057202 */ /* 0x000fca0000000f00 */
[----:B------:R-:W2:Y:S08]  /*0bc0*/  LDC R0, c[0x0][0x8d8] ;  /* 0x00023600ff007b82 */ /* 0x000eb00000000800 */
[----:B------:R-:W3:Y:S01]  /*0bd0*/  LDC.64 R20, c[0x0][0x8c8] ;  /* 0x00023200ff147b82 */ /* 0x000ee20000000a00 */
[----:B-1----:R-:W-:-:S04]  /*0be0*/  ISETP.NE.U32.AND P0, PT, R14, RZ, PT ;  /* 0x000000ff0e00720c */ /* 0x002fc80003f05070 */
[----:B------:R-:W-:-:S13]  /*0bf0*/  ISETP.NE.AND.EX P0, PT, R15, RZ, PT, P0 ;  /* 0x000000ff0f00720c */ /* 0x000fda0003f05300 */
[----:B--23--:R-:W-:Y:S05]  /*0c00*/  @!P0 BRA `(.L_x_12) ;  /* 0x0000000000288947 */ /* 0x00cfea0003800000 */
[----:B------:R-:W1:Y:S02]  /*0c10*/  LDC R11, c[0x0][0x8dc] ;  /* 0x00023700ff0b7b82 */ /* 0x000e640000000800 */
[----:B-1----:R-:W-:-:S05]  /*0c20*/  IADD3 R11, P0, R16, R11, RZ ;  /* 0x0000000b100b7210 */ /* 0x002fca0007f1e0ff */
[----:B------:R-:W-:-:S04]  /*0c30*/  IMAD.X R13, RZ, RZ, R17, P0 ;  /* 0x000000ffff0d7224 */ /* 0x000fc800000e0611 */
[----:B------:R-:W-:-:S04]  /*0c40*/  IMAD.WIDE.U32 R4, R13, R14, RZ ;  /* 0x0000000e0d047225 */ /* 0x000fc800078e00ff */
[----:B------:R-:W-:-:S04]  /*0c50*/  IMAD.WIDE.U32 R6, P0, R11, R15, R4 ;  /* 0x0000000f0b067225 */ /* 0x000fc80007800004 */
[----:B------:R-:W-:Y:S01]  /*0c60*/  IMAD.WIDE.U32 R4, R11, R14, RZ ;  /* 0x0000000e0b047225 */ /* 0x000fe200078e00ff */
[----:B------:R-:W-:Y:S02]  /*0c70*/  IADD3.X R11, RZ, RZ, RZ, P0, !PT ;  /* 0x000000ffff0b7210 */ /* 0x000fe400007fe4ff */
[----:B------:R-:W-:Y:S02]  /*0c80*/  MOV R10, R7 ;  /* 0x00000007000a7202 */ /* 0x000fe40000000f00 */
[----:B------:R-:W-:-:S05]  /*0c90*/  IADD3 RZ, P0, R5, R6, RZ ;  /* 0x0000000605ff7210 */ /* 0x000fca0007f1e0ff */
[----:B------:R-:W-:-:S08]  /*0ca0*/  IMAD.WIDE.U32.X R4, R13, R15, R10, P0 ;  /* 0x0000000f0d047225 */ /* 0x000fd000000e040a */
.L_x_12:
[-CC-:B------:R-:W-:Y:S01]  /*0cb0*/  SHF.R.U64 R25, R4, R0.reuse, R5.reuse ;  /* 0x0000000004197219 */ /* 0x180fe20000001205 */
[----:B------:R-:W1:Y:S01]  /*0cc0*/  LDC.64 R26, c[0x0][0x8e8] ;  /* 0x00023a00ff1a7b82 */ /* 0x000e620000000a00 */
[----:B------:R-:W-:Y:S01]  /*0cd0*/  SHF.R.U32.HI R4, RZ, R0, R5 ;  /* 0x00000000ff047219 */ /* 0x000fe20000011605 */
[----:B------:R-:W-:Y:S01]  /*0ce0*/  ULDC UR4, c[0x0][0x150] ;  /* 0x0000540000047ab9 */ /* 0x000fe20000000800 */
[----:B------:R-:W-:Y:S02]  /*0cf0*/  I2FP.F32.U32 R0, R8 ;  /* 0x0000000800007245 */ /* 0x000fe40000201000 */
[----:B------:R-:W-:-:S03]  /*0d00*/  IADD3 R9, P0, RZ, -R25, RZ ;  /* 0x80000019ff097210 */ /* 0x000fc60007f1e0ff */
[----:B------:R-:W2:Y:S01]  /*0d10*/  LDC R10, c[0x0][0x8c0] ;  /* 0x00023000ff0a7b82 */ /* 0x000ea20000000800 */
[----:B------:R-:W-:Y:S01]  /*0d20*/  FMUL R0, R0, UR4 ;  /* 0x0000000400007c20 */ /* 0x000fe20008400000 */
[----:B------:R-:W-:Y:S01]  /*0d30*/  IMAD.X R11, RZ, RZ, ~R4, P0 ;  /* 0x000000ffff0b7224 */ /* 0x000fe200000e0e04 */
[----:B------:R-:W-:Y:S01]  /*0d40*/  ULDC UR4, c[0x0][0x154] ;  /* 0x0000550000047ab9 */ /* 0x000fe20000000800 */
[----:B------:R-:W-:-:S03]  /*0d50*/  IMAD.WIDE.U32 R4, R9, R20, R16 ;  /* 0x0000001409047225 */ /* 0x000fc600078e0010 */
[----:B------:R-:W3:Y:S01]  /*0d60*/  F2I.U32.TRUNC.NTZ R0, R0 ;  /* 0x0000000000007305 */ /* 0x000ee2000020f000 */
[----:B------:R-:W4:Y:S01]  /*0d70*/  LDC R7, c[0x0][0x144] ;  /* 0x00005100ff077b82 */ /* 0x000f220000000800 */
[----:B------:R-:W-:-:S04]  /*0d80*/  IMAD R6, R11, R20, RZ ;  /* 0x000000140b067224 */ /* 0x000fc800078e02ff */
[----:B------:R-:W-:-:S03]  /*0d90*/  IMAD R9, R9, R21, R6 ;  /* 0x0000001509097224 */ /* 0x000fc600078e0206 */
[----:B------:R-:W5:Y:S01]  /*0da0*/  LDC R12, c[0x0][0x8b0] ;  /* 0x00022c00ff0c7b82 */ /* 0x000f620000000800 */
[----:B-1----:R-:W-:Y:S02]  /*0db0*/  ISETP.NE.U32.AND P0, PT, R26, RZ, PT ;  /* 0x000000ff1a00720c */ /* 0x002fe40003f05070 */
[----:B------:R-:W-:Y:S02]  /*0dc0*/  IADD3 R9, R5, R9, RZ ;  /* 0x0000000905097210 */ /* 0x000fe40007ffe0ff */
[----:B------:R-:W-:Y:S02]  /*0dd0*/  ISETP.NE.AND.EX P0, PT, R27, RZ, PT, P0 ;  /* 0x000000ff1b00720c */ /* 0x000fe40003f05300 */
[----:B---3--:R-:W-:Y:S01]  /*0de0*/  IADD3 R5, -R0, RZ, RZ ;  /* 0x000000ff00057210 */ /* 0x008fe20007ffe1ff */
[----:B------:R-:W1:Y:S01]  /*0df0*/  LDC R11, c[0x0][0x900] ;  /* 0x00024000ff0b7b82 */ /* 0x000e620000000800 */
[----:B--2---:R-:W-:Y:S02]  /*0e00*/  SHF.R.U64 R20, R4, R10, R9 ;  /* 0x0000000a04147219 */ /* 0x004fe40000001209 */
[----:B------:R-:W-:-:S02]  /*0e10*/  I2FP.F32.U32 R4, R3 ;  /* 0x0000000300047245 */ /* 0x000fc40000201000 */
[----:B------:R-:W-:Y:S02]  /*0e20*/  SHF.R.U32.HI R9, RZ, R10, R9 ;  /* 0x0000000aff097219 */ /* 0x000fe40000011609 */
[----:B------:R-:W-:Y:S01]  /*0e30*/  MOV R10, 0x1 ;  /* 0x00000001000a7802 */ /* 0x000fe20000000f00 */
[----:B------:R-:W2:Y:S01]  /*0e40*/  LDC R14, c[0x0][0x148] ;  /* 0x00005200ff0e7b82 */ /* 0x000ea20000000800 */
[----:B----4-:R-:W-:Y:S02]  /*0e50*/  IMAD R0, R7, R5, R8 ;  /* 0x0000000507007224 */ /* 0x010fe400078e0208 */
[----:B------:R-:W-:Y:S01]  /*0e60*/  FMUL R5, R4, UR4 ;  /* 0x0000000404057c20 */ /* 0x000fe20008400000 */
[----:B------:R-:W-:-:S04]  /*0e70*/  IMAD.MOV.U32 R4, RZ, RZ, -0x1 ;  /* 0xffffffffff047424 */ /* 0x000fc800078e00ff */
[----:B------:R-:W3:Y:S01]  /*0e80*/  LDC R24, c[0x0][0x8a8] ;  /* 0x00022a00ff187b82 */ /* 0x000ee20000000800 */
[-CC-:B-----5:R-:W-:Y:S02]  /*0e90*/  SHF.R.U64 R28, R20, R12.reuse, R9.reuse ;  /* 0x0000000c141c7219 */ /* 0x1a0fe40000001209 */
[----:B------:R-:W-:Y:S02]  /*0ea0*/  SHF.R.U32.HI R6, RZ, R12, R9 ;  /* 0x0000000cff067219 */ /* 0x000fe40000011609 */
[----:B------:R4:W1:Y:S03]  /*0eb0*/  F2I.U32.TRUNC.NTZ R12, R5 ;  /* 0x00000005000c7305 */ /* 0x000866000020f000 */
[----:B------:R-:W2:Y:S01]  /*0ec0*/  LDC R15, c[0x0][0x8f0] ;  /* 0x00023c00ff0f7b82 */ /* 0x000ea20000000800 */
[-C--:B-1----:R-:W-:Y:S02]  /*0ed0*/  SHF.R.U64 R30, R28, R11.reuse, R6 ;  /* 0x0000000b1c1e7219 */ /* 0x082fe40000001206 */
[----:B------:R-:W-:-:S02]  /*0ee0*/  SHF.L.U32 R4, R4, R11, RZ ;  /* 0x0000000b04047219 */ /* 0x000fc400000006ff */
[-C--:B------:R-:W-:Y:S02]  /*0ef0*/  SHF.R.U32.HI R6, RZ, R11.reuse, R6 ;  /* 0x0000000bff067219 */ /* 0x080fe40000011606 */
[----:B------:R-:W-:Y:S01]  /*0f00*/  SHF.L.U32 R10, R10, R11, RZ ;  /* 0x0000000b0a0a7219 */ /* 0x000fe200000006ff */
[----:B------:R-:W1:Y:S01]  /*0f10*/  LDC R21, c[0x0][0x8e0] ;  /* 0x00023800ff157b82 */ /* 0x000e620000000800 */
[----:B------:R-:W-:Y:S01]  /*0f20*/  LOP3.LUT R11, RZ, R4, RZ, 0x33, !PT ;  /* 0x00000004ff0b7212 */ /* 0x000fe200078e33ff */
[----:B----4-:R-:W-:Y:S01]  /*0f30*/  IMAD.MOV.U32 R5, RZ, RZ, R6 ;  /* 0x000000ffff057224 */ /* 0x010fe200078e0006 */
[----:B------:R-:W-:-:S05]  /*0f40*/  MOV R4, R30 ;  /* 0x0000001e00047202 */ /* 0x000fca0000000f00 */
[----:B------:R-:W4:Y:S01]  /*0f50*/  LDC R23, c[0x0][0x8b8] ;  /* 0x00022e00ff177b82 */ /* 0x000f220000000800 */
[----:B---3--:R-:W-:Y:S05]  /*0f60*/  @!P0 BRA `(.L_x_13) ;  /* 0x0000000000288947 */ /* 0x008fea0003800000 */
[----:B------:R-:W3:Y:S02]  /*0f70*/  LDC R9, c[0x0][0x8f4] ;  /* 0x00023d00ff097b82 */ /* 0x000ee40000000800 */
[----:B---3--:R-:W-:-:S04]  /*0f80*/  IADD3 R9, P0, R30, R9, RZ ;  /* 0x000000091e097210 */ /* 0x008fc80007f1e0ff */
[----:B------:R-:W-:-:S05]  /*0f90*/  IADD3.X R13, RZ, R6, RZ, P0, !PT ;  /* 0x00000006ff0d7210 */ /* 0x000fca00007fe4ff */
[----:B------:R-:W-:-:S04]  /*0fa0*/  IMAD.WIDE.U32 R4, R13, R26, RZ ;  /* 0x0000001a0d047225 */ /* 0x000fc800078e00ff */
[----:B------:R-:W-:-:S04]  /*0fb0*/  IMAD.WIDE.U32 R6, P0, R9, R27, R4 ;  /* 0x0000001b09067225 */ /* 0x000fc80007800004 */
[----:B------:R-:W-:Y:S01]  /*0fc0*/  IMAD.WIDE.U32 R4, R9, R26, RZ ;  /* 0x0000001a09047225 */ /* 0x000fe200078e00ff */
[----:B------:R-:W-:-:S03]  /*0fd0*/  IADD3.X R9, RZ, RZ, RZ, P0, !PT ;  /* 0x000000ffff097210 */ /* 0x000fc600007fe4ff */
[----:B------:R-:W-:Y:S01]  /*0fe0*/  IMAD.MOV.U32 R8, RZ, RZ, R7 ;  /* 0x000000ffff087224 */ /* 0x000fe200078e0007 */
[----:B------:R-:W-:-:S05]  /*0ff0*/  IADD3 RZ, P0, R5, R6, RZ ;  /* 0x0000000605ff7210 */ /* 0x000fca0007f1e0ff */
[----:B------:R-:W-:-:S08]  /*1000*/  IMAD.WIDE.U32.X R4, R13, R27, R8, P0 ;  /* 0x0000001b0d047225 */ /* 0x000fd000000e0408 */
.L_x_13:
[----:B--2---:R-:W-:Y:S02]  /*1010*/  SHF.R.U64 R4, R4, R15, R5 ;  /* 0x0000000f04047219 */ /* 0x004fe40000001205 */
[----:B------:R-:W-:Y:S02]  /*1020*/  IADD3 R12, -R12, RZ, RZ ;  /* 0x000000ff0c0c7210 */ /* 0x000fe40007ffe1ff */
[----:B------:R-:W-:Y:S01]  /*1030*/  LOP3.LUT R11, R28, R11, RZ, 0xc0, !PT ;  /* 0x0000000b1c0b7212 */ /* 0x000fe200078ec0ff */
[----:B------:R-:W-:Y:S01]  /*1040*/  IMAD.MOV R6, RZ, RZ, -R4 ;  /* 0x000000ffff067224 */ /* 0x000fe200078e0a04 */
[----:B------:R-:W-:Y:S01]  /*1050*/  IADD3 R5, R24, -0x1, RZ ;  /* 0xffffffff18057810 */ /* 0x000fe20007ffe0ff */
[----:B------:R-:W-:Y:S01]  /*1060*/  @P6 IMAD R0, R14, R12, R3 ;  /* 0x0000000c0e006224 */ /* 0x000fe200078e0203 */
[----:B------:R-:W-:Y:S01]  /*1070*/  R2UR UR47, R25 ;  /* 0x00000000192f72ca */ /* 0x000fe200000e0000 */
[----:B------:R-:W-:Y:S01]  /*1080*/  IMAD R11, R10, R4, R11 ;  /* 0x000000040a0b7224 */ /* 0x000fe200078e020b */
[----:B------:R-:W-:Y:S01]  /*1090*/  LOP3.LUT R5, R20, R5, RZ, 0xc0, !PT ;  /* 0x0000000514057212 */ /* 0x000fe200078ec0ff */
[----:B-1----:R-:W-:Y:S01]  /*10a0*/  IMAD R3, R6, R21, R30 ;  /* 0x0000001506037224 */ /* 0x002fe200078e021e */
[----:B------:R-:W-:Y:S01]  /*10b0*/  MOV R4, 0x1 ;  /* 0x0000000100047802 */ /* 0x000fe20000000f00 */
[----:B----4-:R-:W-:-:S02]  /*10c0*/  IMAD R0, R11, R23, R0 ;  /* 0x000000170b007224 */ /* 0x010fc400078e0200 */
[----:B------:R-:W-:-:S05]  /*10d0*/  IMAD R3, R3, R24, R5 ;  /* 0x0000001803037224 */ /* 0x000fca00078e0205 */
[----:B------:R-:W-:Y:S02]  /*10e0*/  SEL R94, R3, R0, !P6 ;  /* 0x00000000035e7207 */ /* 0x000fe40007000000 */
[----:B------:R-:W-:Y:S02]  /*10f0*/  SEL R23, R0, R3, !P6 ;  /* 0x0000000300177207 */ /* 0x000fe40007000000 */
[----:B------:R-:W-:-:S07]  /*1100*/  PRMT R0, R4, 0x7610, R0 ;  /* 0x0000761004007816 */ /* 0x000fce0000000000 */
.L_x_11:
[----:B------:R-:W-:-:S08]  /*1110*/  NOP ;  /* 0x0000000000007918 */ /* 0x000fd00000000000 */
[----:B------:R-:W1:Y:S02]  /*1120*/  USETMAXREG.TRY_ALLOC.CTAPOOL UP0, 0xe8 ;  /* 0x000000e8000079c8 */ /* 0x000e640008000600 */
[----:B-1----:R-:W-:-:S13]  /*1130*/  PLOP3.LUT P0, PT, PT, PT, UP0, 0x80, 0x0 ;  /* 0x000000000000781c */ /* 0x002fda0003f0f008 */
[----:B------:R-:W-:Y:S05]  /*1140*/  @!P0 BRA `(.L_x_11) ;  /* 0xfffffffc00f08947 */ /* 0x000fea000383ffff */
[----:B------:R-:W-:Y:S02]  /*1150*/  ULDC.64 UR4, c[0x0][0x590] ;  /* 0x0001640000047ab9 */ /* 0x000fe40000000a00 */
[----:B------:R-:W-:-:S04]  /*1160*/  ISETP.NE.U32.AND P0, PT, RZ, UR4, PT ;  /* 0x00000004ff007c0c */ /* 0x000fc8000bf05070 */
[----:B------:R-:W-:-:S13]  /*1170*/  ISETP.NE.AND.EX P0, PT, RZ, UR5, PT, P0 ;  /* 0x00000005ff007c0c */ /* 0x000fda000bf05300 */
[----:B------:R-:W-:Y:S05]  /*1180*/  @P0 BRA `(.L_x_14) ;  /* 0x00000000002c0947 */ /* 0x000fea0003800000 */
[----:B------:R-:W-:Y:S02]  /*1190*/  ULDC.64 UR4, c[0x0][0x588] ;  /* 0x0001620000047ab9 */ /* 0x000fe40000000a00 */
[----:B------:R-:W-:-:S04]  /*11a0*/  ISETP.NE.U32.AND P0, PT, RZ, UR4, PT ;  /* 0x00000004ff007c0c */ /* 0x000fc8000bf05070 */
[----:B------:R-:W-:-:S13]  /*11b0*/  ISETP.NE.AND.EX P0, PT, RZ, UR5, PT, P0 ;  /* 0x00000005ff007c0c */ /* 0x000fda000bf05300 */
[----:B------:R-:W-:Y:S05]  /*11c0*/  @!P0 BRA `(.L_x_15) ;  /* 0x0000000000108947 */ /* 0x000fea0003800000 */
[----:B------:R-:W1:Y:S02]  /*11d0*/  LDC.64 R90, c[0x0][0x588] ;  /* 0x00016200ff5a7b82 */ /* 0x000e640000000a00 */
[----:B-1----:R1:W5:Y:S01]  /*11e0*/  LDG.E R90, desc[UR40][R90.64] ;  /* 0x000000285a5a7981 */ /* 0x002362000c1e1900 */
[----:B------:R-:W-:Y:S01]  /*11f0*/  MOV R88, 0x1 ;  /* 0x0000000100587802 */ /* 0x000fe20000000f00 */
[----:B------:R-:W-:Y:S06]  /*1200*/  BRA `(.L_x_14) ;  /* 0x00000000000c7947 */ /* 0x000fec0003800000 */
.L_x_15:
[----:B------:R-:W-:Y:S01]  /*1210*/  ULDC UR4, c[0x0][0x580] ;  /* 0x0001600000047ab9 */ /* 0x000fe20000000800 */
[----:B------:R-:W-:Y:S01]  /*1220*/  IMAD.MOV.U32 R88, RZ, RZ, 0x1 ;  /* 0x00000001ff587424 */ /* 0x000fe200078e00ff */
[----:B------:R-:W-:-:S07]  /*1230*/  MOV R90, UR4 ;  /* 0x00000004005a7c02 */ /* 0x000fce0008000f00 */
.L_x_14:
        /* <DEDUP_REMOVED lines=10> */
[----:B------:R-:W-:Y:S05]  /*12e0*/  BRA `(.L_x_16) ;  /* 0x0000000000087947 */ /* 0x000fea0003800000 */
.L_x_17:
[----:B------:R-:W-:Y:S02]  /*12f0*/  ULDC UR4, c[0x0][0x5a0] ;  /* 0x0001680000047ab9 */ /* 0x000fe40000000800 */
[----:B-1----:R-:W-:-:S07]  /*1300*/  MOV R91, UR4 ;  /* 0x00000004005b7c02 */ /* 0x002fce0008000f00 */
.L_x_16:
[----:B------:R-:W-:Y:S01]  /*1310*/  LOP3.LUT P1, RZ, R0, 0xff, RZ, 0xc0, !PT ;  /* 0x000000ff00ff7812 */ /* 0x000fe2000782c0ff */
[----:B------:R-:W-:Y:S01]  /*1320*/  UMOV UR42, URZ ;  /* 0x0000003f002a7c82 */ /* 0x000fe20008000000 */
[----:B------:R-:W-:-:S11]  /*1330*/  PLOP3.LUT P0, PT, PT, PT, PT, 0x80, 0x0 ;  /* 0x000000000000781c */ /* 0x000fd60003f0f070 */
[----:B------:R-:W-:Y:S05]  /*1340*/  @!P1 BRA `(.L_x_18) ;  /* 0x0000009400bc9947 */ /* 0x000fea0003800000 */
[----:B------:R-:W-:Y:S01]  /*1350*/  ULDC UR4, c[0x0][0x28c] ;  /* 0x0000a30000047ab9 */ /* 0x000fe20000000800 */
[----:B------:R-:W-:Y:S01]  /*1360*/  LOP3.LUT R92, R22, 0x1, RZ, 0xfc, !PT ;  /* 0x00000001165c7812 */ /* 0x000fe200078efcff */
[----:B------:R-:W-:Y:S01]  /*1370*/  UIADD3 UR4, UR4, 0x3f, URZ ;  /* 0x0000003f04047890 */ /* 0x000fe2000fffe03f */
[----:B------:R-:W-:Y:S01]  /*1380*/  LOP3.LUT R93, R19, 0x1, RZ, 0xfc, !PT ;  /* 0x00000001135d7812 */ /* 0x000fe200078efcff */
[----:B------:R-:W-:Y:S01]  /*1390*/  IMAD.MOV.U32 R89, RZ, RZ, 0x1 ;  /* 0x00000001ff597424 */ /* 0x000fe200078e00ff */
[----:B------:R-:W-:Y:S01]  /*13a0*/  ULDC.64 UR54, c[0x0][0x198] ;  /* 0x0000660000367ab9 */ /* 0x000fe20000000a00 */
[----:B------:R-:W-:Y:S01]  /*13b0*/  USHF.R.S32.HI UR5, URZ, 0x1f, UR4 ;  /* 0x0000001f3f057899 */ /* 0x000fe20008011404 */
[----:B------:R-:W-:Y:S01]  /*13c0*/  UMOV UR43, URZ ;  /* 0x0000003f002b7c82 */ /* 0x000fe20008000000 */
[----:B------:R-:W-:Y:S02]  /*13d0*/  UMOV UR48, URZ ;  /* 0x0000003f00307c82 */ /* 0x000fe40008000000 */
[----:B------:R-:W-:Y:S01]  /*13e0*/  ULEA.HI UR5, UR5, UR4, URZ, 0x6 ;  /* 0x0000000405057291 */ /* 0x000fe2000f8f303f */
[----:B------:R-:W-:Y:S01]  /*13f0*/  UMOV UR49, URZ ;  /* 0x0000003f00317c82 */ /* 0x000fe20008000000 */
[----:B------:R-:W-:-:S02]  /*1400*/  UMOV UR42, URZ ;  /* 0x0000003f002a7c82 */ /* 0x000fc40008000000 */
[----:B------:R-:W-:-:S12]  /*1410*/  USHF.R.S32.HI UR50, URZ, 0x6, UR5 ;  /* 0x000000063f327899 */ /* 0x000fd80008011405 */
.L_x_279:
[----:B------:R-:W-:Y:S01]  /*1420*/  LOP3.LUT R0, R18, 0x80, RZ, 0xc0, !PT ;  /* 0x0000008012007812 */ /* 0x000fe200078ec0ff */
[----:B------:R-:W3:Y:S01]  /*1430*/  S2UR UR51, SR_CgaCtaId ;  /* 0x00000000003379c3 */ /* 0x000ee20000008800 */
[----:B------:R-:W-:Y:S02]  /*1440*/  UMOV UR52, 0x400 ;  /* 0x0000040000347882 */ /* 0x000fe40000000000 */
[----:B------:R-:W-:-:S06]  /*1450*/  SHF.R.U32.HI R0, RZ, 0x7, R0 ;  /* 0x00000007ff007819 */ /* 0x000fcc0000011600 */
[----:B------:R-:W4:Y:S01]  /*1460*/  SHFL.IDX PT, R0, R0, RZ, 0x1f ;  /* 0x00001fff00007589 */ /* 0x000f2200000e0000 */
[----:B---3--:R-:W-:Y:S01]  /*1470*/  ULEA UR52, UR51, UR52, 0x18 ;  /* 0x0000003433347291 */ /* 0x008fe2000f8ec03f */
[----:B----4-:R-:W-:-:S13]  /*1480*/  R2UR UR4, R0 ;  /* 0x00000000000472ca */ /* 0x010fda00000e0000 */
[----:B------:R-:W-:-:S04]  /*1490*/  ULEA.HI UR5, UR4, UR4, URZ, 0x1 ;  /* 0x0000000404057291 */ /* 0x000fc8000f8f083f */
[----:B------:R-:W-:-:S04]  /*14a0*/  ULOP3.LUT UR5, UR5, 0x7fffe, URZ, 0xc0, !UPT ;  /* 0x0007fffe05057892 */ /* 0x000fc8000f8ec03f */
[----:B------:R-:W-:-:S03]  /*14b0*/  UIADD3 UR5, UR4, -UR5, URZ ;  /* 0x8000000504057290 */ /* 0x000fc6000fffe03f */
[----:B------:R-:W-:Y:S01]  /*14c0*/  ULDC UR4, c[0x0][0x28c] ;  /* 0x0000a30000047ab9 */ /* 0x000fe20000000800 */
[----:B------:R-:W-:Y:S01]  /*14d0*/  ULEA UR5, UR5, UR52, 0xd ;  /* 0x0000003405057291 */ /* 0x000fe2000f8e683f */
[----:B------:R-:W-:-:S03]  /*14e0*/  ISETP.LT.AND P0, PT, RZ, UR4, PT ;  /* 0x00000004ff007c0c */ /* 0x000fc6000bf01270 */
[----:B------:R-:W-:-:S04]  /*14f0*/  UIADD3 UR5, UR5, 0x8400, URZ ;  /* 0x0000840005057890 */ /* 0x000fc8000fffe03f */
[----:B------:R-:W-:-:S04]  /*1500*/  USHF.R.U32.HI UR5, URZ, 0x4, UR5 ;  /* 0x000000043f057899 */ /* 0x000fc80008011605 */
[----:B------:R-:W-:Y:S02]  /*1510*/  ULOP3.LUT UR44, UR5, 0x3fff, URZ, 0xc0, !UPT ;  /* 0x00003fff052c7892 */ /* 0x000fe4000f8ec03f */
[----:B-1----:R-:W-:Y:S10]  /*1520*/  @P0 BRA `(.L_x_19) ;  /* 0x0000000000400947 */ /* 0x002ff40003800000 */
[----:B------:R-:W-:Y:S01]  /*1530*/  MOV R0, 0x0 ;  /* 0x0000000000007802 */ /* 0x000fe20000000f00 */
[----:B------:R-:W-:Y:S01]  /*1540*/  ULDC.64 UR4, c[0x4][0x70] ;  /* 0x01001c0000047ab9 */ /* 0x000fe20000000a00 */
[----:B------:R-:W-:Y:S01]  /*1550*/  ULDC.64 UR6, c[0x4][0x8] ;  /* 0x0100020000067ab9 */ /* 0x000fe20000000a00 */
[----:B--2---:R-:W-:Y:S01]  /*1560*/  MOV R4, UR4 ;  /* 0x0000000400047c02 */ /* 0x004fe20008000f00 */
[----:B------:R2:W3:Y:S01]  /*1570*/  LDC.64 R14, c[0x4][R0] ;  /* 0x01000000000e7b82 */ /* 0x0004e20000000a00 */
[----:B------:R-:W-:Y:S01]  /*1580*/  MOV R5, UR5 ;  /* 0x0000000500057c02 */ /* 0x000fe20008000f00 */
[----:B------:R-:W-:Y:S01]  /*1590*/  ULDC.64 UR4, c[0x4][0x78] ;  /* 0x01001e0000047ab9 */ /* 0x000fe20000000a00 */
[----:B------:R-:W-:Y:S01]  /*15a0*/  MOV R10, UR6 ;  /* 0x00000006000a7c02 */ /* 0x000fe20008000f00 */
[----:B------:R-:W-:Y:S01]  /*15b0*/  IMAD.U32 R6, RZ, RZ, UR4 ;  /* 0x00000004ff067e24 */ /* 0x000fe2000f8e00ff */
[----:B------:R-:W-:Y:S01]  /*15c0*/  MOV R7, UR5 ;  /* 0x0000000500077c02 */ /* 0x000fe20008000f00 */
[----:B------:R-:W-:Y:S01]  /*15d0*/  IMAD.U32 R11, RZ, RZ, UR7 ;  /* 0x00000007ff0b7e24 */ /* 0x000fe2000f8e00ff */
[----:B------:R-:W-:Y:S01]  /*15e0*/  MOV R8, 0x1e1 ;  /* 0x000001e100087802 */ /* 0x000fe20000000f00 */
[----:B------:R-:W-:Y:S01]  /*15f0*/  IMAD.MOV.U32 R13, RZ, RZ, RZ ;  /* 0x000000ffff0d7224 */ /* 0x000fe200078e00ff */
[----:B--2---:R-:W-:-:S07]  /*1600*/  MOV R12, 0x1 ;  /* 0x00000001000c7802 */ /* 0x004fce0000000f00 */
[----:B------:R-:W-:-:S07]  /*1610*/  LEPC R20, `(.L_x_19) ;  /* 0x000000001014794e */ /* 0x000fce0000000000 */
[----:B-1-3-5:R-:W-:Y:S05]  /*1620*/  CALL.ABS.NOINC R14 ;  /* 0x000000000e007343 */ /* 0x02afea0003c00000 */
.L_x_19:
[----:B------:R-:W-:-:S13]  /*1630*/  ISETP.NE.AND P0, PT, R92, 0x3, PT ;  /* 0x000000035c00780c */ /* 0x000fda0003f05270 */
[----:B------:R-:W-:Y:S05]  /*1640*/  @!P0 BRA `(.L_x_20) ;  /* 0x0000000000048947 */ /* 0x000fea0003800000 */
[----:B------:R-:W-:Y:S01]  /*1650*/  BPT.TRAP 0x1 ;  /* 0x000000040000795c */ /* 0x000fe20000300000 */
.L_x_20:
[----:B------:R-:W-:Y:S02]  /*1660*/  MOV R3, UR49 ;  /* 0x0000003100037c02 */ /* 0x000fe40008000f00 */
[----:B------:R-:W-:Y:S02]  /*1670*/  MOV R0, UR48 ;  /* 0x0000003000007c02 */ /* 0x000fe40008000f00 */
[----:B------:R-:W-:Y:S02]  /*1680*/  LEA R3, R3, UR52, 0x3 ;  /* 0x0000003403037c11 */ /* 0x000fe4000f8e18ff */
[----:B------:R-:W-:-:S04]  /*1690*/  SHF.L.U32 R0, R0, 0x1f, RZ ;  /* 0x0000001f00007819 */ /* 0x000fc800000006ff */
[----:B------:R3:W4:Y:S01]  /*16a0*/  SYNCS.PHASECHK.TRANS64.TRYWAIT P1, [R3+URZ], R0 ;  /* 0x00000000030075a7 */ /* 0x000722000802017f */
[----:B------:R-:W-:Y:S05]  /*16b0*/  @!P0 BRA `(.L_x_21) ;  /* 0x0000000000048947 */ /* 0x000fea0003800000 */
[----:B------:R-:W-:Y:S01]  /*16c0*/  BPT.TRAP 0x1 ;  /* 0x000000040000795c */ /* 0x000fe20000300000 */
.L_x_21:
[----:B----4-:R-:W-:Y:S05]  /*16d0*/  @P1 BRA `(.L_x_22) ;  /* 0x0000000000081947 */ /* 0x010fea0003800000 */
[----:B------:R-:W4:Y:S02]  /*16e0*/  SYNCS.PHASECHK.TRANS64.TRYWAIT P1, [R3+URZ], R0 ;  /* 0x00000000030075a7 */ /* 0x000f24000802017f */
[----:B----4-:R-:W-:Y:S05]  /*16f0*/  @!P1 BRA `(.L_x_23) ;  /* 0x000000bc00949947 */ /* 0x010fea0003800000 */
.L_x_22:
[----:B------:R-:W-:-:S04]  /*1700*/  UISETP.LT.AND UP0, UPT, UR50, 0x1, UPT ;  /* 0x000000013200788c */ /* 0x000fc8000bf01270 */
[----:B------:R-:W-:-:S06]  /*1710*/  USEL UR4, UR50, 0x1, UP0 ;  /* 0x0000000132047887 */ /* 0x000fcc0008000000 */
[----:B---34-:R-:W-:Y:S01]  /*1720*/  IMAD.U32 R0, RZ, RZ, UR4 ;  /* 0x00000004ff007e24 */ /* 0x018fe2000f8e00ff */
[----:B------:R-:W-:Y:S05]  /*1730*/  WARPSYNC.ALL ;  /* 0x0000000000007948 */ /* 0x000fea0003800000 */
[----:B------:R-:W-:-:S04]  /*1740*/  IADD3 R0, -R0, UR50, RZ ;  /* 0x0000003200007c10 */ /* 0x000fc8000fffe1ff */
[----:B------:R-:W-:Y:S01]  /*1750*/  ISETP.GE.AND P1, PT, R0, 0x1, PT ;  /* 0x000000010000780c */ /* 0x000fe20003f26270 */
[----:B------:R-:W-:Y:S01]  /*1760*/  UIADD3 UR4, UR52, 0x28400, URZ ;  /* 0x0002840034047890 */ /* 0x000fe2000fffe03f */
[----:B------:R-:W-:Y:S01]  /*1770*/  WARPGROUP.ARRIVE ;  /* 0x00000000000079c5 */ /* 0x000fe20000000000 */
[----:B------:R-:W-:Y:S01]  /*1780*/  UMOV UR9, 0x40000040 ;  /* 0x4000004000097882 */ /* 0x000fe20000000000 */
[----:B------:R-:W-:Y:S01]  /*1790*/  UMOV UR11, 0x40000040 ;  /* 0x40000040000b7882 */ /* 0x000fe20000000000 */
[----:B------:R-:W-:-:S04]  /*17a0*/  USHF.R.U32.HI UR4, URZ, 0x4, UR4 ;  /* 0x000000043f047899 */ /* 0x000fc80008011604 */
[----:B------:R-:W-:Y:S02]  /*17b0*/  ULOP3.LUT UR5, UR4, 0x3fff, URZ, 0xc0, !UPT ;  /* 0x00003fff04057892 */ /* 0x000fe4000f8ec03f */
[----:B------:R-:W-:Y:S02]  /*17c0*/  ULOP3.LUT UR4, UR44, 0x10000, URZ, 0xfc, !UPT ;  /* 0x000100002c047892 */ /* 0x000fe4000f8efc3f */
[----:B------:R-:W-:Y:S02]  /*17d0*/  ULOP3.LUT UR5, UR5, 0x10000, URZ, 0xfc, !UPT ;  /* 0x0001000005057892 */ /* 0x000fe4000f8efc3f */
[----:B------:R-:W-:Y:S02]  /*17e0*/  ULEA UR7, UR49, UR4, 0xb ;  /* 0x0000000431077291 */ /* 0x000fe4000f8e583f */
[----:B------:R-:W-:Y:S02]  /*17f0*/  ULEA UR6, UR49, UR5, 0x9 ;  /* 0x0000000531067291 */ /* 0x000fe4000f8e483f */
[----:B------:R-:W-:-:S03]  /*1800*/  UIADD3 UR12, UR7, 0x400, URZ ;  /* 0x00000400070c7890 */ /* 0x000fc6000fffe03f */
[----:B------:R-:W-:Y:S02]  /*1810*/  UMOV UR8, UR7 ;  /* 0x0000000700087c82 */ /* 0x000fe40008000000 */
[----:B------:R-:W-:Y:S02]  /*1820*/  UMOV UR10, UR6 ;  /* 0x00000006000a7c82 */ /* 0x000fe40008000000 */
[----:B------:R-:W-:Y:S01]  /*1830*/  HGMMA.64x64x16.F32 R56, gdesc[UR8], RZ, !UPT, gsb0 ;  /* 0x00e00000083879f0 */ /* 0x000fe2000c0008ff */
[----:B------:R-:W-:Y:S01]  /*1840*/  UMOV UR8, UR12 ;  /* 0x0000000c00087c82 */ /* 0x000fe20008000000 */
[----:B------:R-:W-:Y:S01]  /*1850*/  UMOV UR9, 0x40000040 ;  /* 0x4000004000097882 */ /* 0x000fe20000000000 */
[----:B------:R-:W-:Y:S01]  /*1860*/  UIADD3 UR12, UR7, 0x402, URZ ;  /* 0x00000402070c7890 */ /* 0x000fe2000fffe03f */
[----:B------:R-:W-:Y:S02]  /*1870*/  WARPGROUP.DEPBAR.LE gsb0, 0x0 ;  /* 0x00008000000079c5 */ /* 0x000fe40000010000 */
[----:B------:R-:W-:-:S06]  /*1880*/  WARPGROUP.ARRIVE ;  /* 0x00000000000079c5 */ /* 0x000fcc0000000000 */
[----:B------:R-:W-:Y:S01]  /*1890*/  HGMMA.64x64x16.F32 R24, gdesc[UR8], RZ, !UPT, gsb0 ;  /* 0x00e00000081879f0 */ /* 0x000fe2000c0008ff */
[----:B------:R-:W-:Y:S02]  /*18a0*/  UIADD3 UR8, UR7, 0x2, URZ ;  /* 0x0000000207087890 */ /* 0x000fe4000fffe03f */
[----:B------:R-:W-:Y:S01]  /*18b0*/  UIADD3 UR10, UR6, 0x2, URZ ;  /* 0x00000002060a7890 */ /* 0x000fe2000fffe03f */
[----:B------:R-:W-:Y:S01]  /*18c0*/  UMOV UR9, 0x40000040 ;  /* 0x4000004000097882 */ /* 0x000fe20000000000 */
[----:B------:R-:W-:Y:S01]  /*18d0*/  UMOV UR11, 0x40000040 ;  /* 0x40000040000b7882 */ /* 0x000fe20000000000 */
[----:B------:R-:W-:Y:S02]  /*18e0*/  WARPGROUP.DEPBAR.LE gsb0, 0x0 ;  /* 0x00008000000079c5 */ /* 0x000fe40000010000 */
[----:B------:R-:W-:-:S06]  /*18f0*/  WARPGROUP.ARRIVE ;  /* 0x00000000000079c5 */ /* 0x000fcc0000000000 */
[----:B------:R-:W-:Y:S01]  /*1900*/  HGMMA.64x64x16.F32 R56, gdesc[UR8], R56, gsb0 ;  /* 0x00e00000083879f0 */ /* 0x000fe20008000838 */
[----:B------:R-:W-:Y:S01]  /*1910*/  UMOV UR8, UR12 ;  /* 0x0000000c00087c82 */ /* 0x000fe20008000000 */
[----:B------:R-:W-:Y:S01]  /*1920*/  UMOV UR9, 0x40000040 ;  /* 0x4000004000097882 */ /* 0x000fe20000000000 */
[----:B------:R-:W-:Y:S01]  /*1930*/  UIADD3 UR12, UR7, 0x404, URZ ;  /* 0x00000404070c7890 */ /* 0x000fe2000fffe03f */
[----:B------:R-:W-:Y:S02]  /*1940*/  WARPGROUP.DEPBAR.LE gsb0, 0x0 ;  /* 0x00008000000079c5 */ /* 0x000fe40000010000 */
[----:B------:R-:W-:-:S06]  /*1950*/  WARPGROUP.ARRIVE ;  /* 0x00000000000079c5 */ /* 0x000fcc0000000000 */
[----:B------:R-:W-:Y:S01]  /*1960*/  HGMMA.64x64x16.F32 R24, gdesc[UR8], R24, gsb0 ;  /* 0x00e00000081879f0 */ /* 0x000fe20008000818 */
        /* <DEDUP_REMOVED lines=9> */
[----:B------:R-:W-:Y:S02]  /*1a00*/  WARPGROUP.DEPBAR.LE gsb0, 0x0 ;  /* 0x00008000000079c5 */ /* 0x000fe40000010000 */
[----:B------:R-:W-:-:S06]  /*1a10*/  WARPGROUP.ARRIVE ;  /* 0x00000000000079c5 */ /* 0x000fcc0000000000 */
[----:B------:R-:W-:Y:S01]  /*1a20*/  HGMMA.64x64x16.F32 R24, gdesc[UR8], R24, gsb0 ;  /* 0x00e00000081879f0 */ /* 0x000fe20008000818 */
[----:B------:R-:W-:Y:S02]  /*1a30*/  UIADD3 UR8, UR7, 0x6, URZ ;  /* 0x0000000607087890 */ /* 0x000fe4000fffe03f */
[----:B------:R-:W-:Y:S01]  /*1a40*/  UIADD3 UR10, UR6, 0x6, URZ ;  /* 0x00000006060a7890 */ /* 0x000fe2000fffe03f */
[----:B------:R-:W-:Y:S01]  /*1a50*/  UMOV UR9, 0x40000040 ;  /* 0x4000004000097882 */ /* 0x000fe20000000000 */
[----:B------:R-:W-:Y:S01]  /*1a60*/  UMOV UR11, 0x40000040 ;  /* 0x40000040000b7882 */ /* 0x000fe20000000000 */
[----:B------:R-:W-:Y:S01]  /*1a70*/  UIADD3 UR7, UR7, 0x406, URZ ;  /* 0x0000040607077890 */ /* 0x000fe2000fffe03f */
[----:B------:R-:W-:Y:S02]  /*1a80*/  WARPGROUP.DEPBAR.LE gsb0, 0x0 ;  /* 0x00008000000079c5 */ /* 0x000fe40000010000 */
[----:B------:R-:W-:-:S06]  /*1a90*/  WARPGROUP.ARRIVE ;  /* 0x00000000000079c5 */ /* 0x000fcc0000000000 */
[----:B------:R-:W-:Y:S01]  /*1aa0*/  HGMMA.64x64x16.F32 R56, gdesc[UR8], R56, gsb0 ;  /* 0x00e00000083879f0 */ /* 0x000fe20008000838 */
[----:B------:R-:W-:Y:S01]  /*1ab0*/  UMOV UR8, UR7 ;  /* 0x0000000700087c82 */ /* 0x000fe20008000000 */
[----:B------:R-:W-:Y:S01]  /*1ac0*/  UMOV UR9, 0x40000040 ;  /* 0x4000004000097882 */ /* 0x000fe20000000000 */
[----:B------:R-:W-:Y:S02]  /*1ad0*/  WARPGROUP.DEPBAR.LE gsb0, 0x0 ;  /* 0x00008000000079c5 */ /* 0x000fe40000010000 */
[----:B------:R-:W-:-:S06]  /*1ae0*/  WARPGROUP.ARRIVE ;  /* 0x00000000000079c5 */ /* 0x000fcc0000000000 */
[----:B------:R-:W-:Y:S03]  /*1af0*/  HGMMA.64x64x16.F32 R24, gdesc[UR8], R24, gsb0 ;  /* 0x00e00000081879f0 */ /* 0x000fe60008000818 */
[----:B------:R-:W-:Y:S02]  /*1b00*/  WARPGROUP.DEPBAR.LE gsb0, 0x0 ;  /* 0x00008000000079c5 */ /* 0x000fe40000010000 */
[----:B------:R-:W-:Y:S05]  /*1b10*/  @!P1 BRA `(.L_x_24) ;  /* 0x00000004006c9947 */ /* 0x000fea0003800000 */
[----:B------:R-:W-:-:S04]  /*1b20*/  UIADD3 UR6, UR49, 0x1, URZ ;  /* 0x0000000131067890 */ /* 0x000fc8000fffe03f */
[----:B------:R-:W-:-:S04]  /*1b30*/  UISETP.NE.AND UP0, UPT, UR6, 0x4, UPT ;  /* 0x000000040600788c */ /* 0x000fc8000bf05270 */
[----:B------:R-:W-:Y:S02]  /*1b40*/  USEL UR7, URZ, 0x1, UP0 ;  /* 0x000000013f077887 */ /* 0x000fe40008000000 */
[----:B------:R-:W-:Y:S02]  /*1b50*/  USEL UR6, UR6, URZ, UP0 ;  /* 0x0000003f06067287 */ /* 0x000fe40008000000 */
[----:B------:R-:W-:-:S06]  /*1b60*/  ULOP3.LUT UR7, UR48, UR7, URZ, 0x3c, !UPT ;  /* 0x0000000730077292 */ /* 0x000fcc000f8e3c3f */
[----:B--2---:R-:W-:Y:S01]  /*1b70*/  MOV R5, UR7 ;  /* 0x0000000700057c02 */ /* 0x004fe20008000f00 */
[----:B------:R-:W-:-:S06]  /*1b80*/  UMOV UR7, UR49 ;  /* 0x0000003100077c82 */ /* 0x000fcc0008000000 */
.L_x_31:
[----:B--23--:R-:W-:Y:S05]  /*1b90*/  @!P0 BRA `(.L_x_25) ;  /* 0x0000000000048947 */ /* 0x00cfea0003800000 */
[----:B------:R-:W-:Y:S01]  /*1ba0*/  BPT.TRAP 0x1 ;  /* 0x000000040000795c */ /* 0x000fe20000300000 */
.L_x_25:
[----:B------:R-:W-:Y:S01]  /*1bb0*/  ULEA UR8, UR6, UR52, 0x3 ;  /* 0x0000003406087291 */ /* 0x000fe2000f8e183f */
[----:B------:R-:W-:-:S08]  /*1bc0*/  SHF.L.U32 R3, R5, 0x1f, RZ ;  /* 0x0000001f05037819 */ /* 0x000fd000000006ff */
[----:B------:R2:W3:Y:S01]  /*1bd0*/  SYNCS.PHASECHK.TRANS64.TRYWAIT P1, [UR8], R3 ;  /* 0x00000003ff0075a7 */ /* 0x0004e20008020148 */
[----:B------:R-:W-:Y:S05]  /*1be0*/  @!P0 BRA `(.L_x_26) ;  /* 0x0000000000048947 */ /* 0x000fea0003800000 */
[----:B------:R-:W-:Y:S01]  /*1bf0*/  BPT.TRAP 0x1 ;  /* 0x000000040000795c */ /* 0x000fe20000300000 */
.L_x_26:
[----:B---3--:R-:W-:Y:S05]  /*1c00*/  @P1 BRA `(.L_x_27) ;  /* 0x0000000000081947 */ /* 0x008fea0003800000 */
[----:B------:R-:W3:Y:S02]  /*1c10*/  SYNCS.PHASECHK.TRANS64.TRYWAIT P1, [UR8], R3 ;  /* 0x00000003ff0075a7 */ /* 0x000ee40008020148 */
[----:B---3--:R-:W-:Y:S05]  /*1c20*/  @!P1 BRA `(.L_x_28) ;  /* 0x000000b8005c9947 */ /* 0x008fea0003800000 */
.L_x_27:
[----:B------:R-:W-:Y:S01]  /*1c30*/  ULEA UR12, UR6, UR5, 0x9 ;  /* 0x00000005060c7291 */ /* 0x000fe2000f8e483f */
[----:B------:R-:W-:Y:S01]  /*1c40*/  WARPGROUP.ARRIVE ;  /* 0x00000000000079c5 */ /* 0x000fe20000000000 */
[----:B------:R-:W-:Y:S01]  /*1c50*/  ULEA UR13, UR6, UR4, 0xb ;  /* 0x00000004060d7291 */ /* 0x000fe2000f8e583f */
[----:B------:R-:W-:Y:S01]  /*1c60*/  UMOV UR11, 0x40000040 ;  /* 0x40000040000b7882 */ /* 0x000fe20000000000 */
[----:B------:R-:W-:Y:S02]  /*1c70*/  UMOV UR9, 0x40000040 ;  /* 0x4000004000097882 */ /* 0x000fe40000000000 */
[----:B------:R-:W-:Y:S01]  /*1c80*/  UIADD3 UR14, UR13, 0x400, URZ ;  /* 0x000004000d0e7890 */ /* 0x000fe2000fffe03f */
[----:B------:R-:W-:Y:S02]  /*1c90*/  UMOV UR10, UR12 ;  /* 0x0000000c000a7c82 */ /* 0x000fe40008000000 */
[----:B------:R-:W-:Y:S02]  /*1ca0*/  UMOV UR8, UR13 ;  /* 0x0000000d00087c82 */ /* 0x000fe40008000000 */
[----:B------:R-:W-:Y:S01]  /*1cb0*/  HGMMA.64x64x16.F32 R56, gdesc[UR8], R56, gsb0 ;  /* 0x00e00000083879f0 */ /* 0x000fe20008000838 */
[----:B------:R-:W-:Y:S01]  /*1cc0*/  UMOV UR9, 0x40000040 ;  /* 0x4000004000097882 */ /* 0x000fe20000000000 */
[----:B------:R-:W-:Y:S01]  /*1cd0*/  UMOV UR8, UR14 ;  /* 0x0000000e00087c82 */ /* 0x000fe20008000000 */
[----:B------:R-:W-:Y:S01]  /*1ce0*/  UIADD3 UR14, UR13, 0x402, URZ ;  /* 0x000004020d0e7890 */ /* 0x000fe2000fffe03f */
[----:B------:R-:W-:-:S02]  /*1cf0*/  WARPGROUP.DEPBAR.LE gsb0, 0x0 ;  /* 0x00008000000079c5 */ /* 0x000fc40000010000 */
        /* <DEDUP_REMOVED lines=42> */
[----:B------:R-:W-:Y:S01]  /*1fa0*/  BPT.TRAP 0x1 ;  /* 0x000000040000795c */ /* 0x000fe20000300000 */
.L_x_29:
[----:B------:R-:W-:Y:S01]  /*1fb0*/  ULEA UR8, UR7, UR52, 0x3 ;  /* 0x0000003407087291 */ /* 0x000fe2000f8e183f */
[----:B------:R-:W-:-:S03]  /*1fc0*/  ISETP.GT.U32.AND P1, PT, R22, 0x1, PT ;  /* 0x000000011600780c */ /* 0x000fc60003f24070 */
[----:B------:R-:W-:-:S04]  /*1fd0*/  UIADD3 UR8, UR8, 0x20, URZ ;  /* 0x0000002008087890 */ /* 0x000fc8000fffe03f */
[----:B------:R-:W-:-:S09]  /*1fe0*/  UPRMT UR8, URZ, 0x654, UR8 ;  /* 0x000006543f087896 */ /* 0x000fd20008000008 */
[----:B------:R-:W-:Y:S01]  /*1ff0*/  SYNCS.ARRIVE.TRANS64.RED.A1T0 RZ, [UR8], RZ ;  /* 0x000000ffffff79a7 */ /* 0x000fe20008100408 */
[----:B------:R-:W-:Y:S05]  /*2000*/  @P1 BRA `(.L_x_30) ;  /* 0x0000000000041947 */ /* 0x000fea0003800000 */
[----:B------:R-:W-:Y:S01]  /*2010*/  BPT.TRAP 0x1 ;  /* 0x000000040000795c */ /* 0x000fe20000300000 */
.L_x_30:
[----:B------:R-:W-:Y:S01]  /*2020*/  UIADD3 UR6, UR6, 0x1, URZ ;  /* 0x0000000106067890 */ /* 0x000fe2000fffe03f */
[C---:B------:R-:W-:Y:S01]  /*2030*/  ISETP.GT.AND P1, PT, R0.reuse, 0x1, PT ;  /* 0x000000010000780c */ /* 0x040fe20003f24270 */
[----:B------:R-:W-:Y:S01]  /*2040*/  UIADD3 UR7, UR7, 0x1, URZ ;  /* 0x0000000107077890 */ /* 0x000fe2000fffe03f */
[----:B------:R-:W-:Y:S01]  /*2050*/  IADD3 R0, R0, -0x1, RZ ;  /* 0xffffffff00007810 */ /* 0x000fe20007ffe0ff */
[----:B------:R-:W-:Y:S02]  /*2060*/  UISETP.NE.AND UP0, UPT, UR6, 0x4, UPT ;  /* 0x000000040600788c */ /* 0x000fe4000bf05270 */
[----:B------:R-:W-:Y:S02]  /*2070*/  UISETP.NE.AND UP1, UPT, UR7, 0x4, UPT ;  /* 0x000000040700788c */ /* 0x000fe4000bf25270 */
[----:B------:R-:W-:Y:S02]  /*2080*/  USEL UR8, URZ, 0x1, UP0 ;  /* 0x000000013f087887 */ /* 0x000fe40008000000 */
[----:B------:R-:W-:-:S02]  /*2090*/  USEL UR6, UR6, URZ, UP0 ;  /* 0x0000003f06067287 */ /* 0x000fc40008000000 */
[----:B------:R-:W-:Y:S02]  /*20a0*/  USEL UR7, UR7, URZ, UP1 ;  /* 0x0000003f07077287 */ /* 0x000fe40008800000 */
[----:B------:R-:W-:Y:S01]  /*20b0*/  LOP3.LUT R5, R5, UR8, RZ, 0x3c, !PT ;  /* 0x0000000805057c12 */ /* 0x000fe2000f8e3cff */
[----:B------:R-:W-:Y:S09]  /*20c0*/  @P1 BRA `(.L_x_31) ;  /* 0xfffffff800b01947 */ /* 0x000ff2000383ffff */
.L_x_24:
[----:B------:R-:W4:Y:S02]  /*20d0*/  LDC R0, c[0x0][0x28c] ;  /* 0x0000a300ff007b82 */ /* 0x000f240000000800 */
[----:B----4-:R-:W-:-:S13]  /*20e0*/  ISETP.GE.AND P1, PT, R0, 0x1, PT ;  /* 0x000000010000780c */ /* 0x010fda0003f26270 */
[----:B------:R-:W-:Y:S05]  /*20f0*/  @!P1 BRA `(.L_x_32) ;  /* 0x0000000000349947 */ /* 0x000fea0003800000 */
[----:B------:R-:W-:Y:S05]  /*2100*/  @!P0 BRA `(.L_x_33) ;  /* 0x0000000000048947 */ /* 0x000fea0003800000 */
[----:B------:R-:W-:Y:S01]  /*2110*/  BPT.TRAP 0x1 ;  /* 0x000000040000795c */ /* 0x000fe20000300000 */
.L_x_33:
[----:B------:R-:W-:Y:S01]  /*2120*/  UISETP.LT.AND UP0, UPT, UR50, 0x1, UPT ;  /* 0x000000013200788c */ /* 0x000fe2000bf01270 */
[----:B------:R-:W-:-:S03]  /*2130*/  ISETP.GT.U32.AND P0, PT, R22, 0x1, PT ;  /* 0x000000011600780c */ /* 0x000fc60003f04070 */
[----:B------:R-:W-:-:S04]  /*2140*/  USEL UR4, UR50, 0x1, UP0 ;  /* 0x0000000132047887 */ /* 0x000fc80008000000 */
[----:B------:R-:W-:-:S04]  /*2150*/  UIADD3 UR4, UR49, UR50, -UR4 ;  /* 0x0000003231047290 */ /* 0x000fc8000fffe804 */
[----:B------:R-:W-:-:S04]  /*2160*/  USHF.L.U32 UR4, UR4, 0x3, URZ ;  /* 0x0000000304047899 */ /* 0x000fc8000800063f */
[----:B------:R-:W-:-:S04]  /*2170*/  ULOP3.LUT UR4, UR4, 0x18, URZ, 0xc0, !UPT ;  /* 0x0000001804047892 */ /* 0x000fc8000f8ec03f */
[----:B------:R-:W-:-:S04]  /*2180*/  UIADD3 UR4, UR52, 0x20, UR4 ;  /* 0x0000002034047890 */ /* 0x000fc8000fffe004 */
[----:B------:R-:W-:-:S09]  /*2190*/  UPRMT UR4, URZ, 0x654, UR4 ;  /* 0x000006543f047896 */ /* 0x000fd20008000004 */
[----:B------:R-:W-:Y:S01]  /*21a0*/  SYNCS.ARRIVE.TRANS64.RED.A1T0 RZ, [UR4], RZ ;  /* 0x000000ffffff79a7 */ /* 0x000fe20008100404 */
[----:B------:R-:W-:Y:S05]  /*21b0*/  @P0 BRA `(.L_x_32) ;  /* 0x0000000000040947 */ /* 0x000fea0003800000 */
[----:B------:R-:W-:Y:S01]  /*21c0*/  BPT.TRAP 0x1 ;  /* 0x000000040000795c */ /* 0x000fe20000300000 */
.L_x_32:
[----:B------:R-:W-:Y:S01]  /*21d0*/  UIADD3 UR4, UR52, 0x200, URZ ;  /* 0x0000020034047890 */ /* 0x000fe2000fffe03f */
[----:B------:R-:W-:Y:S02]  /*21e0*/  R2UR UR46, R23 ;  /* 0x00000000172e72ca */ /* 0x000fe400000e0000 */
[----:B------:R-:W-:Y:S01]  /*21f0*/  R2UR UR45, R94 ;  /* 0x000000005e2d72ca */ /* 0x000fe200000e0000 */
[----:B------:R-:W-:-:S06]  /*2200*/  ULOP3.LUT UP0, URZ, UR4, 0x1bf, URZ, 0xc0, !UPT ;  /* 0x000001bf043f7892 */ /* 0x000fcc000f80c03f */
[----:B------:R-:W-:-:S04]  /*2210*/  PLOP3.LUT P0, PT, PT, PT, UP0, 0x80, 0x0 ;  /* 0x000000000000781c */ /* 0x000fc80003f0f008 */
[----:B------:R-:W-:Y:S02]  /*2220*/  USHF.L.U32 UR46, UR46, 0x8, URZ ;  /* 0x000000082e2e7899 */ /* 0x000fe4000800063f */
[----:B------:R-:W-:-:S07]  /*2230*/  USHF.L.U32 UR45, UR45, 0x6, URZ ;  /* 0x000000062d2d7899 */ /* 0x000fce000800063f */
[----:B------:R-:W-:Y:S05]  /*2240*/  @!P0 BRA `(.L_x_34) ;  /* 0x00000000007c8947 */ /* 0x000fea0003800000 */
[----:B------:R-:W-:Y:S01]  /*2250*/  MOV R23, 0x0 ;  /* 0x0000000000177802 */ /* 0x000fe20000000f00 */
[----:B------:R-:W-:Y:S01]  /*2260*/  ULDC.64 UR4, c[0x4][0x80] ;  /* 0x0100200000047ab9 */ /* 0x000fe20000000a00 */
[----:B------:R-:W-:Y:S01]  /*2270*/  ULDC.64 UR6, c[0x4][0x10] ;  /* 0x0100040000067ab9 */ /* 0x000fe20000000a00 */
[----:B--23--:R-:W-:Y:S01]  /*2280*/  IMAD.U32 R4, RZ, RZ, UR4 ;  /* 0x00000004ff047e24 */ /* 0x00cfe2000f8e00ff */
[----:B------:R2:W3:Y:S01]  /*2290*/  LDC.64 R14, c[0x4][R23] ;  /* 0x01000000170e7b82 */ /* 0x0004e20000000a00 */
[----:B------:R-:W-:Y:S01]  /*22a0*/  MOV R5, UR5 ;  /* 0x0000000500057c02 */ /* 0x000fe20008000f00 */
[----:B------:R-:W-:Y:S01]  /*22b0*/  ULDC.64 UR4, c[0x4][0x88] ;  /* 0x0100220000047ab9 */ /* 0x000fe20000000a00 */
[----:B------:R-:W-:Y:S01]  /*22c0*/  MOV R10, UR6 ;  /* 0x00000006000a7c02 */ /* 0x000fe20008000f00 */
[----:B------:R-:W-:Y:S01]  /*22d0*/  IMAD.U32 R7, RZ, RZ, UR5 ;  /* 0x00000005ff077e24 */ /* 0x000fe2000f8e00ff */
[----:B------:R-:W-:Y:S01]  /*22e0*/  MOV R6, UR4 ;  /* 0x0000000400067c02 */ /* 0x000fe20008000f00 */
[----:B------:R-:W-:Y:S01]  /*22f0*/  IMAD.MOV.U32 R8, RZ, RZ, 0x70 ;  /* 0x00000070ff087424 */ /* 0x000fe200078e00ff */
[----:B------:R-:W-:-:S02]  /*2300*/  MOV R11, UR7 ;  /* 0x00000007000b7c02 */ /* 0x000fc40008000f00 */
[----:B------:R-:W-:Y:S02]  /*2310*/  MOV R12, 0x1 ;  /* 0x00000001000c7802 */ /* 0x000fe40000000f00 */
[----:B--2---:R-:W-:-:S07]  /*2320*/  MOV R13, RZ ;  /* 0x000000ff000d7202 */ /* 0x004fce0000000f00 */
[----:B------:R-:W-:-:S07]  /*2330*/  LEPC R20, `(.L_x_35) ;  /* 0x000000001014794e */ /* 0x000fce0000000000 */
[----:B-1-3-5:R-:W-:Y:S05]  /*2340*/  CALL.ABS.NOINC R14 ;  /* 0x000000000e007343 */ /* 0x02afea0003c00000 */
.L_x_35:
[----:B------:R1:W2:Y:S01]  /*2350*/  LDC.64 R14, c[0x4][R23] ;  /* 0x01000000170e7b82 */ /* 0x0002a20000000a00 */
[----:B------:R-:W-:Y:S01]  /*2360*/  ULDC.64 UR4, c[0x4][0x80] ;  /* 0x0100200000047ab9 */ /* 0x000fe20000000a00 */
[----:B------:R-:W-:Y:S01]  /*2370*/  ULDC.64 UR6, c[0x4][0x10] ;  /* 0x0100040000067ab9 */ /* 0x000fe20000000a00 */
[----:B------:R-:W-:Y:S01]  /*2380*/  IMAD.U32 R4, RZ, RZ, UR4 ;  /* 0x00000004ff047e24 */ /* 0x000fe2000f8e00ff */
        /* <DEDUP_REMOVED lines=8> */
[----:B-1----:R-:W-:-:S07]  /*2410*/  MOV R13, RZ ;  /* 0x000000ff000d7202 */ /* 0x002fce0000000f00 */
[----:B------:R-:W-:-:S07]  /*2420*/  LEPC R20, `(.L_x_34) ;  /* 0x000000001014794e */ /* 0x000fce0000000000 */
[----:B--2---:R-:W-:Y:S05]  /*2430*/  CALL.ABS.NOINC R14 ;  /* 0x000000000e007343 */ /* 0x004fea0003c00000 */
.L_x_34:
[----:B------:R-:W4:Y:S02]  /*2440*/  LDC.64 R8, c[0x0][0x590] ;  /* 0x00016400ff087b82 */ /* 0x000f240000000a00 */
[----:B----4-:R-:W-:-:S04]  /*2450*/  ISETP.NE.U32.AND P2, PT, R8, RZ, PT ;  /* 0x000000ff0800720c */ /* 0x010fc80003f45070 */
[----:B------:R-:W-:-:S13]  /*2460*/  ISETP.NE.AND.EX P2, PT, R9, RZ, PT, P2 ;  /* 0x000000ff0900720c */ /* 0x000fda0003f45320 */
[----:B------:R-:W-:Y:S05]  /*2470*/  @!P2 BRA `(.L_x_36) ;  /* 0x000000000034a947 */ /* 0x000fea0003800000 */
[----:B------:R-:W-:Y:S02]  /*2480*/  ULDC.64 UR4, c[0x0][0x588] ;  /* 0x0001620000047ab9 */ /* 0x000fe40000000a00 */
[----:B------:R-:W-:-:S04]  /*2490*/  ISETP.NE.U32.AND P0, PT, RZ, UR4, PT ;  /* 0x00000004ff007c0c */ /* 0x000fc8000bf05070 */
[----:B------:R-:W-:-:S13]  /*24a0*/  ISETP.NE.AND.EX P0, PT, RZ, UR5, PT, P0 ;  /* 0x00000005ff007c0c */ /* 0x000fda000bf05300 */
[----:B------:R-:W-:Y:S05]  /*24b0*/  @!P0 BRA `(.L_x_37) ;  /* 0x0000000000188947 */ /* 0x000fea0003800000 */
[----:B--23--:R-:W2:Y:S01]  /*24c0*/  LDC.64 R4, c[0x0][0x588] ;  /* 0x00016200ff047b82 */ /* 0x00cea20000000a00 */
[----:B------:R-:W-:-:S04]  /*24d0*/  IMAD R3, R8, UR47, RZ ;  /* 0x0000002f08037c24 */ /* 0x000fc8000f8e02ff */
[----:B--2---:R-:W-:-:S05]  /*24e0*/  IMAD.WIDE R4, R3, 0x4, R4 ;  /* 0x0000000403047825 */ /* 0x004fca00078e0204 */
[----:B-----5:R4:W5:Y:S01]  /*24f0*/  LDG.E R90, desc[UR40][R4.64] ;  /* 0x00000028045a7981 */ /* 0x020962000c1e1900 */
[----:B------:R-:W-:Y:S01]  /*2500*/  IMAD.MOV.U32 R88, RZ, RZ, 0x1 ;  /* 0x00000001ff587424 */ /* 0x000fe200078e00ff */
[----:B------:R-:W-:Y:S06]  /*2510*/  BRA `(.L_x_36) ;  /* 0x00000000000c7947 */ /* 0x000fec0003800000 */
.L_x_37:
[----:B------:R-:W-:Y:S01]  /*2520*/  ULDC UR4, c[0x0][0x580] ;  /* 0x0001600000047ab9 */ /* 0x000fe20000000800 */
[----:B------:R-:W-:Y:S02]  /*2530*/  MOV R88, 0x1 ;  /* 0x0000000100587802 */ /* 0x000fe40000000f00 */
[----:B-----5:R-:W-:-:S07]  /*2540*/  MOV R90, UR4 ;  /* 0x00000004005a7c02 */ /* 0x020fce0008000f00 */
.L_x_36:
[----:B------:R-:W1:Y:S02]  /*2550*/  LDC.64 R6, c[0x0][0x5b0] ;  /* 0x00016c00ff067b82 */ /* 0x000e640000000a00 */
[----:B-1----:R-:W-:-:S04]  /*2560*/  ISETP.NE.U32.AND P0, PT, R6, RZ, PT ;  /* 0x000000ff0600720c */ /* 0x002fc80003f05070 */
[----:B------:R-:W-:-:S13]  /*2570*/  ISETP.NE.AND.EX P0, PT, R7, RZ, PT, P0 ;  /* 0x000000ff0700720c */ /* 0x000fda0003f05300 */
[----:B------:R-:W-:Y:S05]  /*2580*/  @!P0 BRA `(.L_x_38) ;  /* 0x00000000002c8947 */ /* 0x000fea0003800000 */
[----:B------:R-:W-:Y:S02]  /*2590*/  ULDC.64 UR4, c[0x0][0x5a8] ;  /* 0x00016a0000047ab9 */ /* 0x000fe40000000a00 */
[----:B------:R-:W-:-:S04]  /*25a0*/  ISETP.NE.U32.AND P0, PT, RZ, UR4, PT ;  /* 0x00000004ff007c0c */ /* 0x000fc8000bf05070 */
[----:B------:R-:W-:-:S13]  /*25b0*/  ISETP.NE.AND.EX P0, PT, RZ, UR5, PT, P0 ;  /* 0x00000005ff007c0c */ /* 0x000fda000bf05300 */
[----:B------:R-:W-:Y:S05]  /*25c0*/  @!P0 BRA `(.L_x_39) ;  /* 0x0000000000148947 */ /* 0x000fea0003800000 */
[----:B--234-:R-:W1:Y:S01]  /*25d0*/  LDC.64 R4, c[0x0][0x5a8] ;  /* 0x00016a00ff047b82 */ /* 0x01ce620000000a00 */
[----:B------:R-:W-:-:S04]  /*25e0*/  IMAD R3, R6, UR47, RZ ;  /* 0x0000002f06037c24 */ /* 0x000fc8000f8e02ff */
[----:B-1----:R-:W-:-:S05]  /*25f0*/  IMAD.WIDE R4, R3, 0x4, R4 ;  /* 0x0000000403047825 */ /* 0x002fca00078e0204 */
[----:B-----5:R1:W5:Y:S01]  /*2600*/  LDG.E R91, desc[UR40][R4.64] ;  /* 0x00000028045b7981 */ /* 0x020362000c1e1900 */
[----:B------:R-:W-:Y:S05]  /*2610*/  BRA `(.L_x_38) ;  /* 0x0000000000087947 */ /* 0x000fea0003800000 */
.L_x_39:
[----:B------:R-:W-:Y:S02]  /*2620*/  ULDC UR4, c[0x0][0x5a0] ;  /* 0x0001680000047ab9 */ /* 0x000fe40000000800 */
[----:B-----5:R-:W-:-:S07]  /*2630*/  IMAD.U32 R91, RZ, RZ, UR4 ;  /* 0x00000004ff5b7e24 */ /* 0x020fce000f8e00ff */
.L_x_38:
[----:B------:R-:W-:Y:S01]  /*2640*/  ULDC.64 UR4, c[0x0][0x588] ;  /* 0x0001620000047ab9 */ /* 0x000fe20000000a00 */
[----:B------:R-:W-:Y:S01]  /*2650*/  ISETP.NE.U32.AND P3, PT, R8, RZ, PT ;  /* 0x000000ff0800720c */ /* 0x000fe20003f65070 */
[----:B------:R-:W-:Y:S02]  /*2660*/  UISETP.NE.U32.AND UP0, UPT, UR4, URZ, UPT ;  /* 0x0000003f0400728c */ /* 0x000fe4000bf05070 */
[----:B------:R-:W-:Y:S02]  /*2670*/  ISETP.NE.U32.AND P4, PT, RZ, UR4, PT ;  /* 0x00000004ff007c0c */ /* 0x000fe4000bf85070 */
[----:B------:R-:W-:Y:S01]  /*2680*/  ISETP.NE.AND.EX P3, PT, R9, RZ, PT, P3 ;  /* 0x000000ff0900720c */ /* 0x000fe20003f65330 */
[----:B------:R-:W-:Y:S02]  /*2690*/  UISETP.NE.AND.EX UP0, UPT, UR5, URZ, UPT, UP0 ;  /* 0x0000003f0500728c */ /* 0x000fe4000bf05300 */
[----:B------:R-:W-:Y:S02]  /*26a0*/  ISETP.NE.AND.EX P4, PT, RZ, UR5, PT, P4 ;  /* 0x00000005ff007c0c */ /* 0x000fe4000bf85340 */
[----:B------:R-:W-:-:S02]  /*26b0*/  PLOP3.LUT P0, PT, PT, PT, PT, 0x8, 0x0 ;  /* 0x000000000000781c */ /* 0x000fc40003f0e170 */
[----:B------:R-:W-:-:S04]  /*26c0*/  PLOP3.LUT P1, PT, PT, PT, UP0, 0x80, 0x0 ;  /* 0x000000000000781c */ /* 0x000fc80003f2f008 */
[----:B------:R-:W-:-:S05]  /*26d0*/  PLOP3.LUT P1, PT, P1, PT, PT, 0x8, 0x0 ;  /* 0x000000000000781c */ /* 0x000fca0000f2e170 */
[----:B------:R-:W-:Y:S08]  /*26e0*/  @P4 BRA P3, `(.L_x_40) ;  /* 0x0000000000244947 */ /* 0x000ff00001800000 */
[----:B------:R-:W-:Y:S04]  /*26f0*/  BSSY B0, `(.L_x_40) ;  /* 0x0000008000007945 */ /* 0x000fe80003800000 */
[----:B------:R-:W-:Y:S05]  /*2700*/  @!P2 BRA `(.L_x_41) ;  /* 0x000000000014a947 */ /* 0x000fea0003800000 */
[----:B------:R-:W-:Y:S02]  /*2710*/  LOP3.LUT P3, RZ, R88, 0xff, RZ, 0xc0, !PT ;  /* 0x000000ff58ff7812 */ /* 0x000fe4000786c0ff */
[----:B------:R-:W-:-:S11]  /*2720*/  PLOP3.LUT P0, PT, P1, PT, PT, 0x80, 0x0 ;  /* 0x000000000000781c */ /* 0x000fd60000f0f070 */
[----:B------:R-:W-:Y:S05]  /*2730*/  @!P3 BRA `(.L_x_42) ;  /* 0x00000000000cb947 */ /* 0x000fea0003800000 */
[----:B-----5:R-:W-:Y:S01]  /*2740*/  FSETP.EQ.AND P0, PT, R90, RZ, PT ;  /* 0x000000ff5a00720b */ /* 0x020fe20003f02000 */
[----:B------:R-:W-:-:S12]  /*2750*/  BRA `(.L_x_42) ;  /* 0x0000000000047947 */ /* 0x000fd80003800000 */
.L_x_41:
[----:B-----5:R-:W-:-:S13]  /*2760*/  FSETP.EQ.AND P0, PT, R90, RZ, PT ;  /* 0x000000ff5a00720b */ /* 0x020fda0003f02000 */
.L_x_42:
[----:B------:R-:W-:Y:S05]  /*2770*/  BSYNC B0 ;  /* 0x0000000000007941 */ /* 0x000fea0003800000 */
.L_x_40:
[----:B------:R-:W-:Y:S04]  /*2780*/  BSSY B0, `(.L_x_43) ;  /* 0x0000007000007945 */ /* 0x000fe80003800000 */
[----:B------:R-:W-:Y:S05]  /*2790*/  @!P2 BRA `(.L_x_44) ;  /* 0x000000000010a947 */ /* 0x000fea0003800000 */
[----:B------:R-:W-:-:S13]  /*27a0*/  LOP3.LUT P2, RZ, R88, 0xff, RZ, 0xc0, !PT ;  /* 0x000000ff58ff7812 */ /* 0x000fda000784c0ff */
[----:B------:R-:W-:Y:S05]  /*27b0*/  @!P2 BRA `(.L_x_45) ;  /* 0x00000000000ca947 */ /* 0x000fea0003800000 */
[----:B-----5:R-:W-:Y:S01]  /*27c0*/  FSETP.EQ.AND P1, PT, R90, RZ, PT ;  /* 0x000000ff5a00720b */ /* 0x020fe20003f22000 */
[----:B------:R-:W-:-:S12]  /*27d0*/  BRA `(.L_x_45) ;  /* 0x0000000000047947 */ /* 0x000fd80003800000 */
.L_x_44:
[----:B-----5:R-:W-:-:S13]  /*27e0*/  FSETP.EQ.AND P1, PT, R90, RZ, PT ;  /* 0x000000ff5a00720b */ /* 0x020fda0003f22000 */
.L_x_45:
[----:B------:R-:W-:Y:S05]  /*27f0*/  BSYNC B0 ;  /* 0x0000000000007941 */ /* 0x000fea0003800000 */
.L_x_43:
[----:B------:R-:W-:Y:S01]  /*2800*/  BSSY B0, `(.L_x_46) ;  /* 0x0000029000007945 */ /* 0x000fe20003800000 */
[----:B------:R-:W-:Y:S02]  /*2810*/  LOP3.LUT R89, R89, 0x1, RZ, 0x3c, !PT ;  /* 0x0000000159597812 */ /* 0x000fe400078e3cff */
[----:B------:R-:W-:Y:S02]  /*2820*/  CS2R R10, SRZ ;  /* 0x00000000000a7805 */ /* 0x000fe4000001ff00 */
[----:B------:R-:W-:Y:S02]  /*2830*/  MOV R12, RZ ;  /* 0x000000ff000c7202 */ /* 0x000fe40000000f00 */
[----:B------:R-:W-:Y:S02]  /*2840*/  CS2R R8, SRZ ;  /* 0x0000000000087805 */ /* 0x000fe4000001ff00 */
[----:B------:R-:W-:Y:S02]  /*2850*/  CS2R R6, SRZ ;  /* 0x0000000000067805 */ /* 0x000fe4000001ff00 */
[----:B-1234-:R-:W-:Y:S01]  /*2860*/  CS2R R4, SRZ ;  /* 0x0000000000047805 */ /* 0x01efe2000001ff00 */
[----:B------:R-:W-:Y:S06]  /*2870*/  @P0 BRA `(.L_x_47) ;  /* 0x0000000000840947 */ /* 0x000fec0003800000 */
[----:B------:R-:W-:-:S13]  /*2880*/  ISETP.NE.AND P2, PT, R93, 0x3, PT ;  /* 0x000000035d00780c */ /* 0x000fda0003f45270 */
[----:B------:R-:W-:Y:S05]  /*2890*/  @!P2 BRA `(.L_x_48) ;  /* 0x000000000004a947 */ /* 0x000fea0003800000 */
[----:B------:R-:W-:Y:S01]  /*28a0*/  BPT.TRAP 0x1 ;  /* 0x000000040000795c */ /* 0x000fe20000300000 */
.L_x_48:
[----:B------:R-:W-:Y:S01]  /*28b0*/  SHF.L.U32 R0, R89, 0x1f, RZ ;  /* 0x0000001f59007819 */ /* 0x000fe200000006ff */
[----:B------:R-:W-:Y:S01]  /*28c0*/  BSSY B1, `(.L_x_49) ;  /* 0x0000005000017945 */ /* 0x000fe20003800000 */
[----:B------:R-:W-:Y:S01]  /*28d0*/  MOV R12, 0x1 ;  /* 0x00000001000c7802 */ /* 0x000fe20000000f00 */
[----:B------:R-:W-:Y:S01]  /*28e0*/  IMAD.MOV.U32 R10, RZ, RZ, RZ ;  /* 0x000000ffff0a7224 */ /* 0x000fe200078e00ff */
[----:B------:R-:W1:Y:S02]  /*28f0*/  SYNCS.PHASECHK.TRANS64.TRYWAIT P2, [UR52+0x40], R0 ;  /* 0x00004000ff0075a7 */ /* 0x000e640008040174 */
[----:B-1----:R-:W-:Y:S05]  /*2900*/  @!P2 BRA `(.L_x_50) ;  /* 0x000000ac003ca947 */ /* 0x002fea0003800000 */
.L_x_353:
[----:B------:R-:W-:Y:S05]  /*2910*/  BSYNC B1 ;  /* 0x0000000000017941 */ /* 0x000fea0003800000 */
.L_x_49:
[----:B------:R-:W-:Y:S02]  /*2920*/  CS2R R8, SRZ ;  /* 0x0000000000087805 */ /* 0x000fe4000001ff00 */
[----:B------:R-:W-:Y:S02]  /*2930*/  CS2R R6, SRZ ;  /* 0x0000000000067805 */ /* 0x000fe4000001ff00 */
[----:B------:R-:W-:Y:S01]  /*2940*/  CS2R R4, SRZ ;  /* 0x0000000000047805 */ /* 0x000fe2000001ff00 */
[----:B------:R-:W-:Y:S06]  /*2950*/  @P1 BRA `(.L_x_47) ;  /* 0x00000000004c1947 */ /* 0x000fec0003800000 */
[C---:B-1----:R-:W-:Y:S01]  /*2960*/  SHF.L.U32 R0, R18.reuse, 0x4, RZ ;  /* 0x0000000412007819 */ /* 0x042fe200000006ff */
[C---:B------:R-:W-:Y:S01]  /*2970*/  IMAD.SHL.U32 R7, R18.reuse, 0x4, RZ ;  /* 0x0000000412077824 */ /* 0x040fe200078e00ff */
[----:B------:R-:W-:Y:S01]  /*2980*/  SHF.L.U32 R3, R18, 0x5, RZ ;  /* 0x0000000512037819 */ /* 0x000fe200000006ff */
[----:B------:R-:W-:Y:S05]  /*2990*/  WARPSYNC.ALL ;  /* 0x0000000000007948 */ /* 0x000fea0003800000 */
[----:B------:R-:W-:Y:S02]  /*29a0*/  SHF.R.U32.HI R5, RZ, 0x1, R18 ;  /* 0x00000001ff057819 */ /* 0x000fe40000011612 */
[----:B------:R-:W-:-:S02]  /*29b0*/  LOP3.LUT R0, R0, 0xe00, RZ, 0xc0, !PT ;  /* 0x00000e0000007812 */ /* 0x000fc400078ec0ff */
[----:B------:R-:W-:Y:S02]  /*29c0*/  LOP3.LUT R4, R3, 0xc0, RZ, 0xc0, !PT ;  /* 0x000000c003047812 */ /* 0x000fe400078ec0ff */
[----:B------:R-:W-:Y:S02]  /*29d0*/  LOP3.LUT R0, R0, 0x20, R3, 0xf8, !PT ;  /* 0x0000002000007812 */ /* 0x000fe400078ef803 */
[----:B------:R-:W-:Y:S02]  /*29e0*/  LOP3.LUT R4, R4, 0x8, R5, 0xf8, !PT ;  /* 0x0000000804047812 */ /* 0x000fe400078ef805 */
[----:B------:R-:W-:Y:S02]  /*29f0*/  LOP3.LUT R0, R0, 0x100, R3, 0xf8, !PT ;  /* 0x0000010000007812 */ /* 0x000fe400078ef803 */
[----:B------:R-:W-:Y:S02]  /*2a00*/  LOP3.LUT R7, R4, 0x18, R7, 0x78, !PT ;  /* 0x0000001804077812 */ /* 0x000fe400078e7807 */
[----:B------:R-:W-:-:S02]  /*2a10*/  LOP3.LUT P2, RZ, R18, 0x4, RZ, 0xc0, !PT ;  /* 0x0000000412ff7812 */ /* 0x000fc4000784c0ff */
[----:B------:R-:W-:-:S04]  /*2a20*/  LOP3.LUT R0, R0, R7, RZ, 0xfc, !PT ;  /* 0x0000000700007212 */ /* 0x000fc800078efcff */
[----:B------:R-:W-:-:S04]  /*2a30*/  LEA R0, R0, UR52, 0x1 ;  /* 0x0000003400007c11 */ /* 0x000fc8000f8e08ff */
[C---:B------:R-:W-:Y:S01]  /*2a40*/  IADD3 R3, R0.reuse, 0x200, RZ ;  /* 0x0000020000037810 */ /* 0x040fe20007ffe0ff */
[----:B------:R2:W3:Y:S01]  /*2a50*/  LDSM.16.M88.4 R4, [R0+0x200] ;  /* 0x000200000004783b */ /* 0x0004e20000000200 */
[----:B------:R-:W-:-:S03]  /*2a60*/  IADD3 R8, R0, 0x220, RZ ;  /* 0x0000022000087810 */ /* 0x000fc60007ffe0ff */
[----:B------:R-:W-:-:S06]  /*2a70*/  @P2 VIADD R8, R3, 0xffffffe0 ;  /* 0xffffffe003082836 */ /* 0x000fcc0000000000 */
[----:B--2---:R-:W4:Y:S02]  /*2a80*/  LDSM.16.M88.4 R8, [R8] ;  /* 0x000000000808783b */ /* 0x004f240000000200 */
.L_x_47:
[----:B------:R-:W-:Y:S05]  /*2a90*/  BSYNC B0 ;  /* 0x0000000000007941 */ /* 0x000fea0003800000 */
.L_x_46:
[----:B---3--:R-:W-:Y:S02]  /*2aa0*/  HADD2.F32 R15, -RZ, R5.H1_H1 ;  /* 0x30000005ff0f7230 */ /* 0x008fe40000004100 */
[C---:B-----5:R-:W-:Y:S01]  /*2ab0*/  FMUL R14, R91.reuse, R59 ;  /* 0x0000003b5b0e7220 */ /* 0x060fe20000400000 */
[----:B-1----:R-:W-:Y:S02]  /*2ac0*/  HADD2.F32 R3, -RZ, R4.H0_H0 ;  /* 0x20000004ff037230 */ /* 0x002fe40000004100 */
[C---:B------:R-:W-:Y:S01]  /*2ad0*/  FMUL R13, R91.reuse, R56 ;  /* 0x000000385b0d7220 */ /* 0x040fe20000400000 */
[----:B------:R-:W-:Y:S01]  /*2ae0*/  FMUL R20, R91, R63 ;  /* 0x0000003f5b147220 */ /* 0x000fe20000400000 */
[C---:B------:R-:W-:Y:S01]  /*2af0*/  FFMA R14, R90.reuse, R15, R14 ;  /* 0x0000000f5a0e7223 */ /* 0x040fe2000000000e */
[----:B------:R-:W-:Y:S01]  /*2b00*/  HADD2.F32 R15, -RZ, R7.H1_H1 ;  /* 0x30000007ff0f7230 */ /* 0x000fe20000004100 */
[----:B------:R-:W-:Y:S01]  /*2b10*/  MOV R104, 0x3bbb989d ;  /* 0x3bbb989d00687802 */ /* 0x000fe20000000f00 */
[----:B------:R-:W-:Y:S01]  /*2b20*/  FFMA R0, R90, R3, R13 ;  /* 0x000000035a007223 */ /* 0x000fe2000000000d */
[----:B------:R-:W-:Y:S01]  /*2b30*/  MOV R105, 0x437c0000 ;  /* 0x437c000000697802 */ /* 0x000fe20000000f00 */
[----:B------:R-:W-:-:S02]  /*2b40*/  HADD2.F32 R13, -RZ, R5.H0_H0 ;  /* 0x20000005ff0d7230 */ /* 0x000fc40000004100 */
[----:B------:R-:W-:Y:S01]  /*2b50*/  FFMA R15, R90, R15, R20 ;  /* 0x0000000f5a0f7223 */ /* 0x000fe20000000014 */
[----:B------:R-:W-:Y:S01]  /*2b60*/  FFMA.SAT R20, -R0, R104, 0.5 ;  /* 0x3f00000000147423 */ /* 0x000fe20000002168 */
[C---:B------:R-:W-:Y:S01]  /*2b70*/  FMUL R58, R91.reuse, R58 ;  /* 0x0000003a5b3a7220 */ /* 0x040fe20000400000 */
[----:B------:R-:W-:Y:S02]  /*2b80*/  HADD2.F32 R3, -RZ, R4.H1_H1 ;  /* 0x30000004ff037230 */ /* 0x000fe40000004100 */
[C---:B------:R-:W-:Y:S01]  /*2b90*/  FMUL R57, R91.reuse, R57 ;  /* 0x000000395b397220 */ /* 0x040fe20000400000 */
[----:B------:R-:W-:Y:S01]  /*2ba0*/  FFMA.RM R56, R20, R105, 12582913 ;  /* 0x4b40000114387423 */ /* 0x000fe20000004069 */
[----:B------:R-:W-:Y:S02]  /*2bb0*/  HADD2.F32 R21, -RZ, R6.H0_H0 ;  /* 0x20000006ff157230 */ /* 0x000fe40000004100 */
[----:B------:R-:W-:Y:S01]  /*2bc0*/  FMUL R60, R91, R60 ;  /* 0x0000003c5b3c7220 */ /* 0x000fe20000400000 */
[----:B------:R-:W-:Y:S01]  /*2bd0*/  FFMA R58, R90, R13, R58 ;  /* 0x0000000d5a3a7223 */ /* 0x000fe2000000003a */
[----:B------:R-:W-:Y:S01]  /*2be0*/  FADD R59, R56, -12583039 ;  /* 0xcb40007f383b7421 */ /* 0x000fe20000000000 */
[----:B------:R-:W-:Y:S01]  /*2bf0*/  FFMA R57, R90, R3, R57 ;  /* 0x000000035a397223 */ /* 0x000fe20000000039 */
[----:B------:R-:W-:-:S02]  /*2c00*/  HADD2.F32 R13, -RZ, R7.H0_H0 ;  /* 0x20000007ff0d7230 */ /* 0x000fc40000004100 */
[----:B------:R-:W-:Y:S01]  /*2c10*/  FMUL R62, R91, R62 ;  /* 0x0000003e5b3e7220 */ /* 0x000fe20000400000 */
[----:B------:R-:W-:Y:S01]  /*2c20*/  FFMA R21, R90, R21, R60 ;  /* 0x000000155a157223 */ /* 0x000fe2000000003c */
[----:B------:R-:W-:Y:S01]  /*2c30*/  FFMA R63, -R0, 1.4426950216293334961, -R59 ;  /* 0x3fb8aa3b003f7823 */ /* 0x000fe2000000093b */
[-C--:B------:R-:W-:Y:S01]  /*2c40*/  FFMA.SAT R60, -R57, R104.reuse, 0.5 ;  /* 0x3f000000393c7423 */ /* 0x080fe20000002168 */
[----:B------:R-:W-:Y:S01]  /*2c50*/  FFMA R62, R90, R13, R62 ;  /* 0x0000000d5a3e7223 */ /* 0x000fe2000000003e */
[----:B----4-:R-:W-:Y:S02]  /*2c60*/  HADD2.F32 R13, -RZ, R8.H1_H1 ;  /* 0x30000008ff0d7230 */ /* 0x010fe40000004100 */
[----:B------:R-:W-:Y:S01]  /*2c70*/  FMUL R20, R91, R65 ;  /* 0x000000415b147220 */ /* 0x000fe20000400000 */
[----:B------:R-:W-:Y:S01]  /*2c80*/  FFMA R63, -R0, 1.925963033500011079e-08, R63 ;  /* 0x32a57060003f7823 */ /* 0x000fe2000000013f */
[----:B------:R-:W-:Y:S01]  /*2c90*/  FFMA.RM R60, R60, R105, 12582913 ;  /* 0x4b4000013c3c7423 */ /* 0x000fe20000004069 */
[----:B------:R-:W-:Y:S01]  /*2ca0*/  FFMA.SAT R0, -R14, R104, 0.5 ;  /* 0x3f0000000e007423 */ /* 0x000fe20000002168 */
[----:B------:R-:W-:-:S02]  /*2cb0*/  HADD2.F32 R3, -RZ, R6.H1_H1 ;  /* 0x30000006ff037230 */ /* 0x000fc40000004100 */
[----:B------:R-:W-:Y:S01]  /*2cc0*/  FFMA R13, R90, R13, R20 ;  /* 0x0000000d5a0d7223 */ /* 0x000fe20000000014 */
[C---:B------:R-:W-:Y:S01]  /*2cd0*/  FMUL R59, R91.reuse, R66 ;  /* 0x000000425b3b7220 */ /* 0x040fe20000400000 */
[C---:B------:R-:W-:Y:S01]  /*2ce0*/  FMUL R61, R91.reuse, R61 ;  /* 0x0000003d5b3d7220 */ /* 0x040fe20000400000 */
[----:B------:R-:W-:Y:S01]  /*2cf0*/  FMUL R23, R91, R64 ;  /* 0x000000405b177220 */ /* 0x000fe20000400000 */
[----:B------:R-:W-:Y:S01]  /*2d00*/  FADD R20, R60, -12583039 ;  /* 0xcb40007f3c147421 */ /* 0x000fe20000000000 */
[----:B------:R-:W-:Y:S01]  /*2d10*/  FFMA.RM R66, R0, R105, 12582913 ;  /* 0x4b40000100427423 */ /* 0x000fe20000004069 */
[-C--:B------:R-:W-:Y:S01]  /*2d20*/  FFMA.SAT R64, -R58, R104.reuse, 0.5 ;  /* 0x3f0000003a407423 */ /* 0x080fe20000002168 */
[----:B------:R-:W-:Y:S01]  /*2d30*/  FFMA.SAT R0, -R21, R104, 0.5 ;  /* 0x3f00000015007423 */ /* 0x000fe20000002168 */
[----:B------:R-:W-:Y:S01]  /*2d40*/  FFMA R61, R90, R3, R61 ;  /* 0x000000035a3d7223 */ /* 0x000fe2000000003d */
[----:B------:R-:W-:Y:S01]  /*2d50*/  FFMA R20, -R57, 1.4426950216293334961, -R20 ;  /* 0x3fb8aa3b39147823 */ /* 0x000fe20000000914 */
[----:B------:R-:W-:-:S02]  /*2d60*/  HADD2.F32 R3, -RZ, R8.H0_H0 ;  /* 0x20000008ff037230 */ /* 0x000fc40000004100 */
[-C--:B------:R-:W-:Y:S01]  /*2d70*/  FFMA.RM R64, R64, R105.reuse, 12582913 ;  /* 0x4b40000140407423 */ /* 0x080fe20000004069 */
[----:B------:R-:W-:Y:S01]  /*2d80*/  FFMA.RM R94, R0, R105, 12582913 ;  /* 0x4b400001005e7423 */ /* 0x000fe20000004069 */
[----:B------:R-:W-:Y:S01]  /*2d90*/  FFMA R20, -R57, 1.925963033500011079e-08, R20 ;  /* 0x32a5706039147823 */ /* 0x000fe20000000114 */
[----:B------:R-:W-:Y:S01]  /*2da0*/  FADD R95, R66, -12583039 ;  /* 0xcb40007f425f7421 */ /* 0x000fe20000000000 */
[----:B------:R-:W-:Y:S01]  /*2db0*/  FADD R57, R64, -12583039 ;  /* 0xcb40007f40397421 */ /* 0x000fe20000000000 */
[----:B------:R-:W-:Y:S01]  /*2dc0*/  FADD R0, R94, -12583039 ;  /* 0xcb40007f5e007421 */ /* 0x000fe20000000000 */
[----:B------:R-:W-:Y:S01]  /*2dd0*/  FFMA R23, R90, R3, R23 ;  /* 0x000000035a177223 */ /* 0x000fe20000000017 */
[--C-:B------:R-:W-:Y:S02]  /*2de0*/  HADD2.F32 R3, -RZ, R9.reuse.H0_H0 ;  /* 0x20000009ff037230 */ /* 0x100fe40000004100 */
[----:B------:R-:W-:Y:S01]  /*2df0*/  FFMA R57, -R58, 1.4426950216293334961, -R57 ;  /* 0x3fb8aa3b3a397823 */ /* 0x000fe20000000939 */
[----:B------:R-:W-:Y:S01]  /*2e00*/  FFMA R0, -R21, 1.4426950216293334961, -R0 ;  /* 0x3fb8aa3b15007823 */ /* 0x000fe20000000900 */
[----:B------:R-:W-:Y:S01]  /*2e10*/  FMUL R67, R91, R67 ;  /* 0x000000435b437220 */ /* 0x000fe20000400000 */
[----:B------:R-:W-:Y:S01]  /*2e20*/  FFMA R97, -R14, 1.4426950216293334961, -R95 ;  /* 0x3fb8aa3b0e617823 */ /* 0x000fe2000000095f */
[----:B------:R-:W-:Y:S01]  /*2e30*/  FFMA R59, R90, R3, R59 ;  /* 0x000000035a3b7223 */ /* 0x000fe2000000003b */
[----:B------:R-:W-:-:S02]  /*2e40*/  HADD2.F32 R3, -RZ, R9.H1_H1 ;  /* 0x30000009ff037230 */ /* 0x000fc40000004100 */
[----:B------:R-:W-:Y:S01]  /*2e50*/  FFMA R58, -R58, 1.925963033500011079e-08, R57 ;  /* 0x32a570603a3a7823 */ /* 0x000fe20000000139 */
[----:B------:R-:W-:Y:S01]  /*2e60*/  FFMA R0, -R21, 1.925963033500011079e-08, R0 ;  /* 0x32a5706015007823 */ /* 0x000fe20000000100 */
[----:B------:R-:W-:Y:S01]  /*2e70*/  FFMA.SAT R21, -R62, R104, 0.5 ;  /* 0x3f0000003e157423 */ /* 0x000fe20000002168 */
[C---:B------:R-:W-:Y:S01]  /*2e80*/  FMUL R57, R91.reuse, R68 ;  /* 0x000000445b397220 */ /* 0x040fe20000400000 */
[----:B------:R1:W-:Y:S01]  /*2e90*/  MUFU.EX2 R95, R58 ;  /* 0x0000003a005f7308 */ /* 0x0003e20000000800 */
[----:B------:R-:W-:Y:S01]  /*2ea0*/  FFMA R67, R90, R3, R67 ;  /* 0x000000035a437223 */ /* 0x000fe20000000043 */
[--C-:B------:R-:W-:Y:S02]  /*2eb0*/  HADD2.F32 R3, -RZ, R10.reuse.H0_H0 ;  /* 0x2000000aff037230 */ /* 0x100fe40000004100 */
[----:B------:R-:W-:Y:S01]  /*2ec0*/  FMUL R69, R91, R69 ;  /* 0x000000455b457220 */ /* 0x000fe20000400000 */
[----:B------:R-:W-:Y:S01]  /*2ed0*/  FFMA.SAT R68, -R15, R104, 0.5 ;  /* 0x3f0000000f447423 */ /* 0x000fe20000002168 */
[----:B------:R-:W-:Y:S01]  /*2ee0*/  FFMA R97, -R14, 1.925963033500011079e-08, R97 ;  /* 0x32a570600e617823 */ /* 0x000fe20000000161 */
[----:B------:R-:W-:Y:S01]  /*2ef0*/  FMUL R71, R91, R71 ;  /* 0x000000475b477220 */ /* 0x000fe20000400000 */
[----:B------:R-:W-:Y:S01]  /*2f00*/  FFMA R57, R90, R3, R57 ;  /* 0x000000035a397223 */ /* 0x000fe20000000039 */
[----:B------:R-:W-:-:S02]  /*2f10*/  HADD2.F32 R3, -RZ, R10.H1_H1 ;  /* 0x3000000aff037230 */ /* 0x000fc40000004100 */
[-C--:B-1----:R-:W-:Y:S01]  /*2f20*/  FFMA.RM R58, R21, R105.reuse, 12582913 ;  /* 0x4b400001153a7423 */ /* 0x082fe20000004069 */
[----:B------:R1:W-:Y:S01]  /*2f30*/  MUFU.EX2 R99, R0 ;  /* 0x0000000000637308 */ /* 0x0003e20000000800 */
[----:B------:R-:W-:Y:S01]  /*2f40*/  FFMA.RM R68, R68, R105, 12582913 ;  /* 0x4b40000144447423 */ /* 0x000fe20000004069 */
[----:B------:R-:W-:Y:S01]  /*2f50*/  SHF.L.U32 R56, R56, 0x17, RZ ;  /* 0x0000001738387819 */ /* 0x000fe200000006ff */
[----:B------:R-:W-:Y:S01]  /*2f60*/  FADD R21, R58, -12583039 ;  /* 0xcb40007f3a157421 */ /* 0x000fe20000000000 */
[----:B------:R-:W-:Y:S01]  /*2f70*/  FFMA R69, R90, R3, R69 ;  /* 0x000000035a457223 */ /* 0x000fe20000000045 */
[--C-:B------:R-:W-:Y:S02]  /*2f80*/  HADD2.F32 R3, -RZ, R11.reuse.H0_H0 ;  /* 0x2000000bff037230 */ /* 0x100fe40000004100 */
[----:B------:R-:W-:Y:S01]  /*2f90*/  FADD R96, R68, -12583039 ;  /* 0xcb40007f44607421 */ /* 0x000fe20000000000 */
[C---:B------:R-:W-:Y:S01]  /*2fa0*/  FFMA R101, -R62.reuse, 1.4426950216293334961, -R21 ;  /* 0x3fb8aa3b3e657823 */ /* 0x040fe20000000915 */
[----:B------:R2:W-:Y:S01]  /*2fb0*/  MUFU.EX2 R65, R20 ;  /* 0x0000001400417308 */ /* 0x0005e20000000800 */
[----:B-1----:R-:W-:Y:S01]  /*2fc0*/  FFMA.SAT R0, -R23, R104, 0.5 ;  /* 0x3f00000017007423 */ /* 0x002fe20000002168 */
[----:B------:R-:W-:Y:S01]  /*2fd0*/  FMUL R21, R91, R70 ;  /* 0x000000465b157220 */ /* 0x000fe20000400000 */
[----:B------:R-:W-:Y:S01]  /*2fe0*/  FFMA R101, -R62, 1.925963033500011079e-08, R101 ;  /* 0x32a570603e657823 */ /* 0x000fe20000000165 */
[----:B------:R-:W-:Y:S01]  /*2ff0*/  FFMA R96, -R15, 1.4426950216293334961, -R96 ;  /* 0x3fb8aa3b0f607823 */ /* 0x000fe20000000960 */
[----:B------:R-:W-:Y:S01]  /*3000*/  FFMA.RM R62, R0, R105, 12582913 ;  /* 0x4b400001003e7423 */ /* 0x000fe20000004069 */
[----:B------:R-:W-:Y:S01]  /*3010*/  FFMA R21, R90, R3, R21 ;  /* 0x000000035a157223 */ /* 0x000fe20000000015 */
[----:B------:R-:W-:-:S02]  /*3020*/  HADD2.F32 R3, -RZ, R11.H1_H1 ;  /* 0x3000000bff037230 */ /* 0x000fc40000004100 */
[----:B------:R-:W-:Y:S01]  /*3030*/  FFMA R96, -R15, 1.925963033500011079e-08, R96 ;  /* 0x32a570600f607823 */ /* 0x000fe20000000160 */
[-C--:B--2---:R-:W-:Y:S01]  /*3040*/  FFMA.SAT R20, -R61, R104.reuse, 0.5 ;  /* 0x3f0000003d147423 */ /* 0x084fe20000002168 */
[----:B------:R-:W-:Y:S01]  /*3050*/  FADD R0, R62, -12583039 ;  /* 0xcb40007f3e007421 */ /* 0x000fe20000000000 */
[-C--:B------:R-:W-:Y:S01]  /*3060*/  FFMA.SAT R15, -R13, R104.reuse, 0.5 ;  /* 0x3f0000000d0f7423 */ /* 0x080fe20000002168 */
[----:B------:R-:W-:Y:S01]  /*3070*/  FFMA R3, R90, R3, R71 ;  /* 0x000000035a037223 */ /* 0x000fe20000000047 */
[-C--:B------:R-:W-:Y:S01]  /*3080*/  FFMA.RM R20, R20, R105.reuse, 12582913 ;  /* 0x4b40000114147423 */ /* 0x080fe20000004069 */
[----:B------:R-:W-:Y:S01]  /*3090*/  FFMA R0, -R23, 1.4426950216293334961, -R0 ;  /* 0x3fb8aa3b17007823 */ /* 0x000fe20000000900 */
[-C--:B------:R-:W-:Y:S01]  /*30a0*/  FFMA.SAT R71, -R59, R104.reuse, 0.5 ;  /* 0x3f0000003b477423 */ /* 0x080fe20000002168 */
[----:B------:R-:W1:Y:S01]  /*30b0*/  MUFU.EX2 R63, R63 ;  /* 0x0000003f003f7308 */ /* 0x000e620000000800 */
[----:B------:R-:W-:Y:S01]  /*30c0*/  FADD R14, R20, -12583039 ;  /* 0xcb40007f140e7421 */ /* 0x000fe20000000000 */
[----:B------:R-:W-:Y:S01]  /*30d0*/  FFMA R23, -R23, 1.925963033500011079e-08, R0 ;  /* 0x32a5706017177823 */ /* 0x000fe20000000100 */
[-C--:B------:R-:W-:Y:S01]  /*30e0*/  FFMA.SAT R0, -R67, R104.reuse, 0.5 ;  /* 0x3f00000043007423 */ /* 0x080fe20000002168 */
[-C--:B------:R-:W-:Y:S01]  /*30f0*/  FFMA.RM R71, R71, R105.reuse, 12582913 ;  /* 0x4b40000147477423 */ /* 0x080fe20000004069 */
[----:B------:R-:W-:Y:S01]  /*3100*/  FFMA R14, -R61, 1.4426950216293334961, -R14 ;  /* 0x3fb8aa3b3d0e7823 */ /* 0x000fe2000000090e */
[-C--:B------:R-:W-:Y:S01]  /*3110*/  FFMA.SAT R102, -R21, R104.reuse, 0.5 ;  /* 0x3f00000015667423 */ /* 0x080fe20000002168 */
[-C--:B------:R-:W-:Y:S01]  /*3120*/  FFMA.RM R98, R0, R105.reuse, 12582913 ;  /* 0x4b40000100627423 */ /* 0x080fe20000004069 */
[----:B------:R-:W-:Y:S01]  /*3130*/  LOP3.LUT R0, R18, 0xff, RZ, 0xc0, !PT ;  /* 0x000000ff12007812 */ /* 0x000fe200078ec0ff */
[----:B------:R-:W-:Y:S01]  /*3140*/  FFMA R14, -R61, 1.925963033500011079e-08, R14 ;  /* 0x32a570603d0e7823 */ /* 0x000fe2000000010e */
[----:B------:R-:W-:Y:S01]  /*3150*/  FFMA.RM R103, R102, R105, 12582913 ;  /* 0x4b40000166677423 */ /* 0x000fe20000004069 */
[----:B------:R-:W-:Y:S01]  /*3160*/  FADD R100, R98, -12583039 ;  /* 0xcb40007f62647421 */ /* 0x000fe20000000000 */
[----:B------:R-:W2:Y:S01]  /*3170*/  MUFU.EX2 R97, R97 ;  /* 0x0000006100617308 */ /* 0x000ea20000000800 */
[----:B------:R-:W-:Y:S01]  /*3180*/  VIADD R0, R0, 0x1f ;  /* 0x0000001f00007836 */ /* 0x000fe20000000000 */
[----:B------:R-:W-:Y:S01]  /*3190*/  SHF.L.U32 R60, R60, 0x17, RZ ;  /* 0x000000173c3c7819 */ /* 0x000fe200000006ff */
[----:B------:R-:W-:Y:S01]  /*31a0*/  FFMA R100, -R67, 1.4426950216293334961, -R100 ;  /* 0x3fb8aa3b43647823 */ /* 0x000fe20000000964 */
[----:B------:R-:W-:Y:S01]  /*31b0*/  SHF.L.U32 R66, R66, 0x17, RZ ;  /* 0x0000001742427819 */ /* 0x000fe200000006ff */
[----:B-1----:R-:W-:Y:S01]  /*31c0*/  FFMA R56, R56, R63, 1 ;  /* 0x3f80000038387423 */ /* 0x002fe2000000003f */
[----:B------:R-:W-:Y:S01]  /*31d0*/  ISETP.GT.U32.AND P5, PT, R0, 0x3e, PT ;  /* 0x0000003e0000780c */ /* 0x000fe20003fa4070 */
[----:B------:R-:W-:Y:S01]  /*31e0*/  FFMA.SAT R0, -R57, R104, 0.5 ;  /* 0x3f00000039007423 */ /* 0x000fe20000002168 */
[----:B------:R1:W3:Y:S01]  /*31f0*/  MUFU.EX2 R61, R14 ;  /* 0x0000000e003d7308 */ /* 0x0002e20000000800 */
[----:B------:R-:W-:Y:S01]  /*3200*/  FFMA R100, -R67, 1.925963033500011079e-08, R100 ;  /* 0x32a5706043647823 */ /* 0x000fe20000000164 */
[----:B------:R-:W-:Y:S01]  /*3210*/  SHF.L.U32 R94, R94, 0x17, RZ ;  /* 0x000000175e5e7819 */ /* 0x000fe200000006ff */
[-C--:B------:R-:W-:Y:S01]  /*3220*/  FFMA.RM R0, R0, R105.reuse, 12582913 ;  /* 0x4b40000100007423 */ /* 0x080fe20000004069 */
[----:B------:R-:W-:Y:S01]  /*3230*/  IMAD.SHL.U32 R64, R64, 0x800000, RZ ;  /* 0x0080000040407824 */ /* 0x000fe200078e00ff */
[----:B------:R-:W-:Y:S01]  /*3240*/  SHF.L.U32 R58, R58, 0x17, RZ ;  /* 0x000000173a3a7819 */ /* 0x000fe200000006ff */
[----:B------:R-:W-:Y:S01]  /*3250*/  IMAD.SHL.U32 R20, R20, 0x800000, RZ ;  /* 0x0080000014147824 */ /* 0x000fe200078e00ff */
[----:B------:R-:W-:Y:S01]  /*3260*/  SHF.L.U32 R68, R68, 0x17, RZ ;  /* 0x0000001744447819 */ /* 0x000fe200000006ff */
[----:B------:R-:W4:Y:S01]  /*3270*/  MUFU.EX2 R101, R101 ;  /* 0x0000006500657308 */ /* 0x000f220000000800 */
[----:B-1----:R-:W-:Y:S01]  /*3280*/  FFMA.RM R14, R15, R105, 12582913 ;  /* 0x4b4000010f0e7423 */ /* 0x002fe20000004069 */
[----:B------:R-:W-:Y:S01]  /*3290*/  SHF.L.U32 R98, R98, 0x17, RZ ;  /* 0x0000001762627819 */ /* 0x000fe200000006ff */
[----:B------:R-:W-:Y:S01]  /*32a0*/  IMAD.SHL.U32 R62, R62, 0x800000, RZ ;  /* 0x008000003e3e7824 */ /* 0x000fe200078e00ff */
[----:B------:R-:W-:Y:S01]  /*32b0*/  BSSY B1, `(.L_x_51) ;  /* 0x0000042000017945 */ /* 0x000fe20003800000 */
[C---:B------:R-:W-:Y:S01]  /*32c0*/  FADD R70, R14.reuse, -12583039 ;  /* 0xcb40007f0e467421 */ /* 0x040fe20000000000 */
[----:B------:R-:W-:Y:S01]  /*32d0*/  SHF.L.U32 R14, R14, 0x17, RZ ;  /* 0x000000170e0e7819 */ /* 0x000fe200000006ff */
[----:B------:R-:W-:Y:S01]  /*32e0*/  FFMA R65, R60, R65, 1 ;  /* 0x3f8000003c417423 */ /* 0x000fe20000000041 */
[----:B------:R1:W4:Y:S01]  /*32f0*/  MUFU.EX2 R15, R96 ;  /* 0x00000060000f7308 */ /* 0x0003220000000800 */
[C---:B------:R-:W-:Y:S01]  /*3300*/  FFMA R70, -R13.reuse, 1.4426950216293334961, -R70 ;  /* 0x3fb8aa3b0d467823 */ /* 0x040fe20000000946 */
[----:B------:R-:W-:Y:S01]  /*3310*/  FFMA R64, R64, R95, 1 ;  /* 0x3f80000040407423 */ /* 0x000fe2000000005f */
[----:B--2---:R-:W-:Y:S01]  /*3320*/  FFMA R97, R66, R97, 1 ;  /* 0x3f80000042617423 */ /* 0x004fe20000000061 */
[----:B------:R-:W-:Y:S01]  /*3330*/  FFMA R94, R94, R99, 1 ;  /* 0x3f8000005e5e7423 */ /* 0x000fe20000000063 */
[----:B------:R-:W-:Y:S01]  /*3340*/  FFMA R70, -R13, 1.925963033500011079e-08, R70 ;  /* 0x32a570600d467823 */ /* 0x000fe20000000146 */
[----:B---3--:R-:W-:-:S02]  /*3350*/  FFMA R61, R20, R61, 1 ;  /* 0x3f800000143d7423 */ /* 0x008fc4000000003d */
[----:B------:R-:W2:Y:S01]  /*3360*/  MUFU.EX2 R23, R23 ;  /* 0x0000001700177308 */ /* 0x000ea20000000800 */
[C---:B-1----:R-:W-:Y:S01]  /*3370*/  FADD R96, R71.reuse, -12583039 ;  /* 0xcb40007f47607421 */ /* 0x042fe20000000000 */
[----:B------:R-:W-:Y:S02]  /*3380*/  IMAD.SHL.U32 R71, R71, 0x800000, RZ ;  /* 0x0080000047477824 */ /* 0x000fe400078e00ff */
[----:B----4-:R-:W-:Y:S01]  /*3390*/  FFMA R60, R58, R101, 1 ;  /* 0x3f8000003a3c7423 */ /* 0x010fe20000000065 */
[----:B------:R-:W-:-:S03]  /*33a0*/  FFMA R96, -R59, 1.4426950216293334961, -R96 ;  /* 0x3fb8aa3b3b607823 */ /* 0x000fc60000000960 */
[----:B------:R1:W3:Y:S01]  /*33b0*/  MUFU.EX2 R13, R70 ;  /* 0x00000046000d7308 */ /* 0x0002e20000000800 */
[----:B------:R-:W-:Y:S01]  /*33c0*/  FFMA R96, -R59, 1.925963033500011079e-08, R96 ;  /* 0x32a570603b607823 */ /* 0x000fe20000000160 */
[-C--:B------:R-:W-:Y:S01]  /*33d0*/  FFMA.SAT R59, -R69, R104.reuse, 0.5 ;  /* 0x3f000000453b7423 */ /* 0x080fe20000002168 */
[----:B------:R-:W-:Y:S01]  /*33e0*/  FFMA.SAT R104, -R3, R104, 0.5 ;  /* 0x3f00000003687423 */ /* 0x000fe20000002168 */
[----:B------:R-:W-:Y:S02]  /*33f0*/  FFMA R63, R68, R15, 1 ;  /* 0x3f800000443f7423 */ /* 0x000fe4000000000f */
[-C--:B------:R-:W-:Y:S01]  /*3400*/  FFMA.RM R67, R59, R105.reuse, 12582913 ;  /* 0x4b4000013b437423 */ /* 0x080fe20000004069 */
[----:B------:R-:W-:Y:S01]  /*3410*/  FFMA.RM R105, R104, R105, 12582913 ;  /* 0x4b40000168697423 */ /* 0x000fe20000004069 */
[----:B------:R-:W-:Y:S01]  /*3420*/  FADD R104, R103, -12583039 ;  /* 0xcb40007f67687421 */ /* 0x000fe20000000000 */
[----:B-1----:R-:W-:Y:S01]  /*3430*/  FADD R70, R0, -12583039 ;  /* 0xcb40007f00467421 */ /* 0x002fe20000000000 */
[----:B------:R-:W-:Y:S01]  /*3440*/  FADD R102, R67, -12583039 ;  /* 0xcb40007f43667421 */ /* 0x000fe20000000000 */
[----:B------:R-:W-:Y:S01]  /*3450*/  FADD R106, R105, -12583039 ;  /* 0xcb40007f696a7421 */ /* 0x000fe20000000000 */
[----:B------:R-:W-:Y:S01]  /*3460*/  FFMA R104, -R21, 1.4426950216293334961, -R104 ;  /* 0x3fb8aa3b15687823 */ /* 0x000fe20000000968 */
[----:B------:R-:W-:Y:S01]  /*3470*/  FFMA R70, -R57, 1.4426950216293334961, -R70 ;  /* 0x3fb8aa3b39467823 */ /* 0x000fe20000000946 */
[----:B------:R-:W-:Y:S01]  /*3480*/  FFMA R102, -R69, 1.4426950216293334961, -R102 ;  /* 0x3fb8aa3b45667823 */ /* 0x000fe20000000966 */
[----:B------:R-:W-:Y:S01]  /*3490*/  FFMA R106, -R3, 1.4426950216293334961, -R106 ;  /* 0x3fb8aa3b036a7823 */ /* 0x000fe2000000096a */
[----:B------:R-:W-:Y:S01]  /*34a0*/  FFMA R104, -R21, 1.925963033500011079e-08, R104 ;  /* 0x32a5706015687823 */ /* 0x000fe20000000168 */
[----:B------:R-:W-:Y:S01]  /*34b0*/  FFMA R70, -R57, 1.925963033500011079e-08, R70 ;  /* 0x32a5706039467823 */ /* 0x000fe20000000146 */
[----:B------:R-:W-:Y:S01]  /*34c0*/  FFMA R102, -R69, 1.925963033500011079e-08, R102 ;  /* 0x32a5706045667823 */ /* 0x000fe20000000166 */
[----:B------:R-:W-:Y:S01]  /*34d0*/  FFMA R106, -R3, 1.925963033500011079e-08, R106 ;  /* 0x32a57060036a7823 */ /* 0x000fe2000000016a */
[----:B------:R-:W-:Y:S01]  /*34e0*/  IADD3 R3, R56, 0x1800000, RZ ;  /* 0x0180000038037810 */ /* 0x000fe20007ffe0ff */
[----:B------:R-:W1:Y:S01]  /*34f0*/  MUFU.EX2 R96, R96 ;  /* 0x0000006000607308 */ /* 0x000e620000000800 */
[----:B------:R-:W-:Y:S01]  /*3500*/  SHF.L.U32 R0, R0, 0x17, RZ ;  /* 0x0000001700007819 */ /* 0x000fe200000006ff */
[----:B------:R-:W-:Y:S01]  /*3510*/  IMAD.SHL.U32 R67, R67, 0x800000, RZ ;  /* 0x0080000043437824 */ /* 0x000fe200078e00ff */
[----:B------:R-:W-:Y:S01]  /*3520*/  LOP3.LUT R3, R3, 0x7f800000, RZ, 0xc0, !PT ;  /* 0x7f80000003037812 */ /* 0x000fe200078ec0ff */
[----:B--2---:R-:W-:Y:S01]  /*3530*/  FFMA R62, R62, R23, 1 ;  /* 0x3f8000003e3e7423 */ /* 0x004fe20000000017 */
[----:B------:R-:W-:Y:S01]  /*3540*/  SHF.L.U32 R103, R103, 0x17, RZ ;  /* 0x0000001767677819 */ /* 0x000fe200000006ff */
[----:B---3--:R-:W-:Y:S01]  /*3550*/  FFMA R95, R14, R13, 1 ;  /* 0x3f8000000e5f7423 */ /* 0x008fe2000000000d */
[----:B------:R-:W-:Y:S01]  /*3560*/  ISETP.GT.U32.AND P2, PT, R3, 0x1ffffff, PT ;  /* 0x01ffffff0300780c */ /* 0x000fe20003f44070 */
[----:B------:R-:W2:Y:S01]  /*3570*/  MUFU.EX2 R59, R100 ;  /* 0x00000064003b7308 */ /* 0x000ea20000000800 */
[----:B------:R-:W-:-:S07]  /*3580*/  SHF.L.U32 R105, R105, 0x17, RZ ;  /* 0x0000001769697819 */ /* 0x000fce00000006ff */
[----:B------:R-:W3:Y:S01]  /*3590*/  MUFU.EX2 R57, R70 ;  /* 0x0000004600397308 */ /* 0x000ee20000000800 */
[----:B-1----:R-:W-:-:S07]  /*35a0*/  FFMA R96, R71, R96, 1 ;  /* 0x3f80000047607423 */ /* 0x002fce0000000060 */
[----:B------:R-:W1:Y:S01]  /*35b0*/  MUFU.EX2 R102, R102 ;  /* 0x0000006600667308 */ /* 0x000e620000000800 */
[----:B--2---:R-:W-:-:S07]  /*35c0*/  FFMA R71, R98, R59, 1 ;  /* 0x3f80000062477423 */ /* 0x004fce000000003b */
[----:B------:R-:W2:Y:S01]  /*35d0*/  MUFU.EX2 R104, R104 ;  /* 0x0000006800687308 */ /* 0x000ea20000000800 */
[----:B---3--:R-:W-:-:S07]  /*35e0*/  FFMA R66, R0, R57, 1 ;  /* 0x3f80000000427423 */ /* 0x008fce0000000039 */
[----:B------:R-:W3:Y:S01]  /*35f0*/  MUFU.EX2 R106, R106 ;  /* 0x0000006a006a7308 */ /* 0x000ee20000000800 */
[----:B-1----:R-:W-:Y:S01]  /*3600*/  FFMA R99, R67, R102, 1 ;  /* 0x3f80000043637423 */ /* 0x002fe20000000066 */
[----:B--2---:R-:W-:Y:S01]  /*3610*/  FFMA R104, R103, R104, 1 ;  /* 0x3f80000067687423 */ /* 0x004fe20000000068 */
[----:B---3--:R-:W-:Y:S01]  /*3620*/  FFMA R105, R105, R106, 1 ;  /* 0x3f80000069697423 */ /* 0x008fe2000000006a */
[----:B------:R-:W-:Y:S06]  /*3630*/  @P2 BRA `(.L_x_52) ;  /* 0x0000000000142947 */ /* 0x000fec0003800000 */
[----:B------:R-:W-:Y:S01]  /*3640*/  IMAD.MOV.U32 R3, RZ, RZ, R56 ;  /* 0x000000ffff037224 */ /* 0x000fe200078e0038 */
[----:B------:R-:W-:-:S07]  /*3650*/  MOV R70, 0x3670 ;  /* 0x0000367000467802 */ /* 0x000fce0000000f00 */
[----:B------:R-:W-:Y:S05]  /*3660*/  CALL.REL.NOINC `($__internal_0_$__cuda_sm20_rcp_rn_f32_slowpath) ;  /* 0x000000a4007c7944 */ /* 0x000fea0003c00000 */
[----:B------:R-:W-:Y:S01]  /*3670*/  MOV R13, R0 ;  /* 0x00000000000d7202 */ /* 0x000fe20000000f00 */
[----:B------:R-:W-:Y:S06]  /*3680*/  BRA `(.L_x_53) ;  /* 0x0000000000107947 */ /* 0x000fec0003800000 */
.L_x_52:
[----:B------:R-:W1:Y:S02]  /*3690*/  MUFU.RCP R13, R56 ;  /* 0x00000038000d7308 */ /* 0x000e640000001000 */
[----:B-1----:R-:W-:-:S04]  /*36a0*/  FFMA R0, R56, R13, -1 ;  /* 0xbf80000038007423 */ /* 0x002fc8000000000d */
[----:B------:R-:W-:-:S04]  /*36b0*/  FADD.FTZ R0, -R0, -RZ ;  /* 0x800000ff00007221 */ /* 0x000fc80000010100 */
[----:B------:R-:W-:-:S07]  /*36c0*/  FFMA R13, R13, R0, R13 ;  /* 0x000000000d0d7223 */ /* 0x000fce000000000d */
.L_x_53:
[----:B------:R-:W-:Y:S05]  /*36d0*/  BSYNC B1 ;  /* 0x0000000000017941 */ /* 0x000fea0003800000 */
.L_x_51:
[----:B------:R-:W-:Y:S01]  /*36e0*/  IADD3 R0, R65, 0x1800000, RZ ;  /* 0x0180000041007810 */ /* 0x000fe20007ffe0ff */
[----:B------:R-:W-:Y:S03]  /*36f0*/  BSSY B1, `(.L_x_54) ;  /* 0x000000d000017945 */ /* 0x000fe60003800000 */
[----:B------:R-:W-:-:S04]  /*3700*/  LOP3.LUT R0, R0, 0x7f800000, RZ, 0xc0, !PT ;  /* 0x7f80000000007812 */ /* 0x000fc800078ec0ff */
[----:B------:R-:W-:-:S13]  /*3710*/  ISETP.GT.U32.AND P2, PT, R0, 0x1ffffff, PT ;  /* 0x01ffffff0000780c */ /* 0x000fda0003f44070 */
[----:B------:R-:W-:Y:S05]  /*3720*/  @P2 BRA `(.L_x_55) ;  /* 0x0000000000142947 */ /* 0x000fea0003800000 */
[----:B------:R-:W-:Y:S01]  /*3730*/  IMAD.MOV.U32 R3, RZ, RZ, R65 ;  /* 0x000000ffff037224 */ /* 0x000fe200078e0041 */
[----:B------:R-:W-:-:S07]  /*3740*/  MOV R70, 0x3760 ;  /* 0x0000376000467802 */ /* 0x000fce0000000f00 */
[----:B------:R-:W-:Y:S05]  /*3750*/  CALL.REL.NOINC `($__internal_0_$__cuda_sm20_rcp_rn_f32_slowpath) ;  /* 0x000000a400407944 */ /* 0x000fea0003c00000 */
[----:B------:R-:W-:Y:S01]  /*3760*/  MOV R14, R0 ;  /* 0x00000000000e7202 */ /* 0x000fe20000000f00 */
[----:B------:R-:W-:Y:S06]  /*3770*/  BRA `(.L_x_56) ;  /* 0x0000000000107947 */ /* 0x000fec0003800000 */
.L_x_55:
[----:B------:R-:W1:Y:S02]  /*3780*/  MUFU.RCP R14, R65 ;  /* 0x00000041000e7308 */ /* 0x000e640000001000 */
[----:B-1----:R-:W-:-:S04]  /*3790*/  FFMA R0, R65, R14, -1 ;  /* 0xbf80000041007423 */ /* 0x002fc8000000000e */
[----:B------:R-:W-:-:S04]  /*37a0*/  FADD.FTZ R3, -R0, -RZ ;  /* 0x800000ff00037221 */ /* 0x000fc80000010100 */
[----:B------:R-:W-:-:S07]  /*37b0*/  FFMA R14, R14, R3, R14 ;  /* 0x000000030e0e7223 */ /* 0x000fce000000000e */
.L_x_56:
[----:B------:R-:W-:Y:S05]  /*37c0*/  BSYNC B1 ;  /* 0x0000000000017941 */ /* 0x000fea0003800000 */
.L_x_54:
        /* <DEDUP_REMOVED lines=10> */
.L_x_58:
[----:B------:R-:W1:Y:S02]  /*3870*/  MUFU.RCP R15, R64 ;  /* 0x00000040000f7308 */ /* 0x000e640000001000 */
[----:B-1----:R-:W-:-:S04]  /*3880*/  FFMA R0, R64, R15, -1 ;  /* 0xbf80000040007423 */ /* 0x002fc8000000000f */
[----:B------:R-:W-:-:S04]  /*3890*/  FADD.FTZ R0, -R0, -RZ ;  /* 0x800000ff00007221 */ /* 0x000fc80000010100 */
[----:B------:R-:W-:-:S07]  /*38a0*/  FFMA R15, R15, R0, R15 ;  /* 0x000000000f0f7223 */ /* 0x000fce000000000f */
.L_x_59:
[----:B------:R-:W-:Y:S05]  /*38b0*/  BSYNC B1 ;  /* 0x0000000000017941 */ /* 0x000fea0003800000 */
.L_x_57:
        /* <DEDUP_REMOVED lines=10> */
.L_x_61:
[----:B------:R-:W1:Y:S02]  /*3960*/  MUFU.RCP R20, R97 ;  /* 0x0000006100147308 */ /* 0x000e640000001000 */
[----:B-1----:R-:W-:-:S04]  /*3970*/  FFMA R0, R97, R20, -1 ;  /* 0xbf80000061007423 */ /* 0x002fc80000000014 */
[----:B------:R-:W-:-:S04]  /*3980*/  FADD.FTZ R3, -R0, -RZ ;  /* 0x800000ff00037221 */ /* 0x000fc80000010100 */
[----:B------:R-:W-:-:S07]  /*3990*/  FFMA R20, R20, R3, R20 ;  /* 0x0000000314147223 */ /* 0x000fce0000000014 */
.L_x_62:
[----:B------:R-:W-:Y:S05]  /*39a0*/  BSYNC B1 ;  /* 0x0000000000017941 */ /* 0x000fea0003800000 */
.L_x_60:
        /* <DEDUP_REMOVED lines=10> */
.L_x_64:
[----:B------:R-:W1:Y:S02]  /*3a50*/  MUFU.RCP R21, R94 ;  /* 0x0000005e00157308 */ /* 0x000e640000001000 */
[----:B-1----:R-:W-:-:S04]  /*3a60*/  FFMA R0, R94, R21, -1 ;  /* 0xbf8000005e007423 */ /* 0x002fc80000000015 */
[----:B------:R-:W-:-:S04]  /*3a70*/  FADD.FTZ R0, -R0, -RZ ;  /* 0x800000ff00007221 */ /* 0x000fc80000010100 */
[----:B------:R-:W-:-:S07]  /*3a80*/  FFMA R21, R21, R0, R21 ;  /* 0x0000000015157223 */ /* 0x000fce0000000015 */
.L_x_65:
[----:B------:R-:W-:Y:S05]  /*3a90*/  BSYNC B1 ;  /* 0x0000000000017941 */ /* 0x000fea0003800000 */
.L_x_63:
        /* <DEDUP_REMOVED lines=10> */
.L_x_67:
[----:B------:R-:W1:Y:S02]  /*3b40*/  MUFU.RCP R58, R61 ;  /* 0x0000003d003a7308 */ /* 0x000e640000001000 */
[----:B-1----:R-:W-:-:S04]  /*3b50*/  FFMA R0, R61, R58, -1 ;  /* 0xbf8000003d007423 */ /* 0x002fc8000000003a */
[----:B------:R-:W-:-:S04]  /*3b60*/  FADD.FTZ R3, -R0, -RZ ;  /* 0x800000ff00037221 */ /* 0x000fc80000010100 */
[----:B------:R-:W-:-:S07]  /*3b70*/  FFMA R58, R58, R3, R58 ;  /* 0x000000033a3a7223 */ /* 0x000fce000000003a */
.L_x_68:
[----:B------:R-:W-:Y:S05]  /*3b80*/  BSYNC B1 ;  /* 0x0000000000017941 */ /* 0x000fea0003800000 */
.L_x_66:
        /* <DEDUP_REMOVED lines=10> */
.L_x_70:
[----:B------:R-:W1:Y:S02]  /*3c30*/  MUFU.RCP R23, R60 ;  /* 0x0000003c00177308 */ /* 0x000e640000001000 */
[----:B-1----:R-:W-:-:S04]  /*3c40*/  FFMA R0, R60, R23, -1 ;  /* 0xbf8000003c007423 */ /* 0x002fc80000000017 */
[----:B------:R-:W-:-:S04]  /*3c50*/  FADD.FTZ R0, -R0, -RZ ;  /* 0x800000ff00007221 */ /* 0x000fc80000010100 */
[----:B------:R-:W-:-:S07]  /*3c60*/  FFMA R23, R23, R0, R23 ;  /* 0x0000000017177223 */ /* 0x000fce0000000017 */
.L_x_71:
[----:B------:R-:W-:Y:S05]  /*3c70*/  BSYNC B1 ;  /* 0x0000000000017941 */ /* 0x000fea0003800000 */
.L_x_69:
        /* <DEDUP_REMOVED lines=10> */
.L_x_73:
[----:B------:R-:W1:Y:S02]  /*3d20*/  MUFU.RCP R60, R63 ;  /* 0x0000003f003c7308 */ /* 0x000e640000001000 */
[----:B-1----:R-:W-:-:S04]  /*3d30*/  FFMA R0, R63, R60, -1 ;  /* 0xbf8000003f007423 */ /* 0x002fc8000000003c */
[----:B------:R-:W-:-:S04]  /*3d40*/  FADD.FTZ R3, -R0, -RZ ;  /* 0x800000ff00037221 */ /* 0x000fc80000010100 */
[----:B------:R-:W-:-:S07]  /*3d50*/  FFMA R60, R60, R3, R60 ;  /* 0x000000033c3c7223 */ /* 0x000fce000000003c */
.L_x_74:
[----:B------:R-:W-:Y:S05]  /*3d60*/  BSYNC B1 ;  /* 0x0000000000017941 */ /* 0x000fea0003800000 */
.L_x_72:
        /* <DEDUP_REMOVED lines=10> */
.L_x_76:
[----:B------:R-:W1:Y:S02]  /*3e10*/  MUFU.RCP R59, R62 ;  /* 0x0000003e003b7308 */ /* 0x000e640000001000 */
[----:B-1----:R-:W-:-:S04]  /*3e20*/  FFMA R0, R62, R59, -1 ;  /* 0xbf8000003e007423 */ /* 0x002fc8000000003b */
[----:B------:R-:W-:-:S04]  /*3e30*/  FADD.FTZ R0, -R0, -RZ ;  /* 0x800000ff00007221 */ /* 0x000fc80000010100 */
[----:B------:R-:W-:-:S07]  /*3e40*/  FFMA R59, R59, R0, R59 ;  /* 0x000000003b3b7223 */ /* 0x000fce000000003b */
.L_x_77:
[----:B------:R-:W-:Y:S05]  /*3e50*/  BSYNC B1 ;  /* 0x0000000000017941 */ /* 0x000fea0003800000 */
.L_x_75:
        /* <DEDUP_REMOVED lines=10> */
.L_x_79:
[----:B------:R-:W1:Y:S02]  /*3f00*/  MUFU.RCP R62, R95 ;  /* 0x0000005f003e7308 */ /* 0x000e640000001000 */
[----:B-1----:R-:W-:-:S04]  /*3f10*/  FFMA R0, R95, R62, -1 ;  /* 0xbf8000005f007423 */ /* 0x002fc8000000003e */
[----:B------:R-:W-:-:S04]  /*3f20*/  FADD.FTZ R3, -R0, -RZ ;  /* 0x800000ff00037221 */ /* 0x000fc80000010100 */
[----:B------:R-:W-:-:S07]  /*3f30*/  FFMA R62, R62, R3, R62 ;  /* 0x000000033e3e7223 */ /* 0x000fce000000003e */
.L_x_80:
[----:B------:R-:W-:Y:S05]  /*3f40*/  BSYNC B1 ;  /* 0x0000000000017941 */ /* 0x000fea0003800000 */
.L_x_78:
        /* <DEDUP_REMOVED lines=10> */
.L_x_82:
[----:B------:R-:W1:Y:S02]  /*3ff0*/  MUFU.RCP R61, R96 ;  /* 0x00000060003d7308 */ /* 0x000e640000001000 */
[----:B-1----:R-:W-:-:S04]  /*4000*/  FFMA R0, R96, R61, -1 ;  /* 0xbf80000060007423 */ /* 0x002fc8000000003d */
[----:B------:R-:W-:-:S04]  /*4010*/  FADD.FTZ R0, -R0, -RZ ;  /* 0x800000ff00007221 */ /* 0x000fc80000010100 */
[----:B------:R-:W-:-:S07]  /*4020*/  FFMA R61, R61, R0, R61 ;  /* 0x000000003d3d7223 */ /* 0x000fce000000003d */
.L_x_83:
[----:B------:R-:W-:Y:S05]  /*4030*/  BSYNC B1 ;  /* 0x0000000000017941 */ /* 0x000fea0003800000 */
.L_x_81:
        /* <DEDUP_REMOVED lines=10> */
.L_x_85:
[----:B------:R-:W1:Y:S02]  /*40e0*/  MUFU.RCP R64, R71 ;  /* 0x0000004700407308 */ /* 0x000e640000001000 */
[----:B-1----:R-:W-:-:S04]  /*40f0*/  FFMA R0, R71, R64, -1 ;  /* 0xbf80000047007423 */ /* 0x002fc80000000040 */
[----:B------:R-:W-:-:S04]  /*4100*/  FADD.FTZ R3, -R0, -RZ ;  /* 0x800000ff00037221 */ /* 0x000fc80000010100 */
[----:B------:R-:W-:-:S07]  /*4110*/  FFMA R64, R64, R3, R64 ;  /* 0x0000000340407223 */ /* 0x000fce0000000040 */
.L_x_86:
[----:B------:R-:W-:Y:S05]  /*4120*/  BSYNC B1 ;  /* 0x0000000000017941 */ /* 0x000fea0003800000 */
.L_x_84:
        /* <DEDUP_REMOVED lines=10> */
.L_x_88:
[----:B------:R-:W1:Y:S02]  /*41d0*/  MUFU.RCP R63, R66 ;  /* 0x00000042003f7308 */ /* 0x000e640000001000 */
[----:B-1----:R-:W-:-:S04]  /*41e0*/  FFMA R0, R66, R63, -1 ;  /* 0xbf80000042007423 */ /* 0x002fc8000000003f */
[----:B------:R-:W-:-:S04]  /*41f0*/  FADD.FTZ R0, -R0, -RZ ;  /* 0x800000ff00007221 */ /* 0x000fc80000010100 */
[----:B------:R-:W-:-:S07]  /*4200*/  FFMA R63, R63, R0, R63 ;  /* 0x000000003f3f7223 */ /* 0x000fce000000003f */
.L_x_89:
[----:B------:R-:W-:Y:S05]  /*4210*/  BSYNC B1 ;  /* 0x0000000000017941 */ /* 0x000fea0003800000 */
.L_x_87:
        /* <DEDUP_REMOVED lines=10> */
.L_x_91:
[----:B------:R-:W1:Y:S02]  /*42c0*/  MUFU.RCP R66, R99 ;  /* 0x0000006300427308 */ /* 0x000e640000001000 */
[----:B-1----:R-:W-:-:S04]  /*42d0*/  FFMA R0, R99, R66, -1 ;  /* 0xbf80000063007423 */ /* 0x002fc80000000042 */
[----:B------:R-:W-:-:S04]  /*42e0*/  FADD.FTZ R3, -R0, -RZ ;  /* 0x800000ff00037221 */ /* 0x000fc80000010100 */
[----:B------:R-:W-:-:S07]  /*42f0*/  FFMA R66, R66, R3, R66 ;  /* 0x0000000342427223 */ /* 0x000fce0000000042 */
.L_x_92:
[----:B------:R-:W-:Y:S05]  /*4300*/  BSYNC B1 ;  /* 0x0000000000017941 */ /* 0x000fea0003800000 */
.L_x_90:
        /* <DEDUP_REMOVED lines=10> */
.L_x_94:
[----:B------:R-:W1:Y:S02]  /*43b0*/  MUFU.RCP R65, R104 ;  /* 0x0000006800417308 */ /* 0x000e640000001000 */
[----:B-1----:R-:W-:-:S04]  /*43c0*/  FFMA R0, R104, R65, -1 ;  /* 0xbf80000068007423 */ /* 0x002fc80000000041 */
[----:B------:R-:W-:-:S04]  /*43d0*/  FADD.FTZ R0, -R0, -RZ ;  /* 0x800000ff00007221 */ /* 0x000fc80000010100 */
[----:B------:R-:W-:-:S07]  /*43e0*/  FFMA R65, R65, R0, R65 ;  /* 0x0000000041417223 */ /* 0x000fce0000000041 */
.L_x_95:
[----:B------:R-:W-:Y:S05]  /*43f0*/  BSYNC B1 ;  /* 0x0000000000017941 */ /* 0x000fea0003800000 */
.L_x_93:
        /* <DEDUP_REMOVED lines=8> */
[----:B------:R-:W-:Y:S05]  /*4480*/  BRA `(.L_x_98) ;  /* 0x0000000000107947 */ /* 0x000fea0003800000 */
.L_x_97:
[----:B------:R-:W1:Y:S02]  /*4490*/  MUFU.RCP R0, R105 ;  /* 0x0000006900007308 */ /* 0x000e640000001000 */
[----:B-1----:R-:W-:-:S04]  /*44a0*/  FFMA R3, R105, R0, -1 ;  /* 0xbf80000069037423 */ /* 0x002fc80000000000 */
[----:B------:R-:W-:-:S04]  /*44b0*/  FADD.FTZ R3, -R3, -RZ ;  /* 0x800000ff03037221 */ /* 0x000fc80000010100 */
[----:B------:R-:W-:-:S07]  /*44c0*/  FFMA R0, R0, R3, R0 ;  /* 0x0000000300007223 */ /* 0x000fce0000000000 */
.L_x_98:
[----:B------:R-:W-:Y:S05]  /*44d0*/  BSYNC B1 ;  /* 0x0000000000017941 */ /* 0x000fea0003800000 */
.L_x_96:
[C---:B------:R-:W-:Y:S01]  /*44e0*/  SHF.L.U32 R3, R18.reuse, 0x4, RZ ;  /* 0x0000000412037819 */ /* 0x040fe200000006ff */
[C---:B------:R-:W-:Y:S01]  /*44f0*/  IMAD.SHL.U32 R70, R18.reuse, 0x4, RZ ;  /* 0x0000000412467824 */ /* 0x040fe200078e00ff */
[----:B------:R-:W-:Y:S01]  /*4500*/  SHF.L.U32 R56, R18, 0x5, RZ ;  /* 0x0000000512387819 */ /* 0x000fe200000006ff */
[----:B------:R-:W-:Y:S05]  /*4510*/  WARPSYNC.ALL ;  /* 0x0000000000007948 */ /* 0x000fea0003800000 */
[----:B------:R-:W-:Y:S01]  /*4520*/  SHF.R.U32.HI R68, RZ, 0x1, R18 ;  /* 0x00000001ff447819 */ /* 0x000fe20000011612 */
[----:B------:R-:W-:Y:S01]  /*4530*/  BSSY B0, `(.L_x_99) ;  /* 0x0000026000007945 */ /* 0x000fe20003800000 */
[----:B------:R-:W-:-:S02]  /*4540*/  LOP3.LUT R3, R3, 0xe00, RZ, 0xc0, !PT ;  /* 0x00000e0003037812 */ /* 0x000fc400078ec0ff */
[----:B------:R-:W-:Y:S02]  /*4550*/  LOP3.LUT R57, R56, 0xc0, RZ, 0xc0, !PT ;  /* 0x000000c038397812 */ /* 0x000fe400078ec0ff */
[----:B------:R-:W-:Y:S02]  /*4560*/  LOP3.LUT R3, R3, 0x20, R56, 0xf8, !PT ;  /* 0x0000002003037812 */ /* 0x000fe400078ef838 */
[----:B------:R-:W-:Y:S02]  /*4570*/  LOP3.LUT R57, R57, 0x8, R68, 0xf8, !PT ;  /* 0x0000000839397812 */ /* 0x000fe400078ef844 */
[----:B------:R-:W-:Y:S02]  /*4580*/  LOP3.LUT R3, R3, 0x100, R56, 0xf8, !PT ;  /* 0x0000010003037812 */ /* 0x000fe400078ef838 */
[----:B------:R-:W-:Y:S02]  /*4590*/  LOP3.LUT R70, R57, 0x18, R70, 0x78, !PT ;  /* 0x0000001839467812 */ /* 0x000fe400078e7846 */
[----:B------:R-:W-:-:S02]  /*45a0*/  F2FP.F16.F32.PACK_AB R68, R14, R13 ;  /* 0x0000000d0e44723e */ /* 0x000fc400000000ff */
[----:B------:R-:W-:Y:S02]  /*45b0*/  LOP3.LUT R3, R3, R70, RZ, 0xfc, !PT ;  /* 0x0000004603037212 */ /* 0x000fe400078efcff */
[----:B------:R-:W-:Y:S02]  /*45c0*/  LOP3.LUT P6, RZ, R18, 0x4, RZ, 0xc0, !PT ;  /* 0x0000000412ff7812 */ /* 0x000fe400078cc0ff */
[----:B------:R-:W-:Y:S02]  /*45d0*/  MOV R14, 0x20 ;  /* 0x00000020000e7802 */ /* 0x000fe40000000f00 */
[----:B------:R-:W-:Y:S02]  /*45e0*/  LEA R13, R3, UR52, 0x1 ;  /* 0x00000034030d7c11 */ /* 0x000fe4000f8e08ff */
[----:B------:R-:W-:Y:S02]  /*45f0*/  F2FP.F16.F32.PACK_AB R69, R20, R15 ;  /* 0x0000000f1445723e */ /* 0x000fe400000000ff */
[----:B------:R-:W-:-:S02]  /*4600*/  SEL R14, R14, 0xffffffe0, !P6 ;  /* 0xffffffe00e0e7807 */ /* 0x000fc40007000000 */
[----:B------:R-:W-:Y:S02]  /*4610*/  IADD3 R15, R13, 0x200, RZ ;  /* 0x000002000d0f7810 */ /* 0x000fe40007ffe0ff */
[----:B------:R-:W-:Y:S02]  /*4620*/  F2FP.F16.F32.PACK_AB R71, R60, R23 ;  /* 0x000000173c47723e */ /* 0x000fe400000000ff */
[----:B------:R-:W-:Y:S02]  /*4630*/  F2FP.F16.F32.PACK_AB R60, R62, R59 ;  /* 0x0000003b3e3c723e */ /* 0x000fe400000000ff */
[----:B------:R-:W-:Y:S02]  /*4640*/  F2FP.F16.F32.PACK_AB R62, R66, R63 ;  /* 0x0000003f423e723e */ /* 0x000fe400000000ff */
[----:B------:R-:W-:Y:S02]  /*4650*/  F2FP.F16.F32.PACK_AB R70, R58, R21 ;  /* 0x000000153a46723e */ /* 0x000fe400000000ff */
[----:B------:R-:W-:Y:S01]  /*4660*/  F2FP.F16.F32.PACK_AB R63, R0, R65 ;  /* 0x00000041003f723e */ /* 0x000fe200000000ff */
[----:B------:R-:W-:Y:S01]  /*4670*/  IMAD.IADD R0, R15, 0x1, R14 ;  /* 0x000000010f007824 */ /* 0x000fe200078e020e */
[----:B------:R-:W-:Y:S01]  /*4680*/  F2FP.F16.F32.PACK_AB R61, R64, R61 ;  /* 0x0000003d403d723e */ /* 0x000fe200000000ff */
[----:B------:R1:W-:Y:S04]  /*4690*/  STSM.16.M88.4 [R13+0x200], R68 ;  /* 0x000200440d007844 */ /* 0x0003e80000000200 */
[----:B------:R1:W-:Y:S01]  /*46a0*/  STSM.16.M88.4 [R0], R60 ;  /* 0x0000003c00007844 */ /* 0x0003e20000000200 */
[----:B------:R-:W-:Y:S01]  /*46b0*/  @!PT LDS RZ, [RZ] ;  /* 0x00000000fffff984 */ /* 0x000fe20000000800 */
[----:B------:R-:W-:Y:S01]  /*46c0*/  @!PT LDS RZ, [RZ] ;  /* 0x00000000fffff984 */ /* 0x000fe20000000800 */
[----:B------:R-:W-:Y:S01]  /*46d0*/  @!PT LDS RZ, [RZ] ;  /* 0x00000000fffff984 */ /* 0x000fe20000000800 */
[----:B------:R-:W-:Y:S01]  /*46e0*/  @!PT LDS RZ, [RZ] ;  /* 0x00000000fffff984 */ /* 0x000fe20000000800 */
[----:B------:R2:W-:Y:S06]  /*46f0*/  MEMBAR.ALL.CTA ;  /* 0x0000000000007992 */ /* 0x0005ec0000008000 */
[----:B--2---:R-:W2:Y:S02]  /*4700*/  FENCE.VIEW.ASYNC.S ;  /* 0x00000000000073c6 */ /* 0x004ea40000000000 */
[----:B--2---:R-:W-:Y:S06]  /*4710*/  BAR.SYNC.DEFER_BLOCKING 0x1, 0x100 ;  /* 0x0044000000007b1d */ /* 0x004fec0000010000 */
[----:B------:R-:W-:Y:S05]  /*4720*/  @P5 BRA `(.L_x_100) ;  /* 0x0000000000185947 */ /* 0x000fea0003800000 */
[----:B------:R-:W-:Y:S02]  /*4730*/  UIADD3 UR4, UP0, UR54, 0x4f0, URZ ;  /* 0x000004f036047890 */ /* 0x000fe4000ff1e03f */
[----:B------:R-:W-:Y:S02]  /*4740*/  UIADD3 UR44, UR52, 0x200, URZ ;  /* 0x00000200342c7890 */ /* 0x000fe4000fffe03f */
[----:B------:R-:W-:-:S09]  /*4750*/  UIADD3.X UR5, URZ, UR55, URZ, UP0, !UPT ;  /* 0x000000373f057290 */ /* 0x000fd200087fe43f */
[----:B------:R2:W-:Y:S01]  /*4760*/  UTMASTG.3D [UR44], [UR4] ;  /* 0x0000002c040073b5 */ /* 0x0005e20008010000 */
[----:B------:R0:W-:Y:S01]  /*4770*/  UTMACMDFLUSH ;  /* 0x00000000000079b7 */ /* 0x0001e20000000000 */
[----:B--2---:R-:W-:-:S04]  /*4780*/  DEPBAR.LE SB0, 0x1 ;  /* 0x000080400000791a */ /* 0x004fc80000000000 */
.L_x_100:
[----:B------:R-:W-:Y:S05]  /*4790*/  BSYNC B0 ;  /* 0x0000000000007941 */ /* 0x000fea0003800000 */
.L_x_99:
[----:B------:R-:W-:Y:S01]  /*47a0*/  BAR.SYNC.DEFER_BLOCKING 0x1, 0x100 ;  /* 0x0044000000007b1d */ /* 0x000fe20000010000 */
[----:B------:R-:W-:-:S13]  /*47b0*/  ISETP.NE.AND P2, PT, RZ, UR43, PT ;  /* 0x0000002bff007c0c */ /* 0x000fda000bf45270 */
[----:B------:R-:W-:Y:S05]  /*47c0*/  @!P2 BRA `(.L_x_101) ;  /* 0x000000000034a947 */ /* 0x000fea0003800000 */
[----:B------:R-:W-:Y:S04]  /*47d0*/  BSSY B0, `(.L_x_102) ;  /* 0x0000009000007945 */ /* 0x000fe80003800000 */
[----:B------:R-:W-:Y:S05]  /*47e0*/  @P0 BRA `(.L_x_103) ;  /* 0x00000000001c0947 */ /* 0x000fea0003800000 */
[----:B------:R-:W-:-:S13]  /*47f0*/  ISETP.NE.AND P2, PT, R93, 0x3, PT ;  /* 0x000000035d00780c */ /* 0x000fda0003f45270 */
[----:B------:R-:W-:Y:S05]  /*4800*/  @!P2 BRA `(.L_x_104) ;  /* 0x000000000004a947 */ /* 0x000fea0003800000 */
[----:B------:R-:W-:Y:S01]  /*4810*/  BPT.TRAP 0x1 ;  /* 0x000000040000795c */ /* 0x000fe20000300000 */
.L_x_104:
[----:B------:R-:W-:-:S04]  /*4820*/  ULEA UR4, UR42, UR52, 0x3 ;  /* 0x000000342a047291 */ /* 0x000fc8000f8e183f */
[----:B------:R-:W-:-:S04]  /*4830*/  UIADD3 UR4, UR4, 0x60, URZ ;  /* 0x0000006004047890 */ /* 0x000fc8000fffe03f */
[----:B------:R-:W-:-:S09]  /*4840*/  UPRMT UR4, UR51, 0x654, UR4 ;  /* 0x0000065433047896 */ /* 0x000fd20008000004 */
[----:B------:R-:W-:Y:S03]  /*4850*/  SYNCS.ARRIVE.TRANS64.RED.A1T0 RZ, [UR4], RZ ;  /* 0x000000ffffff79a7 */ /* 0x000fe60008100404 */
.L_x_103:
[----:B------:R-:W-:Y:S05]  /*4860*/  BSYNC B0 ;  /* 0x0000000000007941 */ /* 0x000fea0003800000 */
.L_x_102:
[----:B------:R-:W-:-:S04]  /*4870*/  UIADD3 UR42, UR42, 0x1, URZ ;  /* 0x000000012a2a7890 */ /* 0x000fc8000fffe03f */
[----:B------:R-:W-:-:S04]  /*4880*/  UISETP.NE.AND UP0, UPT, UR42, 0x4, UPT ;  /* 0x000000042a00788c */ /* 0x000fc8000bf05270 */
[----:B------:R-:W-:-:S12]  /*4890*/  USEL UR42, UR42, URZ, UP0 ;  /* 0x0000003f2a2a7287 */ /* 0x000fd80008000000 */
.L_x_101:
[----:B------:R-:W-:Y:S04]  /*48a0*/  BSSY B0, `(.L_x_105) ;  /* 0x0000014000007945 */ /* 0x000fe80003800000 */
[----:B------:R-:W-:Y:S05]  /*48b0*/  @P0 BRA `(.L_x_106) ;  /* 0x0000000000480947 */ /* 0x000fea0003800000 */
[----:B------:R-:W-:-:S13]  /*48c0*/  ISETP.NE.AND P2, PT, R93, 0x3, PT ;  /* 0x000000035d00780c */ /* 0x000fda0003f45270 */
[----:B------:R-:W-:Y:S05]  /*48d0*/  @!P2 BRA `(.L_x_107) ;  /* 0x000000000004a947 */ /* 0x000fea0003800000 */
[----:B------:R-:W-:Y:S01]  /*48e0*/  BPT.TRAP 0x1 ;  /* 0x000000040000795c */ /* 0x000fe20000300000 */
.L_x_107:
[C---:B------:R-:W-:Y:S01]  /*48f0*/  LEA R20, R12.reuse, UR52, 0x3 ;  /* 0x000000340c147c11 */ /* 0x040fe2000f8e18ff */
[----:B------:R-:W-:Y:S01]  /*4900*/  BSSY B1, `(.L_x_108) ;  /* 0x0000009000017945 */ /* 0x000fe20003800000 */
[----:B------:R-:W-:Y:S02]  /*4910*/  SHF.L.U32 R21, R89, 0x1f, RZ ;  /* 0x0000001f59157819 */ /* 0x000fe400000006ff */
[----:B------:R-:W-:Y:S02]  /*4920*/  PLOP3.LUT P3, PT, PT, PT, PT, 0x8, 0x0 ;  /* 0x000000000000781c */ /* 0x000fe40003f6e170 */
[----:B------:R-:W2:Y:S01]  /*4930*/  SYNCS.PHASECHK.TRANS64.TRYWAIT P2, [R20+URZ+0x40], R21 ;  /* 0x00004015140075a7 */ /* 0x000ea2000804017f */
[----:B------:R-:W-:Y:S02]  /*4940*/  @!P1 PLOP3.LUT P3, PT, P6, PT, PT, 0x80, 0x0 ;  /* 0x000000000000981c */ /* 0x000fe4000376f070 */
[----:B-1----:R-:W-:-:S04]  /*4950*/  @!P1 LEA R0, R12, R15, 0xd ;  /* 0x0000000f0c009211 */ /* 0x002fc800078e68ff */
[----:B------:R-:W-:-:S07]  /*4960*/  @!P1 IADD3 R3, R0, 0x20, RZ ;  /* 0x0000002000039810 */ /* 0x000fce0007ffe0ff */
[----:B------:R-:W-:Y:S01]  /*4970*/  @P3 VIADD R3, R0, 0xffffffe0 ;  /* 0xffffffe000033836 */ /* 0x000fe20000000000 */
[----:B--2---:R-:W-:Y:S06]  /*4980*/  @!P2 BRA `(.L_x_109) ;  /* 0x0000008c0034a947 */ /* 0x004fec0003800000 */
.L_x_354:
[----:B------:R-:W-:Y:S05]  /*4990*/  BSYNC B1 ;  /* 0x0000000000017941 */ /* 0x000fea0003800000 */
.L_x_108:
[----:B------:R-:W-:Y:S05]  /*49a0*/  @!P1 WARPSYNC.ALL ;  /* 0x0000000000009948 */ /* 0x000fea0003800000 */
[----:B------:R2:W3:Y:S01]  /*49b0*/  @!P1 LDSM.16.M88.4 R4, [R0] ;  /* 0x000000000004983b */ /* 0x0004e20000000200 */
[----:B------:R-:W-:-:S03]  /*49c0*/  IADD3 R12, R12, 0x1, RZ ;  /* 0x000000010c0c7810 */ /* 0x000fc60007ffe0ff */
[----:B------:R2:W4:Y:S04]  /*49d0*/  @!P1 LDSM.16.M88.4 R8, [R3] ;  /* 0x000000000308983b */ /* 0x0005280000000200 */
.L_x_106:
[----:B------:R-:W-:Y:S05]  /*49e0*/  BSYNC B0 ;  /* 0x0000000000007941 */ /* 0x000fea0003800000 */
.L_x_105:
[--C-:B-123--:R-:W-:Y:S02]  /*49f0*/  HADD2.F32 R0, -RZ, R4.reuse.H0_H0 ;  /* 0x20000004ff007230 */ /* 0x10efe40000004100 */
[C---:B------:R-:W-:Y:S01]  /*4a00*/  FMUL R3, R91.reuse, R24 ;  /* 0x000000185b037220 */ /* 0x040fe20000400000 */
[----:B------:R-:W-:Y:S02]  /*4a10*/  HADD2.F32 R20, -RZ, R4.H1_H1 ;  /* 0x30000004ff147230 */ /* 0x000fe40000004100 */
[C---:B------:R-:W-:Y:S01]  /*4a20*/  FMUL R25, R91.reuse, R25 ;  /* 0x000000195b197220 */ /* 0x040fe20000400000 */
[----:B------:R-:W-:Y:S02]  /*4a30*/  HADD2.F32 R24, -RZ, R5.H0_H0 ;  /* 0x20000005ff187230 */ /* 0x000fe40000004100 */
[----:B------:R-:W-:Y:S01]  /*4a40*/  FFMA R3, R90, R0, R3 ;  /* 0x000000005a037223 */ /* 0x000fe20000000003 */
[----:B------:R-:W-:Y:S01]  /*4a50*/  FMUL R21, R91, R26 ;  /* 0x0000001a5b157220 */ /* 0x000fe20000400000 */
[----:B------:R-:W-:-:S02]  /*4a60*/  HADD2.F32 R0, -RZ, R6.H0_H0 ;  /* 0x20000006ff007230 */ /* 0x000fc40000004100 */
[C---:B------:R-:W-:Y:S01]  /*4a70*/  FFMA R25, R90.reuse, R20, R25 ;  /* 0x000000145a197223 */ /* 0x040fe20000000019 */
[C---:B------:R-:W-:Y:S01]  /*4a80*/  FMUL R23, R91.reuse, R28 ;  /* 0x0000001c5b177220 */ /* 0x040fe20000400000 */
[----:B------:R-:W-:Y:S01]  /*4a90*/  MOV R70, 0x3bbb989d ;  /* 0x3bbb989d00467802 */ /* 0x000fe20000000f00 */
[----:B------:R-:W-:Y:S02]  /*4aa0*/  HADD2.F32 R20, -RZ, R6.H1_H1 ;  /* 0x30000006ff147230 */ /* 0x000fe40000004100 */
[C---:B------:R-:W-:Y:S01]  /*4ab0*/  FMUL R29, R91.reuse, R29 ;  /* 0x0000001d5b1d7220 */ /* 0x040fe20000400000 */
[C---:B------:R-:W-:Y:S01]  /*4ac0*/  FFMA R21, R90.reuse, R24, R21 ;  /* 0x000000185a157223 */ /* 0x040fe20000000015 */
[----:B------:R-:W-:Y:S02]  /*4ad0*/  HADD2.F32 R24, -RZ, R7.H0_H0 ;  /* 0x20000007ff187230 */ /* 0x000fe40000004100 */
[----:B------:R-:W-:Y:S01]  /*4ae0*/  FFMA R23, R90, R0, R23 ;  /* 0x000000005a177223 */ /* 0x000fe20000000017 */
[----:B------:R-:W-:Y:S01]  /*4af0*/  FMUL R57, R91, R30 ;  /* 0x0000001e5b397220 */ /* 0x000fe20000400000 */
[----:B------:R-:W-:-:S02]  /*4b00*/  IMAD.MOV.U32 R71, RZ, RZ, 0x437c0000 ;  /* 0x437c0000ff477424 */ /* 0x000fc400078e00ff */
[----:B------:R-:W-:Y:S01]  /*4b10*/  FFMA.SAT R0, -R3, R70, 0.5 ;  /* 0x3f00000003007423 */ /* 0x000fe20000002146 */
[----:B------:R-:W-:Y:S02]  /*4b20*/  HADD2.F32 R26, -RZ, R5.H1_H1 ;  /* 0x30000005ff1a7230 */ /* 0x000fe40000004100 */
[C---:B------:R-:W-:Y:S01]  /*4b30*/  FFMA R29, R90.reuse, R20, R29 ;  /* 0x000000145a1d7223 */ /* 0x040fe2000000001d */
[C---:B------:R-:W-:Y:S01]  /*4b40*/  FMUL R27, R91.reuse, R27 ;  /* 0x0000001b5b1b7220 */ /* 0x040fe20000400000 */
[----:B------:R-:W-:Y:S02]  /*4b50*/  HADD2.F32 R20, -RZ, R7.H1_H1 ;  /* 0x30000007ff147230 */ /* 0x000fe40000004100 */
[----:B------:R-:W-:Y:S01]  /*4b60*/  FMUL R31, R91, R31 ;  /* 0x0000001f5b1f7220 */ /* 0x000fe20000400000 */
[----:B------:R-:W-:Y:S01]  /*4b70*/  FFMA R57, R90, R24, R57 ;  /* 0x000000185a397223 */ /* 0x000fe20000000039 */
[----:B------:R-:W-:Y:S01]  /*4b80*/  FFMA.RM R0, R0, R71, 12582913 ;  /* 0x4b40000100007423 */ /* 0x000fe20000004047 */
[----:B------:R-:W-:Y:S01]  /*4b90*/  FFMA.SAT R24, -R25, R70, 0.5 ;  /* 0x3f00000019187423 */ /* 0x000fe20000002146 */
[----:B------:R-:W-:Y:S01]  /*4ba0*/  FFMA R27, R90, R26, R27 ;  /* 0x0000001a5a1b7223 */ /* 0x000fe2000000001b */
[----:B----4-:R-:W-:-:S02]  /*4bb0*/  HADD2.F32 R26, -RZ, R8.H0_H0 ;  /* 0x20000008ff1a7230 */ /* 0x010fc40000004100 */
[----:B------:R-:W-:Y:S01]  /*4bc0*/  FFMA R31, R90, R20, R31 ;  /* 0x000000145a1f7223 */ /* 0x000fe2000000001f */
[----:B------:R-:W-:Y:S01]  /*4bd0*/  FMUL R59, R91, R32 ;  /* 0x000000205b3b7220 */ /* 0x000fe20000400000 */
[----:B------:R-:W-:Y:S01]  /*4be0*/  FADD R20, R0, -12583039 ;  /* 0xcb40007f00147421 */ /* 0x000fe20000000000 */
[----:B------:R-:W-:Y:S01]  /*4bf0*/  FFMA.RM R24, R24, R71, 12582913 ;  /* 0x4b40000118187423 */ /* 0x000fe20000004047 */
[----:B------:R-:W-:Y:S01]  /*4c00*/  FFMA.SAT R28, -R21, R70, 0.5 ;  /* 0x3f000000151c7423 */ /* 0x000fe20000002146 */
[----:B------:R-:W-:Y:S01]  /*4c10*/  FFMA R59, R90, R26, R59 ;  /* 0x0000001a5a3b7223 */ /* 0x000fe2000000003b */
[----:B------:R-:W-:Y:S01]  /*4c20*/  FFMA R20, -R3, 1.4426950216293334961, -R20 ;  /* 0x3fb8aa3b03147823 */ /* 0x000fe20000000914 */
[----:B------:R-:W-:Y:S01]  /*4c30*/  FADD R26, R24, -12583039 ;  /* 0xcb40007f181a7421 */ /* 0x000fe20000000000 */
[----:B------:R-:W-:Y:S02]  /*4c40*/  HADD2.F32 R30, -RZ, R8.H1_H1 ;  /* 0x30000008ff1e7230 */ /* 0x000fe40000004100 */
[----:B------:R-:W-:Y:S01]  /*4c50*/  FMUL R33, R91, R33 ;  /* 0x000000215b217220 */ /* 0x000fe20000400000 */
[----:B------:R-:W-:Y:S01]  /*4c60*/  FFMA R20, -R3, 1.925963033500011079e-08, R20 ;  /* 0x32a5706003147823 */ /* 0x000fe20000000114 */
[----:B------:R-:W-:Y:S01]  /*4c70*/  FFMA R26, -R25, 1.4426950216293334961, -R26 ;  /* 0x3fb8aa3b191a7823 */ /* 0x000fe2000000091a */
[----:B------:R-:W-:Y:S01]  /*4c80*/  FMUL R3, R91, R34 ;  /* 0x000000225b037220 */ /* 0x000fe20000400000 */
[----:B------:R-:W-:Y:S01]  /*4c90*/  FFMA.SAT R34, -R23, R70, 0.5 ;  /* 0x3f00000017227423 */ /* 0x000fe20000002146 */
[----:B------:R-:W-:Y:S01]  /*4ca0*/  FFMA.RM R28, R28, R71, 12582913 ;  /* 0x4b4000011c1c7423 */ /* 0x000fe20000004047 */
[----:B------:R-:W-:-:S02]  /*4cb0*/  HADD2.F32 R56, -RZ, R9.H0_H0 ;  /* 0x20000009ff387230 */ /* 0x000fc40000004100 */
[----:B------:R-:W-:Y:S01]  /*4cc0*/  FFMA R26, -R25, 1.925963033500011079e-08, R26 ;  /* 0x32a57060191a7823 */ /* 0x000fe2000000011a */
[----:B------:R-:W-:Y:S01]  /*4cd0*/  FFMA.SAT R25, -R27, R70, 0.5 ;  /* 0x3f0000001b197423 */ /* 0x000fe20000002146 */
[-C--:B------:R-:W-:Y:S01]  /*4ce0*/  FFMA.RM R34, R34, R71.reuse, 12582913 ;  /* 0x4b40000122227423 */ /* 0x080fe20000004047 */
[----:B------:R-:W-:Y:S01]  /*4cf0*/  FFMA R33, R90, R30, R33 ;  /* 0x0000001e5a217223 */ /* 0x000fe20000000021 */
[----:B------:R-:W-:Y:S01]  /*4d00*/  FADD R30, R28, -12583039 ;  /* 0xcb40007f1c1e7421 */ /* 0x000fe20000000000 */
[----:B------:R-:W-:Y:S01]  /*4d10*/  FFMA R3, R90, R56, R3 ;  /* 0x000000385a037223 */ /* 0x000fe20000000003 */
[----:B------:R-:W-:Y:S01]  /*4d20*/  FFMA.RM R32, R25, R71, 12582913 ;  /* 0x4b40000119207423 */ /* 0x000fe20000004047 */
[----:B------:R-:W-:Y:S01]  /*4d30*/  FADD R56, R34, -12583039 ;  /* 0xcb40007f22387421 */ /* 0x000fe20000000000 */
[----:B------:R-:W-:Y:S01]  /*4d40*/  FFMA R30, -R21, 1.4426950216293334961, -R30 ;  /* 0x3fb8aa3b151e7823 */ /* 0x000fe2000000091e */
[----:B------:R1:W2:Y:S01]  /*4d50*/  MUFU.EX2 R61, R20 ;  /* 0x00000014003d7308 */ /* 0x0002a20000000800 */
[----:B------:R-:W-:-:S02]  /*4d60*/  HADD2.F32 R58, -RZ, R9.H1_H1 ;  /* 0x30000009ff3a7230 */ /* 0x000fc40000004100 */
[----:B------:R-:W-:Y:S01]  /*4d70*/  FFMA R56, -R23, 1.4426950216293334961, -R56 ;  /* 0x3fb8aa3b17387823 */ /* 0x000fe20000000938 */
[----:B------:R-:W-:Y:S01]  /*4d80*/  FFMA R30, -R21, 1.925963033500011079e-08, R30 ;  /* 0x32a57060151e7823 */ /* 0x000fe2000000011e */
[----:B------:R-:W-:Y:S01]  /*4d90*/  FMUL R35, R91, R35 ;  /* 0x000000235b237220 */ /* 0x000fe20000400000 */
[-C--:B------:R-:W-:Y:S01]  /*4da0*/  FFMA.SAT R21, -R29, R70.reuse, 0.5 ;  /* 0x3f0000001d157423 */ /* 0x080fe20000002146 */
[----:B------:R-:W-:Y:S01]  /*4db0*/  FFMA R56, -R23, 1.925963033500011079e-08, R56 ;  /* 0x32a5706017387823 */ /* 0x000fe20000000138 */
[----:B------:R-:W-:Y:S01]  /*4dc0*/  FFMA.SAT R23, -R57, R70, 0.5 ;  /* 0x3f00000039177423 */ /* 0x000fe20000002146 */
[----:B------:R3:W-:Y:S01]  /*4dd0*/  MUFU.EX2 R25, R26 ;  /* 0x0000001a00197308 */ /* 0x0007e20000000800 */
[----:B-1----:R-:W-:Y:S01]  /*4de0*/  FADD R20, R32, -12583039 ;  /* 0xcb40007f20147421 */ /* 0x002fe20000000000 */
[----:B------:R-:W-:Y:S01]  /*4df0*/  FFMA R35, R90, R58, R35 ;  /* 0x0000003a5a237223 */ /* 0x000fe20000000023 */
[--C-:B------:R-:W-:Y:S02]  /*4e00*/  HADD2.F32 R58, -RZ, R10.reuse.H0_H0 ;  /* 0x2000000aff3a7230 */ /* 0x100fe40000004100 */
[----:B------:R-:W-:Y:S01]  /*4e10*/  FMUL R37, R91, R37 ;  /* 0x000000255b257220 */ /* 0x000fe20000400000 */
[----:B------:R-:W-:Y:S01]  /*4e20*/  FFMA R20, -R27, 1.4426950216293334961, -R20 ;  /* 0x3fb8aa3b1b147823 */ /* 0x000fe20000000914 */
[----:B------:R-:W-:Y:S01]  /*4e30*/  FFMA.SAT R64, -R35, R70, 0.5 ;  /* 0x3f00000023407423 */ /* 0x000fe20000002146 */
[----:B------:R-:W-:Y:S01]  /*4e40*/  HADD2.F32 R62, -RZ, R10.H1_H1 ;  /* 0x3000000aff3e7230 */ /* 0x000fe20000004100 */
[----:B------:R1:W-:Y:S01]  /*4e50*/  MUFU.EX2 R63, R30 ;  /* 0x0000001e003f7308 */ /* 0x0003e20000000800 */
[-C--:B---3--:R-:W-:Y:S01]  /*4e60*/  FFMA.RM R26, R21, R71.reuse, 12582913 ;  /* 0x4b400001151a7423 */ /* 0x088fe20000004047 */
[----:B------:R-:W-:Y:S01]  /*4e70*/  FFMA R20, -R27, 1.925963033500011079e-08, R20 ;  /* 0x32a570601b147823 */ /* 0x000fe20000000114 */
[----:B------:R-:W-:Y:S01]  /*4e80*/  FMUL R21, R91, R36 ;  /* 0x000000245b157220 */ /* 0x000fe20000400000 */
[-C--:B------:R-:W-:Y:S01]  /*4e90*/  FFMA.RM R36, R23, R71.reuse, 12582913 ;  /* 0x4b40000117247423 */ /* 0x080fe20000004047 */
[----:B------:R-:W-:Y:S01]  /*4ea0*/  FFMA.SAT R23, -R31, R70, 0.5 ;  /* 0x3f0000001f177423 */ /* 0x000fe20000002146 */
[-C--:B------:R-:W-:Y:S01]  /*4eb0*/  FFMA.RM R64, R64, R71.reuse, 12582913 ;  /* 0x4b40000140407423 */ /* 0x080fe20000004047 */
[----:B------:R-:W-:Y:S01]  /*4ec0*/  FFMA R21, R90, R58, R21 ;  /* 0x0000003a5a157223 */ /* 0x000fe20000000015 */
[----:B------:R3:W4:Y:S01]  /*4ed0*/  MUFU.EX2 R27, R20 ;  /* 0x00000014001b7308 */ /* 0x0007220000000800 */
[----:B-1----:R-:W-:Y:S01]  /*4ee0*/  FADD R30, R26, -12583039 ;  /* 0xcb40007f1a1e7421 */ /* 0x002fe20000000000 */
[----:B------:R-:W-:Y:S01]  /*4ef0*/  FFMA.RM R58, R23, R71, 12582913 ;  /* 0x4b400001173a7423 */ /* 0x000fe20000004047 */
[----:B------:R-:W-:Y:S01]  /*4f00*/  FFMA.SAT R23, -R59, R70, 0.5 ;  /* 0x3f0000003b177423 */ /* 0x000fe20000002146 */
[----:B------:R-:W-:Y:S01]  /*4f10*/  FFMA R37, R90, R62, R37 ;  /* 0x0000003e5a257223 */ /* 0x000fe20000000025 */
[C---:B------:R-:W-:Y:S01]  /*4f20*/  FFMA R30, -R29.reuse, 1.4426950216293334961, -R30 ;  /* 0x3fb8aa3b1d1e7823 */ /* 0x040fe2000000091e */
[----:B------:R-:W-:Y:S01]  /*4f30*/  FADD R60, R58, -12583039 ;  /* 0xcb40007f3a3c7421 */ /* 0x000fe20000000000 */
[--C-:B------:R-:W-:Y:S01]  /*4f40*/  HADD2.F32 R62, -RZ, R11.reuse.H0_H0 ;  /* 0x2000000bff3e7230 */ /* 0x100fe20000004100 */
[----:B------:R1:W-:Y:S01]  /*4f50*/  MUFU.EX2 R65, R56 ;  /* 0x0000003800417308 */ /* 0x0003e20000000800 */
[----:B---3--:R-:W-:Y:S01]  /*4f60*/  FADD R20, R36, -12583039 ;  /* 0xcb40007f24147421 */ /* 0x008fe20000000000 */
[----:B------:R-:W-:Y:S01]  /*4f70*/  FFMA R30, -R29, 1.925963033500011079e-08, R30 ;  /* 0x32a570601d1e7823 */ /* 0x000fe2000000011e */
[----:B------:R-:W-:Y:S01]  /*4f80*/  FFMA R60, -R31, 1.4426950216293334961, -R60 ;  /* 0x3fb8aa3b1f3c7823 */ /* 0x000fe2000000093c */
[----:B------:R-:W-:Y:S01]  /*4f90*/  FADD R66, R64, -12583039 ;  /* 0xcb40007f40427421 */ /* 0x000fe20000000000 */
[----:B------:R-:W-:Y:S01]  /*4fa0*/  FFMA R20, -R57, 1.4426950216293334961, -R20 ;  /* 0x3fb8aa3b39147823 */ /* 0x000fe20000000914 */
[----:B------:R-:W-:-:S02]  /*4fb0*/  HADD2.F32 R67, -RZ, R11.H1_H1 ;  /* 0x3000000bff437230 */ /* 0x000fc40000004100 */
[----:B------:R-:W-:Y:S01]  /*4fc0*/  FFMA R60, -R31, 1.925963033500011079e-08, R60 ;  /* 0x32a570601f3c7823 */ /* 0x000fe2000000013c */
[----:B------:R3:W-:Y:S01]  /*4fd0*/  MUFU.EX2 R29, R30 ;  /* 0x0000001e001d7308 */ /* 0x0007e20000000800 */
[----:B------:R-:W-:Y:S01]  /*4fe0*/  FFMA R20, -R57, 1.925963033500011079e-08, R20 ;  /* 0x32a5706039147823 */ /* 0x000fe20000000114 */
[----:B-1----:R-:W-:Y:S01]  /*4ff0*/  FFMA.RM R56, R23, R71, 12582913 ;  /* 0x4b40000117387423 */ /* 0x002fe20000004047 */
[----:B------:R-:W-:Y:S01]  /*5000*/  FFMA.SAT R31, -R33, R70, 0.5 ;  /* 0x3f000000211f7423 */ /* 0x000fe20000002146 */
[C---:B------:R-:W-:Y:S01]  /*5010*/  FMUL R23, R91.reuse, R38 ;  /* 0x000000265b177220 */ /* 0x040fe20000400000 */
[----:B------:R-:W-:Y:S01]  /*5020*/  FMUL R39, R91, R39 ;  /* 0x000000275b277220 */ /* 0x000fe20000400000 */
[----:B------:R-:W-:Y:S01]  /*5030*/  FFMA R66, -R35, 1.4426950216293334961, -R66 ;  /* 0x3fb8aa3b23427823 */ /* 0x000fe20000000942 */
[----:B------:R-:W-:Y:S01]  /*5040*/  FFMA.RM R38, R31, R71, 12582913 ;  /* 0x4b4000011f267423 */ /* 0x000fe20000004047 */
[----:B------:R1:W-:Y:S01]  /*5050*/  MUFU.EX2 R57, R20 ;  /* 0x0000001400397308 */ /* 0x0003e20000000800 */
[----:B---3--:R-:W-:Y:S01]  /*5060*/  FADD R30, R56, -12583039 ;  /* 0xcb40007f381e7421 */ /* 0x008fe20000000000 */
[----:B------:R-:W-:Y:S01]  /*5070*/  FFMA R23, R90, R62, R23 ;  /* 0x0000003e5a177223 */ /* 0x000fe20000000017 */
[----:B------:R-:W-:Y:S01]  /*5080*/  FADD R62, R38, -12583039 ;  /* 0xcb40007f263e7421 */ /* 0x000fe20000000000 */
[----:B------:R-:W-:Y:S01]  /*5090*/  FFMA R39, R90, R67, R39 ;  /* 0x000000435a277223 */ /* 0x000fe20000000027 */
[----:B------:R-:W-:Y:S01]  /*50a0*/  FFMA R30, -R59, 1.4426950216293334961, -R30 ;  /* 0x3fb8aa3b3b1e7823 */ /* 0x000fe2000000091e */
[----:B------:R-:W-:Y:S01]  /*50b0*/  FFMA R66, -R35, 1.925963033500011079e-08, R66 ;  /* 0x32a5706023427823 */ /* 0x000fe20000000142 */
[-C--:B------:R-:W-:Y:S01]  /*50c0*/  FFMA.SAT R35, -R37, R70.reuse, 0.5 ;  /* 0x3f00000025237423 */ /* 0x080fe20000002146 */
[----:B------:R3:W5:Y:S01]  /*50d0*/  MUFU.EX2 R31, R60 ;  /* 0x0000003c001f7308 */ /* 0x0007620000000800 */
[-C--:B-1----:R-:W-:Y:S01]  /*50e0*/  FFMA.SAT R20, -R3, R70.reuse, 0.5 ;  /* 0x3f00000003147423 */ /* 0x082fe20000002146 */
[----:B------:R-:W-:Y:S01]  /*50f0*/  FFMA R30, -R59, 1.925963033500011079e-08, R30 ;  /* 0x32a570603b1e7823 */ /* 0x000fe2000000011e */
[-C--:B------:R-:W-:Y:S01]  /*5100*/  FFMA.SAT R68, -R23, R70.reuse, 0.5 ;  /* 0x3f00000017447423 */ /* 0x080fe20000002146 */
[----:B------:R-:W-:Y:S01]  /*5110*/  FFMA R62, -R33, 1.4426950216293334961, -R62 ;  /* 0x3fb8aa3b213e7823 */ /* 0x000fe2000000093e */
[-C--:B------:R-:W-:Y:S01]  /*5120*/  FFMA.RM R20, R20, R71.reuse, 12582913 ;  /* 0x4b40000114147423 */ /* 0x080fe20000004047 */
[-C--:B------:R-:W-:Y:S01]  /*5130*/  FFMA.RM R67, R35, R71.reuse, 12582913 ;  /* 0x4b40000123437423 */ /* 0x080fe20000004047 */
[----:B------:R-:W-:Y:S01]  /*5140*/  FFMA.RM R69, R68, R71, 12582913 ;  /* 0x4b40000144457423 */ /* 0x000fe20000004047 */
[----:B------:R1:W-:Y:S01]  /*5150*/  MUFU.EX2 R59, R30 ;  /* 0x0000001e003b7308 */ /* 0x0003e20000000800 */
[----:B---3--:R-:W-:Y:S01]  /*5160*/  FADD R60, R20, -12583039 ;  /* 0xcb40007f143c7421 */ /* 0x008fe20000000000 */
[----:B------:R-:W-:Y:S01]  /*5170*/  FFMA R62, -R33, 1.925963033500011079e-08, R62 ;  /* 0x32a57060213e7823 */ /* 0x000fe2000000013e */
[----:B------:R-:W-:Y:S01]  /*5180*/  SHF.L.U32 R0, R0, 0x17, RZ ;  /* 0x0000001700007819 */ /* 0x000fe200000006ff */
[----:B------:R-:W-:Y:S01]  /*5190*/  FADD R68, R67, -12583039 ;  /* 0xcb40007f43447421 */ /* 0x000fe20000000000 */
[----:B------:R-:W-:Y:S01]  /*51a0*/  FFMA R60, -R3, 1.4426950216293334961, -R60 ;  /* 0x3fb8aa3b033c7823 */ /* 0x000fe2000000093c */
[----:B------:R-:W-:Y:S01]  /*51b0*/  SHF.L.U32 R32, R32, 0x17, RZ ;  /* 0x0000001720207819 */ /* 0x000fe200000006ff */
[----:B------:R-:W-:Y:S01]  /*51c0*/  IMAD.SHL.U32 R28, R28, 0x800000, RZ ;  /* 0x008000001c1c7824 */ /* 0x000fe200078e00ff */
[----:B------:R3:W5:Y:S01]  /*51d0*/  MUFU.EX2 R33, R62 ;  /* 0x0000003e00217308 */ /* 0x0007620000000800 */
[-C--:B-1----:R-:W-:Y:S01]  /*51e0*/  FFMA.SAT R30, -R21, R70.reuse, 0.5 ;  /* 0x3f000000151e7423 */ /* 0x082fe20000002146 */
[----:B------:R-:W-:Y:S01]  /*51f0*/  FFMA.SAT R70, -R39, R70, 0.5 ;  /* 0x3f00000027467423 */ /* 0x000fe20000002146 */
[----:B------:R-:W-:Y:S01]  /*5200*/  FFMA R60, -R3, 1.925963033500011079e-08, R60 ;  /* 0x32a57060033c7823 */ /* 0x000fe2000000013c */
[----:B--2---:R-:W-:Y:S01]  /*5210*/  FFMA R61, R0, R61, 1 ;  /* 0x3f800000003d7423 */ /* 0x004fe2000000003d */
[-C--:B------:R-:W-:Y:S01]  /*5220*/  FFMA.RM R30, R30, R71.reuse, 12582913 ;  /* 0x4b4000011e1e7423 */ /* 0x080fe20000004047 */
[----:B------:R-:W-:Y:S01]  /*5230*/  FFMA.RM R70, R70, R71, 12582913 ;  /* 0x4b40000146467423 */ /* 0x000fe20000004047 */
[C---:B------:R-:W-:Y:S01]  /*5240*/  FFMA R68, -R37.reuse, 1.4426950216293334961, -R68 ;  /* 0x3fb8aa3b25447823 */ /* 0x040fe20000000944 */
[----:B------:R1:W2:Y:S01]  /*5250*/  MUFU.EX2 R3, R60 ;  /* 0x0000003c00037308 */ /* 0x0002a20000000800 */
[----:B---3--:R-:W-:Y:S01]  /*5260*/  FADD R62, R30, -12583039 ;  /* 0xcb40007f1e3e7421 */ /* 0x008fe20000000000 */
[----:B------:R-:W-:Y:S01]  /*5270*/  FADD R94, R70, -12583039 ;  /* 0xcb40007f465e7421 */ /* 0x000fe20000000000 */
[----:B------:R-:W-:Y:S01]  /*5280*/  FFMA R68, -R37, 1.925963033500011079e-08, R68 ;  /* 0x32a5706025447823 */ /* 0x000fe20000000144 */
[----:B------:R-:W-:Y:S01]  /*5290*/  IADD3 R0, R61, 0x1800000, RZ ;  /* 0x018000003d007810 */ /* 0x000fe20007ffe0ff */
[----:B------:R-:W-:Y:S01]  /*52a0*/  FFMA R62, -R21, 1.4426950216293334961, -R62 ;  /* 0x3fb8aa3b153e7823 */ /* 0x000fe2000000093e */
[----:B------:R-:W-:Y:S01]  /*52b0*/  FFMA R94, -R39, 1.4426950216293334961, -R94 ;  /* 0x3fb8aa3b275e7823 */ /* 0x000fe2000000095e */
[----:B------:R-:W-:Y:S01]  /*52c0*/  SHF.L.U32 R58, R58, 0x17, RZ ;  /* 0x000000173a3a7819 */ /* 0x000fe200000006ff */
[----:B------:R-:W3:Y:S01]  /*52d0*/  MUFU.EX2 R35, R66 ;  /* 0x0000004200237308 */ /* 0x000ee20000000800 */
[----:B-1----:R-:W-:Y:S01]  /*52e0*/  FADD R60, R69, -12583039 ;  /* 0xcb40007f453c7421 */ /* 0x002fe20000000000 */
[----:B------:R-:W-:Y:S01]  /*52f0*/  FFMA R62, -R21, 1.925963033500011079e-08, R62 ;  /* 0x32a57060153e7823 */ /* 0x000fe2000000013e */
[----:B------:R-:W-:Y:S01]  /*5300*/  FFMA R94, -R39, 1.925963033500011079e-08, R94 ;  /* 0x32a57060275e7823 */ /* 0x000fe2000000015e */
[----:B------:R-:W-:Y:S01]  /*5310*/  LOP3.LUT R0, R0, 0x7f800000, RZ, 0xc0, !PT ;  /* 0x7f80000000007812 */ /* 0x000fe200078ec0ff */
[C---:B------:R-:W-:Y:S01]  /*5320*/  FFMA R60, -R23.reuse, 1.4426950216293334961, -R60 ;  /* 0x3fb8aa3b173c7823 */ /* 0x040fe2000000093c */
[----:B------:R-:W-:Y:S01]  /*5330*/  SHF.L.U32 R38, R38, 0x17, RZ ;  /* 0x0000001726267819 */ /* 0x000fe200000006ff */
[----:B------:R-:W-:Y:S01]  /*5340*/  IMAD.SHL.U32 R26, R26, 0x800000, RZ ;  /* 0x008000001a1a7824 */ /* 0x000fe200078e00ff */
[----:B------:R-:W1:Y:S01]  /*5350*/  MUFU.EX2 R21, R62 ;  /* 0x0000003e00157308 */ /* 0x000e620000000800 */
[----:B------:R-:W-:Y:S01]  /*5360*/  FFMA R60, -R23, 1.925963033500011079e-08, R60 ;  /* 0x32a57060173c7823 */ /* 0x000fe2000000013c */
[----:B------:R-:W-:Y:S01]  /*5370*/  ISETP.GT.U32.AND P2, PT, R0, 0x1ffffff, PT ;  /* 0x01ffffff0000780c */ /* 0x000fe20003f44070 */
[----:B------:R-:W-:Y:S01]  /*5380*/  IMAD.SHL.U32 R56, R56, 0x800000, RZ ;  /* 0x0080000038387824 */ /* 0x000fe200078e00ff */
[----:B------:R-:W-:Y:S01]  /*5390*/  SHF.L.U32 R24, R24, 0x17, RZ ;  /* 0x0000001718187819 */ /* 0x000fe200000006ff */
[----:B------:R-:W-:Y:S01]  /*53a0*/  IMAD.SHL.U32 R20, R20, 0x800000, RZ ;  /* 0x0080000014147824 */ /* 0x000fe200078e00ff */
[----:B------:R-:W-:Y:S01]  /*53b0*/  SHF.L.U32 R34, R34, 0x17, RZ ;  /* 0x0000001722227819 */ /* 0x000fe200000006ff */
[----:B------:R-:W-:Y:S01]  /*53c0*/  IMAD.SHL.U32 R67, R67, 0x800000, RZ ;  /* 0x0080000043437824 */ /* 0x000fe200078e00ff */
[----:B------:R-:W1:Y:S01]  /*53d0*/  MUFU.EX2 R68, R68 ;  /* 0x0000004400447308 */ /* 0x000e620000000800 */
[----:B------:R-:W-:Y:S01]  /*53e0*/  SHF.L.U32 R36, R36, 0x17, RZ ;  /* 0x0000001724247819 */ /* 0x000fe200000006ff */
[----:B------:R-:W-:Y:S01]  /*53f0*/  BSSY B1, `(.L_x_110) ;  /* 0x0000020000017945 */ /* 0x000fe20003800000 */
[----:B------:R-:W-:Y:S01]  /*5400*/  SHF.L.U32 R64, R64, 0x17, RZ ;  /* 0x0000001740407819 */ /* 0x000fe200000006ff */
[----:B----4-:R-:W-:Y:S01]  /*5410*/  FFMA R27, R32, R27, 1 ;  /* 0x3f800000201b7423 */ /* 0x010fe2000000001b */
[----:B------:R-:W-:Y:S01]  /*5420*/  SHF.L.U32 R30, R30, 0x17, RZ ;  /* 0x000000171e1e7819 */ /* 0x000fe200000006ff */
[----:B-----5:R-:W-:Y:S01]  /*5430*/  FFMA R31, R58, R31, 1 ;  /* 0x3f8000003a1f7423 */ /* 0x020fe2000000001f */
[----:B------:R-:W-:Y:S01]  /*5440*/  SHF.L.U32 R69, R69, 0x17, RZ ;  /* 0x0000001745457819 */ /* 0x000fe200000006ff */
[----:B------:R-:W4:Y:S01]  /*5450*/  MUFU.EX2 R60, R60 ;  /* 0x0000003c003c7308 */ /* 0x000f220000000800 */
[----:B------:R-:W-:Y:S01]  /*5460*/  SHF.L.U32 R70, R70, 0x17, RZ ;  /* 0x0000001746467819 */ /* 0x000fe200000006ff */
[----:B------:R-:W-:Y:S01]  /*5470*/  FFMA R33, R38, R33, 1 ;  /* 0x3f80000026217423 */ /* 0x000fe20000000021 */
[----:B------:R-:W-:Y:S01]  /*5480*/  FFMA R24, R24, R25, 1 ;  /* 0x3f80000018187423 */ /* 0x000fe20000000019 */
[----:B------:R-:W-:Y:S01]  /*5490*/  FFMA R28, R28, R63, 1 ;  /* 0x3f8000001c1c7423 */ /* 0x000fe2000000003f */
[----:B------:R-:W-:Y:S01]  /*54a0*/  FFMA R34, R34, R65, 1 ;  /* 0x3f80000022227423 */ /* 0x000fe20000000041 */
[----:B------:R-:W-:Y:S01]  /*54b0*/  FFMA R29, R26, R29, 1 ;  /* 0x3f8000001a1d7423 */ /* 0x000fe2000000001d */
[----:B------:R-:W-:Y:S01]  /*54c0*/  FFMA R36, R36, R57, 1 ;  /* 0x3f80000024247423 */ /* 0x000fe20000000039 */
[----:B------:R-:W5:Y:S01]  /*54d0*/  MUFU.EX2 R23, R94 ;  /* 0x0000005e00177308 */ /* 0x000f620000000800 */
[----:B------:R-:W-:Y:S01]  /*54e0*/  FFMA R32, R56, R59, 1 ;  /* 0x3f80000038207423 */ /* 0x000fe2000000003b */
[----:B--2---:R-:W-:Y:S01]  /*54f0*/  FFMA R38, R20, R3, 1 ;  /* 0x3f80000014267423 */ /* 0x004fe20000000003 */
[----:B---3--:R-:W-:Y:S01]  /*5500*/  FFMA R35, R64, R35, 1 ;  /* 0x3f80000040237423 */ /* 0x008fe20000000023 */
[----:B-1----:R-:W-:Y:S01]  /*5510*/  FFMA R58, R30, R21, 1 ;  /* 0x3f8000001e3a7423 */ /* 0x002fe20000000015 */
[----:B------:R-:W-:Y:S01]  /*5520*/  FFMA R37, R67, R68, 1 ;  /* 0x3f80000043257423 */ /* 0x000fe20000000044 */
[----:B----4-:R-:W-:Y:S01]  /*5530*/  FFMA R60, R69, R60, 1 ;  /* 0x3f800000453c7423 */ /* 0x010fe2000000003c */
[----:B-----5:R-:W-:Y:S01]  /*5540*/  FFMA R39, R70, R23, 1 ;  /* 0x3f80000046277423 */ /* 0x020fe20000000017 */
[----:B------:R-:W-:Y:S06]  /*5550*/  @P2 BRA `(.L_x_111) ;  /* 0x0000000000142947 */ /* 0x000fec0003800000 */
[----:B------:R-:W-:Y:S01]  /*5560*/  IMAD.MOV.U32 R3, RZ, RZ, R61 ;  /* 0x000000ffff037224 */ /* 0x000fe200078e003d */
[----:B------:R-:W-:-:S07]  /*5570*/  MOV R70, 0x5590 ;  /* 0x0000559000467802 */ /* 0x000fce0000000f00 */
[----:B------:R-:W-:Y:S05]  /*5580*/  CALL.REL.NOINC `($__internal_0_$__cuda_sm20_rcp_rn_f32_slowpath) ;  /* 0x0000008400b47944 */ /* 0x000fea0003c00000 */
[----:B------:R-:W-:Y:S01]  /*5590*/  MOV R20, R0 ;  /* 0x0000000000147202 */ /* 0x000fe20000000f00 */
[----:B------:R-:W-:Y:S06]  /*55a0*/  BRA `(.L_x_112) ;  /* 0x0000000000107947 */ /* 0x000fec0003800000 */
.L_x_111:
[----:B------:R-:W1:Y:S02]  /*55b0*/  MUFU.RCP R20, R61 ;  /* 0x0000003d00147308 */ /* 0x000e640000001000 */
[----:B-1----:R-:W-:-:S04]  /*55c0*/  FFMA R0, R61, R20, -1 ;  /* 0xbf8000003d007423 */ /* 0x002fc80000000014 */
[----:B------:R-:W-:-:S04]  /*55d0*/  FADD.FTZ R3, -R0, -RZ ;  /* 0x800000ff00037221 */ /* 0x000fc80000010100 */
[----:B------:R-:W-:-:S07]  /*55e0*/  FFMA R20, R20, R3, R20 ;  /* 0x0000000314147223 */ /* 0x000fce0000000014 */
.L_x_112:
[----:B------:R-:W-:Y:S05]  /*55f0*/  BSYNC B1 ;  /* 0x0000000000017941 */ /* 0x000fea0003800000 */
.L_x_110:
        /* <DEDUP_REMOVED lines=10> */
.L_x_114:
[----:B------:R-:W1:Y:S02]  /*56a0*/  MUFU.RCP R21, R24 ;  /* 0x0000001800157308 */ /* 0x000e640000001000 */
[----:B-1----:R-:W-:-:S04]  /*56b0*/  FFMA R0, R24, R21, -1 ;  /* 0xbf80000018007423 */ /* 0x002fc80000000015 */
[----:B------:R-:W-:-:S04]  /*56c0*/  FADD.FTZ R0, -R0, -RZ ;  /* 0x800000ff00007221 */ /* 0x000fc80000010100 */
[----:B------:R-:W-:-:S07]  /*56d0*/  FFMA R21, R21, R0, R21 ;  /* 0x0000000015157223 */ /* 0x000fce0000000015 */
.L_x_115:
[----:B------:R-:W-:Y:S05]  /*56e0*/  BSYNC B1 ;  /* 0x0000000000017941 */ /* 0x000fea0003800000 */
.L_x_113:
        /* <DEDUP_REMOVED lines=10> */
.L_x_117:
[----:B------:R-:W1:Y:S02]  /*5790*/  MUFU.RCP R23, R28 ;  /* 0x0000001c00177308 */ /* 0x000e640000001000 */
[----:B-1----:R-:W-:-:S04]  /*57a0*/  FFMA R0, R28, R23, -1 ;  /* 0xbf8000001c007423 */ /* 0x002fc80000000017 */
[----:B------:R-:W-:-:S04]  /*57b0*/  FADD.FTZ R0, -R0, -RZ ;  /* 0x800000ff00007221 */ /* 0x000fc80000010100 */
[----:B------:R-:W-:-:S07]  /*57c0*/  FFMA R23, R23, R0, R23 ;  /* 0x0000000017177223 */ /* 0x000fce0000000017 */
.L_x_118:
[----:B------:R-:W-:Y:S05]  /*57d0*/  BSYNC B1 ;  /* 0x0000000000017941 */ /* 0x000fea0003800000 */
.L_x_116:
        /* <DEDUP_REMOVED lines=10> */
.L_x_120:
[----:B------:R-:W1:Y:S02]  /*5880*/  MUFU.RCP R24, R27 ;  /* 0x0000001b00187308 */ /* 0x000e640000001000 */
[----:B-1----:R-:W-:-:S04]  /*5890*/  FFMA R0, R27, R24, -1 ;  /* 0xbf8000001b007423 */ /* 0x002fc80000000018 */
[----:B------:R-:W-:-:S04]  /*58a0*/  FADD.FTZ R3, -R0, -RZ ;  /* 0x800000ff00037221 */ /* 0x000fc80000010100 */
[----:B------:R-:W-:-:S07]  /*58b0*/  FFMA R24, R24, R3, R24 ;  /* 0x0000000318187223 */ /* 0x000fce0000000018 */
.L_x_121:
[----:B------:R-:W-:Y:S05]  /*58c0*/  BSYNC B1 ;  /* 0x0000000000017941 */ /* 0x000fea0003800000 */
.L_x_119:
        /* <DEDUP_REMOVED lines=10> */
.L_x_123:
[----:B------:R-:W1:Y:S02]  /*5970*/  MUFU.RCP R25, R34 ;  /* 0x0000002200197308 */ /* 0x000e640000001000 */
[----:B-1----:R-:W-:-:S04]  /*5980*/  FFMA R0, R34, R25, -1 ;  /* 0xbf80000022007423 */ /* 0x002fc80000000019 */
[----:B------:R-:W-:-:S04]  /*5990*/  FADD.FTZ R0, -R0, -RZ ;  /* 0x800000ff00007221 */ /* 0x000fc80000010100 */
[----:B------:R-:W-:-:S07]  /*59a0*/  FFMA R25, R25, R0, R25 ;  /* 0x0000000019197223 */ /* 0x000fce0000000019 */
.L_x_124:
[----:B------:R-:W-:Y:S05]  /*59b0*/  BSYNC B1 ;  /* 0x0000000000017941 */ /* 0x000fea0003800000 */
.L_x_122:
        /* <DEDUP_REMOVED lines=10> */
.L_x_126:
[----:B------:R-:W1:Y:S02]  /*5a60*/  MUFU.RCP R26, R29 ;  /* 0x0000001d001a7308 */ /* 0x000e640000001000 */
[----:B-1----:R-:W-:-:S04]  /*5a70*/  FFMA R0, R29, R26, -1 ;  /* 0xbf8000001d007423 */ /* 0x002fc8000000001a */
[----:B------:R-:W-:-:S04]  /*5a80*/  FADD.FTZ R3, -R0, -RZ ;  /* 0x800000ff00037221 */ /* 0x000fc80000010100 */
[----:B------:R-:W-:-:S07]  /*5a90*/  FFMA R26, R26, R3, R26 ;  /* 0x000000031a1a7223 */ /* 0x000fce000000001a */
.L_x_127:
[----:B------:R-:W-:Y:S05]  /*5aa0*/  BSYNC B1 ;  /* 0x0000000000017941 */ /* 0x000fea0003800000 */
.L_x_125:
        /* <DEDUP_REMOVED lines=10> */
.L_x_129:
[----:B------:R-:W1:Y:S02]  /*5b50*/  MUFU.RCP R27, R36 ;  /* 0x00000024001b7308 */ /* 0x000e640000001000 */
[----:B-1----:R-:W-:-:S04]  /*5b60*/  FFMA R0, R36, R27, -1 ;  /* 0xbf80000024007423 */ /* 0x002fc8000000001b */
[----:B------:R-:W-:-:S04]  /*5b70*/  FADD.FTZ R0, -R0, -RZ ;  /* 0x800000ff00007221 */ /* 0x000fc80000010100 */
[----:B------:R-:W-:-:S07]  /*5b80*/  FFMA R27, R27, R0, R27 ;  /* 0x000000001b1b7223 */ /* 0x000fce000000001b */
.L_x_130:
[----:B------:R-:W-:Y:S05]  /*5b90*/  BSYNC B1 ;  /* 0x0000000000017941 */ /* 0x000fea0003800000 */
.L_x_128:
        /* <DEDUP_REMOVED lines=10> */
.L_x_132:
[----:B------:R-:W1:Y:S02]  /*5c40*/  MUFU.RCP R28, R31 ;  /* 0x0000001f001c7308 */ /* 0x000e640000001000 */
[----:B-1----:R-:W-:-:S04]  /*5c50*/  FFMA R0, R31, R28, -1 ;  /* 0xbf8000001f007423 */ /* 0x002fc8000000001c */
[----:B------:R-:W-:-:S04]  /*5c60*/  FADD.FTZ R3, -R0, -RZ ;  /* 0x800000ff00037221 */ /* 0x000fc80000010100 */
[----:B------:R-:W-:-:S07]  /*5c70*/  FFMA R28, R28, R3, R28 ;  /* 0x000000031c1c7223 */ /* 0x000fce000000001c */
.L_x_133:
[----:B------:R-:W-:Y:S05]  /*5c80*/  BSYNC B1 ;  /* 0x0000000000017941 */ /* 0x000fea0003800000 */
.L_x_131:
        /* <DEDUP_REMOVED lines=10> */
.L_x_135:
[----:B------:R-:W1:Y:S02]  /*5d30*/  MUFU.RCP R29, R32 ;  /* 0x00000020001d7308 */ /* 0x000e640000001000 */
[----:B-1----:R-:W-:-:S04]  /*5d40*/  FFMA R0, R32, R29, -1 ;  /* 0xbf80000020007423 */ /* 0x002fc8000000001d */
[----:B------:R-:W-:-:S04]  /*5d50*/  FADD.FTZ R0, -R0, -RZ ;  /* 0x800000ff00007221 */ /* 0x000fc80000010100 */
[----:B------:R-:W-:-:S07]  /*5d60*/  FFMA R29, R29, R0, R29 ;  /* 0x000000001d1d7223 */ /* 0x000fce000000001d */
.L_x_136:
[----:B------:R-:W-:Y:S05]  /*5d70*/  BSYNC B1 ;  /* 0x0000000000017941 */ /* 0x000fea0003800000 */
.L_x_134:
        /* <DEDUP_REMOVED lines=10> */
.L_x_138:
[----:B------:R-:W1:Y:S02]  /*5e20*/  MUFU.RCP R30, R33 ;  /* 0x00000021001e7308 */ /* 0x000e640000001000 */
[----:B-1----:R-:W-:-:S04]  /*5e30*/  FFMA R0, R33, R30, -1 ;  /* 0xbf80000021007423 */ /* 0x002fc8000000001e */
[----:B------:R-:W-:-:S04]  /*5e40*/  FADD.FTZ R3, -R0, -RZ ;  /* 0x800000ff00037221 */ /* 0x000fc80000010100 */
[----:B------:R-:W-:-:S07]  /*5e50*/  FFMA R30, R30, R3, R30 ;  /* 0x000000031e1e7223 */ /* 0x000fce000000001e */
.L_x_139:
[----:B------:R-:W-:Y:S05]  /*5e60*/  BSYNC B1 ;  /* 0x0000000000017941 */ /* 0x000fea0003800000 */
.L_x_137:
        /* <DEDUP_REMOVED lines=10> */
.L_x_141:
[----:B------:R-:W1:Y:S02]  /*5f10*/  MUFU.RCP R31, R38 ;  /* 0x00000026001f7308 */ /* 0x000e640000001000 */
[----:B-1----:R-:W-:-:S04]  /*5f20*/  FFMA R0, R38, R31, -1 ;  /* 0xbf80000026007423 */ /* 0x002fc8000000001f */
[----:B------:R-:W-:-:S04]  /*5f30*/  FADD.FTZ R0, -R0, -RZ ;  /* 0x800000ff00007221 */ /* 0x000fc80000010100 */
[----:B------:R-:W-:-:S07]  /*5f40*/  FFMA R31, R31, R0, R31 ;  /* 0x000000001f1f7223 */ /* 0x000fce000000001f */
.L_x_142:
[----:B------:R-:W-:Y:S05]  /*5f50*/  BSYNC B1 ;  /* 0x0000000000017941 */ /* 0x000fea0003800000 */
.L_x_140:
        /* <DEDUP_REMOVED lines=10> */
.L_x_144:
[----:B------:R-:W1:Y:S02]  /*6000*/  MUFU.RCP R32, R35 ;  /* 0x0000002300207308 */ /* 0x000e640000001000 */
[----:B-1----:R-:W-:-:S04]  /*6010*/  FFMA R0, R35, R32, -1 ;  /* 0xbf80000023007423 */ /* 0x002fc80000000020 */
[----:B------:R-:W-:-:S04]  /*6020*/  FADD.FTZ R3, -R0, -RZ ;  /* 0x800000ff00037221 */ /* 0x000fc80000010100 */
[----:B------:R-:W-:-:S07]  /*6030*/  FFMA R32, R32, R3, R32 ;  /* 0x0000000320207223 */ /* 0x000fce0000000020 */
.L_x_145:
[----:B------:R-:W-:Y:S05]  /*6040*/  BSYNC B1 ;  /* 0x0000000000017941 */ /* 0x000fea0003800000 */
.L_x_143:
        /* <DEDUP_REMOVED lines=10> */
.L_x_147:
[----:B------:R-:W1:Y:S02]  /*60f0*/  MUFU.RCP R33, R58 ;  /* 0x0000003a00217308 */ /* 0x000e640000001000 */
[----:B-1----:R-:W-:-:S04]  /*6100*/  FFMA R0, R58, R33, -1 ;  /* 0xbf8000003a007423 */ /* 0x002fc80000000021 */
[----:B------:R-:W-:-:S04]  /*6110*/  FADD.FTZ R0, -R0, -RZ ;  /* 0x800000ff00007221 */ /* 0x000fc80000010100 */
[----:B------:R-:W-:-:S07]  /*6120*/  FFMA R33, R33, R0, R33 ;  /* 0x0000000021217223 */ /* 0x000fce0000000021 */
.L_x_148:
[----:B------:R-:W-:Y:S05]  /*6130*/  BSYNC B1 ;  /* 0x0000000000017941 */ /* 0x000fea0003800000 */
.L_x_146:
        /* <DEDUP_REMOVED lines=10> */
.L_x_150:
[----:B------:R-:W1:Y:S02]  /*61e0*/  MUFU.RCP R34, R37 ;  /* 0x0000002500227308 */ /* 0x000e640000001000 */
[----:B-1----:R-:W-:-:S04]  /*61f0*/  FFMA R0, R37, R34, -1 ;  /* 0xbf80000025007423 */ /* 0x002fc80000000022 */
[----:B------:R-:W-:-:S04]  /*6200*/  FADD.FTZ R3, -R0, -RZ ;  /* 0x800000ff00037221 */ /* 0x000fc80000010100 */
[----:B------:R-:W-:-:S07]  /*6210*/  FFMA R34, R34, R3, R34 ;  /* 0x0000000322227223 */ /* 0x000fce0000000022 */
.L_x_151:
[----:B------:R-:W-:Y:S05]  /*6220*/  BSYNC B1 ;  /* 0x0000000000017941 */ /* 0x000fea0003800000 */
.L_x_149:
        /* <DEDUP_REMOVED lines=10> */
.L_x_153:
[----:B------:R-:W1:Y:S02]  /*62d0*/  MUFU.RCP R35, R60 ;  /* 0x0000003c00237308 */ /* 0x000e640000001000 */
[----:B-1----:R-:W-:-:S04]  /*62e0*/  FFMA R0, R60, R35, -1 ;  /* 0xbf8000003c007423 */ /* 0x002fc80000000023 */
[----:B------:R-:W-:-:S04]  /*62f0*/  FADD.FTZ R0, -R0, -RZ ;  /* 0x800000ff00007221 */ /* 0x000fc80000010100 */
[----:B------:R-:W-:-:S07]  /*6300*/  FFMA R35, R35, R0, R35 ;  /* 0x0000000023237223 */ /* 0x000fce0000000023 */
.L_x_154:
[----:B------:R-:W-:Y:S05]  /*6310*/  BSYNC B1 ;  /* 0x0000000000017941 */ /* 0x000fea0003800000 */
.L_x_152:
[----:B------:R-:W-:-:S04]  /*6320*/  IADD3 R0, R39, 0x1800000, RZ ;  /* 0x0180000027007810 */ /* 0x000fc80007ffe0ff */
[----:B------:R-:W-:-:S04]  /*6330*/  LOP3.LUT R0, R0, 0x7f800000, RZ, 0xc0, !PT ;  /* 0x7f80000000007812 */ /* 0x000fc800078ec0ff */
[----:B------:R-:W-:-:S13]  /*6340*/  ISETP.GT.U32.AND P2, PT, R0, 0x1ffffff, PT ;  /* 0x01ffffff0000780c */ /* 0x000fda0003f44070 */
[----:B------:R-:W-:Y:S05]  /*6350*/  @P2 BRA `(.L_x_155) ;  /* 0x0000000000102947 */ /* 0x000fea0003800000 */
[----:B------:R-:W-:Y:S01]  /*6360*/  IMAD.MOV.U32 R3, RZ, RZ, R39 ;  /* 0x000000ffff037224 */ /* 0x000fe200078e0027 */
[----:B------:R-:W-:-:S07]  /*6370*/  MOV R70, 0x6390 ;  /* 0x0000639000467802 */ /* 0x000fce0000000f00 */
[----:B------:R-:W-:Y:S05]  /*6380*/  CALL.REL.NOINC `($__internal_0_$__cuda_sm20_rcp_rn_f32_slowpath) ;  /* 0x0000007800347944 */ /* 0x000fea0003c00000 */
[----:B------:R-:W-:Y:S05]  /*6390*/  BRA `(.L_x_156) ;  /* 0x0000000000107947 */ /* 0x000fea0003800000 */
.L_x_155:
[----:B------:R-:W1:Y:S02]  /*63a0*/  MUFU.RCP R0, R39 ;  /* 0x0000002700007308 */ /* 0x000e640000001000 */
[----:B-1----:R-:W-:-:S04]  /*63b0*/  FFMA R3, R39, R0, -1 ;  /* 0xbf80000027037423 */ /* 0x002fc80000000000 */
[----:B------:R-:W-:-:S04]  /*63c0*/  FADD.FTZ R3, -R3, -RZ ;  /* 0x800000ff03037221 */ /* 0x000fc80000010100 */
[----:B------:R-:W-:-:S07]  /*63d0*/  FFMA R0, R0, R3, R0 ;  /* 0x0000000300007223 */ /* 0x000fce0000000000 */
.L_x_156:
[----:B------:R-:W-:Y:S01]  /*63e0*/  F2FP.F16.F32.PACK_AB R39, R28, R27 ;  /* 0x0000001b1c27723e */ /* 0x000fe200000000ff */
[----:B------:R-:W-:Y:S05]  /*63f0*/  WARPSYNC.ALL ;  /* 0x0000000000007948 */ /* 0x000fea0003800000 */
[----:B------:R-:W-:Y:S01]  /*6400*/  F2FP.F16.F32.PACK_AB R36, R21, R20 ;  /* 0x000000141524723e */ /* 0x000fe200000000ff */
[----:B------:R-:W-:Y:S01]  /*6410*/  BSSY B0, `(.L_x_157) ;  /* 0x000001b000007945 */ /* 0x000fe20003800000 */
[----:B------:R-:W-:Y:S02]  /*6420*/  F2FP.F16.F32.PACK_AB R37, R24, R23 ;  /* 0x000000171825723e */ /* 0x000fe400000000ff */
[----:B------:R-:W-:-:S02]  /*6430*/  F2FP.F16.F32.PACK_AB R38, R26, R25 ;  /* 0x000000191a26723e */ /* 0x000fc400000000ff */
[----:B------:R-:W-:Y:S02]  /*6440*/  F2FP.F16.F32.PACK_AB R27, R0, R35 ;  /* 0x00000023001b723e */ /* 0x000fe400000000ff */
[----:B------:R-:W-:Y:S01]  /*6450*/  F2FP.F16.F32.PACK_AB R24, R30, R29 ;  /* 0x0000001d1e18723e */ /* 0x000fe200000000ff */
[----:B------:R1:W-:Y:S01]  /*6460*/  STSM.16.M88.4 [R13+0x2200], R36 ;  /* 0x002200240d007844 */ /* 0x0003e20000000200 */
[----:B------:R-:W-:Y:S02]  /*6470*/  F2FP.F16.F32.PACK_AB R25, R32, R31 ;  /* 0x0000001f2019723e */ /* 0x000fe400000000ff */
[----:B------:R-:W-:Y:S02]  /*6480*/  F2FP.F16.F32.PACK_AB R26, R34, R33 ;  /* 0x00000021221a723e */ /* 0x000fe400000000ff */
[----:B------:R-:W-:-:S05]  /*6490*/  IADD3 R0, R14, 0x2200, R13 ;  /* 0x000022000e007810 */ /* 0x000fca0007ffe00d */
        /* <DEDUP_REMOVED lines=11> */
[----:B------:R-:W-:Y:S02]  /*6550*/  UIADD3 UR4, UR52, 0x2200, URZ ;  /* 0x0000220034047890 */ /* 0x000fe4000fffe03f */
[----:B------:R-:W-:Y:S01]  /*6560*/  UIADD3.X UR9, URZ, UR55, URZ, UP0, !UPT ;  /* 0x000000373f097290 */ /* 0x000fe200087fe43f */
[----:B------:R-:W-:Y:S01]  /*6570*/  UMOV UR5, UR45 ;  /* 0x0000002d00057c82 */ /* 0x000fe20008000000 */
[----:B------:R-:W-:-:S07]  /*6580*/  UMOV UR7, UR47 ;  /* 0x0000002f00077c82 */ /* 0x000fce0008000000 */
[----:B------:R2:W-:Y:S01]  /*6590*/  UTMASTG.3D [UR4], [UR8] ;  /* 0x00000004080073b5 */ /* 0x0005e20008010000 */
[----:B------:R0:W-:Y:S01]  /*65a0*/  UTMACMDFLUSH ;  /* 0x00000000000079b7 */ /* 0x0001e20000000000 */
[----:B--2---:R-:W-:-:S04]  /*65b0*/  DEPBAR.LE SB0, 0x1 ;  /* 0x000080400000791a */ /* 0x004fc80000000000 */
.L_x_158:
[----:B------:R-:W-:Y:S05]  /*65c0*/  BSYNC B0 ;  /* 0x0000000000007941 */ /* 0x000fea0003800000 */
.L_x_157:
[----:B------:R-:W-:Y:S06]  /*65d0*/  BAR.SYNC.DEFER_BLOCKING 0x1, 0x100 ;  /* 0x0044000000007b1d */ /* 0x000fec0000010000 */
[----:B------:R-:W-:Y:S04]  /*65e0*/  BSSY B0, `(.L_x_159) ;  /* 0x0000009000007945 */ /* 0x000fe80003800000 */
[----:B------:R-:W-:Y:S05]  /*65f0*/  @P0 BRA `(.L_x_160) ;  /* 0x00000000001c0947 */ /* 0x000fea0003800000 */
[----:B------:R-:W-:-:S13]  /*6600*/  ISETP.NE.AND P2, PT, R93, 0x3, PT ;  /* 0x000000035d00780c */ /* 0x000fda0003f45270 */
[----:B------:R-:W-:Y:S05]  /*6610*/  @!P2 BRA `(.L_x_161) ;  /* 0x000000000004a947 */ /* 0x000fea0003800000 */
[----:B------:R-:W-:Y:S01]  /*6620*/  BPT.TRAP 0x1 ;  /* 0x000000040000795c */ /* 0x000fe20000300000 */
.L_x_161:
[----:B------:R-:W-:-:S04]  /*6630*/  ULEA UR4, UR42, UR52, 0x3 ;  /* 0x000000342a047291 */ /* 0x000fc8000f8e183f */
[----:B------:R-:W-:-:S04]  /*6640*/  UIADD3 UR4, UR4, 0x60, URZ ;  /* 0x0000006004047890 */ /* 0x000fc8000fffe03f */
[----:B------:R-:W-:-:S09]  /*6650*/  UPRMT UR4, UR51, 0x654, UR4 ;  /* 0x0000065433047896 */ /* 0x000fd20008000004 */
[----:B------:R-:W-:Y:S03]  /*6660*/  SYNCS.ARRIVE.TRANS64.RED.A1T0 RZ, [UR4], RZ ;  /* 0x000000ffffff79a7 */ /* 0x000fe60008100404 */
.L_x_160:
[----:B------:R-:W-:Y:S05]  /*6670*/  BSYNC B0 ;  /* 0x0000000000007941 */ /* 0x000fea0003800000 */
.L_x_159:
[----:B------:R-:W-:Y:S01]  /*6680*/  UIADD3 UR42, UR42, 0x1, URZ ;  /* 0x000000012a2a7890 */ /* 0x000fe2000fffe03f */
[----:B------:R-:W-:Y:S01]  /*6690*/  BSSY B0, `(.L_x_162) ;  /* 0x000001b000007945 */ /* 0x000fe20003800000 */
[----:B------:R-:W-:Y:S02]  /*66a0*/  MOV R20, R89 ;  /* 0x0000005900147202 */ /* 0x000fe40000000f00 */
[----:B------:R-:W-:-:S04]  /*66b0*/  UISETP.NE.AND UP0, UPT, UR42, 0x4, UPT ;  /* 0x000000042a00788c */ /* 0x000fc8000bf05270 */
[----:B------:R-:W-:Y:S01]  /*66c0*/  USEL UR42, UR42, URZ, UP0 ;  /* 0x0000003f2a2a7287 */ /* 0x000fe20008000000 */
[----:B------:R-:W-:Y:S11]  /*66d0*/  @P0 BRA `(.L_x_163) ;  /* 0x0000000000580947 */ /* 0x000ff60003800000 */
[----:B------:R-:W-:-:S13]  /*66e0*/  ISETP.NE.AND P2, PT, R93, 0x3, PT ;  /* 0x000000035d00780c */ /* 0x000fda0003f45270 */
[----:B------:R-:W-:Y:S05]  /*66f0*/  @!P2 BRA `(.L_x_164) ;  /* 0x000000000004a947 */ /* 0x000fea0003800000 */
[----:B------:R-:W-:Y:S01]  /*6700*/  BPT.TRAP 0x1 ;  /* 0x000000040000795c */ /* 0x000fe20000300000 */
.L_x_164:
[C---:B------:R-:W-:Y:S01]  /*6710*/  LEA R3, R12.reuse, UR52, 0x3 ;  /* 0x000000340c037c11 */ /* 0x040fe2000f8e18ff */
[----:B------:R-:W-:Y:S01]  /*6720*/  BSSY B1, `(.L_x_165) ;  /* 0x0000009000017945 */ /* 0x000fe20003800000 */
[----:B------:R-:W-:Y:S02]  /*6730*/  SHF.L.U32 R20, R89, 0x1f, RZ ;  /* 0x0000001f59147819 */ /* 0x000fe400000006ff */
[----:B------:R-:W-:Y:S02]  /*6740*/  PLOP3.LUT P3, PT, PT, PT, PT, 0x8, 0x0 ;  /* 0x000000000000781c */ /* 0x000fe40003f6e170 */
[----:B------:R-:W2:Y:S01]  /*6750*/  SYNCS.PHASECHK.TRANS64.TRYWAIT P2, [R3+URZ+0x40], R20 ;  /* 0x00004014030075a7 */ /* 0x000ea2000804017f */
[----:B------:R-:W-:Y:S02]  /*6760*/  @!P1 PLOP3.LUT P3, PT, P6, PT, PT, 0x80, 0x0 ;  /* 0x000000000000981c */ /* 0x000fe4000376f070 */
[----:B------:R-:W-:-:S05]  /*6770*/  @!P1 LEA R21, R12, R15, 0xd ;  /* 0x0000000f0c159211 */ /* 0x000fca00078e68ff */
[----:B-1----:R-:W-:-:S06]  /*6780*/  @!P1 VIADD R0, R21, 0x20 ;  /* 0x0000002015009836 */ /* 0x002fcc0000000000 */
[----:B------:R-:W-:Y:S01]  /*6790*/  @P3 IADD3 R0, R21, -0x20, RZ ;  /* 0xffffffe015003810 */ /* 0x000fe20007ffe0ff */
[----:B--2---:R-:W-:Y:S06]  /*67a0*/  @!P2 BRA `(.L_x_166) ;  /* 0x0000006c00c0a947 */ /* 0x004fec0003800000 */
.L_x_355:
[----:B------:R-:W-:Y:S05]  /*67b0*/  BSYNC B1 ;  /* 0x0000000000017941 */ /* 0x000fea0003800000 */
.L_x_165:
[----:B------:R-:W-:Y:S05]  /*67c0*/  @!P1 WARPSYNC.ALL ;  /* 0x0000000000009948 */ /* 0x000fea0003800000 */
[----:B------:R2:W3:Y:S01]  /*67d0*/  @!P1 LDSM.16.M88.4 R4, [R21] ;  /* 0x000000001504983b */ /* 0x0004e20000000200 */
[----:B------:R-:W-:-:S03]  /*67e0*/  IADD3 R12, R12, 0x1, RZ ;  /* 0x000000010c0c7810 */ /* 0x000fc60007ffe0ff */
[----:B------:R2:W4:Y:S01]  /*67f0*/  @!P1 LDSM.16.M88.4 R8, [R0] ;  /* 0x000000000008983b */ /* 0x0005220000000200 */
[----:B------:R-:W-:-:S04]  /*6800*/  ISETP.NE.AND P2, PT, R12, 0x4, PT ;  /* 0x000000040c00780c */ /* 0x000fc80003f45270 */
[----:B-1----:R-:W-:Y:S02]  /*6810*/  SEL R20, RZ, 0x1, P2 ;  /* 0x00000001ff147807 */ /* 0x002fe40001000000 */
[----:B------:R-:W-:Y:S02]  /*6820*/  SEL R12, R12, RZ, P2 ;  /* 0x000000ff0c0c7207 */ /* 0x000fe40001000000 */
[----:B--2---:R-:W-:-:S07]  /*6830*/  LOP3.LUT R20, R89, R20, RZ, 0x3c, !PT ;  /* 0x0000001459147212 */ /* 0x004fce00078e3cff */
.L_x_163:
[----:B------:R-:W-:Y:S05]  /*6840*/  BSYNC B0 ;  /* 0x0000000000007941 */ /* 0x000fea0003800000 */
.L_x_162:
[--C-:B-1-3--:R-:W-:Y:S02]  /*6850*/  HADD2.F32 R0, -RZ, R4.reuse.H0_H0 ;  /* 0x20000004ff007230 */ /* 0x10afe40000004100 */
[C---:B------:R-:W-:Y:S01]  /*6860*/  FMUL R3, R91.reuse, R72 ;  /* 0x000000485b037220 */ /* 0x040fe20000400000 */
[----:B------:R-:W-:Y:S01]  /*6870*/  IMAD.MOV.U32 R68, RZ, RZ, 0x3bbb989d ;  /* 0x3bbb989dff447424 */ /* 0x000fe200078e00ff */
[----:B------:R-:W-:Y:S01]  /*6880*/  MOV R69, 0x437c0000 ;  /* 0x437c000000457802 */ /* 0x000fe20000000f00 */
[----:B------:R-:W-:Y:S02]  /*6890*/  HADD2.F32 R24, -RZ, R4.H1_H1 ;  /* 0x30000004ff187230 */ /* 0x000fe40000004100 */
[C---:B------:R-:W-:Y:S01]  /*68a0*/  FFMA R3, R90.reuse, R0, R3 ;  /* 0x000000005a037223 */ /* 0x040fe20000000003 */
[C---:B------:R-:W-:Y:S01]  /*68b0*/  FMUL R73, R91.reuse, R73 ;  /* 0x000000495b497220 */ /* 0x040fe20000400000 */
[--C-:B------:R-:W-:Y:S02]  /*68c0*/  HADD2.F32 R26, -RZ, R5.reuse.H0_H0 ;  /* 0x20000005ff1a7230 */ /* 0x100fe40000004100 */
[----:B------:R-:W-:Y:S01]  /*68d0*/  FMUL R21, R91, R74 ;  /* 0x0000004a5b157220 */ /* 0x000fe20000400000 */
[----:B------:R-:W-:Y:S01]  /*68e0*/  FFMA.SAT R0, -R3, R68, 0.5 ;  /* 0x3f00000003007423 */ /* 0x000fe20000002144 */
[----:B------:R-:W-:Y:S01]  /*68f0*/  FFMA R73, R90, R24, R73 ;  /* 0x000000185a497223 */ /* 0x000fe20000000049 */
[----:B------:R-:W-:-:S02]  /*6900*/  HADD2.F32 R28, -RZ, R5.H1_H1 ;  /* 0x30000005ff1c7230 */ /* 0x000fc40000004100 */
[C---:B------:R-:W-:Y:S01]  /*6910*/  FMUL R75, R91.reuse, R75 ;  /* 0x0000004b5b4b7220 */ /* 0x040fe20000400000 */
[----:B------:R-:W-:Y:S01]  /*6920*/  FFMA.RM R0, R0, R69, 12582913 ;  /* 0x4b40000100007423 */ /* 0x000fe20000004045 */
[--C-:B------:R-:W-:Y:S02]  /*6930*/  HADD2.F32 R30, -RZ, R6.reuse.H0_H0 ;  /* 0x20000006ff1e7230 */ /* 0x100fe40000004100 */
[----:B------:R-:W-:Y:S01]  /*6940*/  FMUL R23, R91, R76 ;  /* 0x0000004c5b177220 */ /* 0x000fe20000400000 */
[----:B------:R-:W-:Y:S01]  /*6950*/  FFMA R21, R90, R26, R21 ;  /* 0x0000001a5a157223 */ /* 0x000fe20000000015 */
[----:B------:R-:W-:Y:S01]  /*6960*/  FADD R24, R0, -12583039 ;  /* 0xcb40007f00187421 */ /* 0x000fe20000000000 */
[----:B------:R-:W-:Y:S01]  /*6970*/  FFMA.SAT R26, -R73, R68, 0.5 ;  /* 0x3f000000491a7423 */ /* 0x000fe20000002144 */
[C---:B------:R-:W-:Y:S01]  /*6980*/  FFMA R75, R90.reuse, R28, R75 ;  /* 0x0000001c5a4b7223 */ /* 0x040fe2000000004b */
[----:B------:R-:W-:Y:S01]  /*6990*/  FFMA R23, R90, R30, R23 ;  /* 0x0000001e5a177223 */ /* 0x000fe20000000017 */
[----:B------:R-:W-:Y:S01]  /*69a0*/  FFMA R24, -R3, 1.4426950216293334961, -R24 ;  /* 0x3fb8aa3b03187823 */ /* 0x000fe20000000918 */
[----:B------:R-:W-:-:S02]  /*69b0*/  HADD2.F32 R32, -RZ, R6.H1_H1 ;  /* 0x30000006ff207230 */ /* 0x000fc40000004100 */
[----:B------:R-:W-:Y:S01]  /*69c0*/  FFMA.RM R26, R26, R69, 12582913 ;  /* 0x4b4000011a1a7423 */ /* 0x000fe20000004045 */
[-C--:B------:R-:W-:Y:S01]  /*69d0*/  FFMA.SAT R34, -R75, R68.reuse, 0.5 ;  /* 0x3f0000004b227423 */ /* 0x080fe20000002144 */
[----:B------:R-:W-:Y:S01]  /*69e0*/  FFMA R24, -R3, 1.925963033500011079e-08, R24 ;  /* 0x32a5706003187823 */ /* 0x000fe20000000118 */
[-C--:B------:R-:W-:Y:S01]  /*69f0*/  FFMA.SAT R36, -R23, R68.reuse, 0.5 ;  /* 0x3f00000017247423 */ /* 0x080fe20000002144 */
[----:B------:R-:W-:Y:S01]  /*6a00*/  FMUL R77, R91, R77 ;  /* 0x0000004d5b4d7220 */ /* 0x000fe20000400000 */
[----:B------:R-:W-:Y:S01]  /*6a10*/  FFMA.SAT R3, -R21, R68, 0.5 ;  /* 0x3f00000015037423 */ /* 0x000fe20000002144 */
[----:B------:R-:W-:Y:S01]  /*6a20*/  FADD R28, R26, -12583039 ;  /* 0xcb40007f1a1c7421 */ /* 0x000fe20000000000 */
[-C--:B------:R-:W-:Y:S01]  /*6a30*/  FFMA.RM R34, R34, R69.reuse, 12582913 ;  /* 0x4b40000122227423 */ /* 0x080fe20000004045 */
[----:B------:R-:W-:Y:S01]  /*6a40*/  FFMA.RM R36, R36, R69, 12582913 ;  /* 0x4b40000124247423 */ /* 0x000fe20000004045 */
[----:B------:R-:W-:Y:S01]  /*6a50*/  FFMA R77, R90, R32, R77 ;  /* 0x000000205a4d7223 */ /* 0x000fe2000000004d */
[----:B------:R-:W-:-:S02]  /*6a60*/  HADD2.F32 R32, -RZ, R7.H0_H0 ;  /* 0x20000007ff207230 */ /* 0x000fc40000004100 */
[----:B------:R-:W-:Y:S01]  /*6a70*/  FFMA.RM R30, R3, R69, 12582913 ;  /* 0x4b400001031e7423 */ /* 0x000fe20000004045 */
[----:B------:R-:W-:Y:S01]  /*6a80*/  FMUL R25, R91, R78 ;  /* 0x0000004e5b197220 */ /* 0x000fe20000400000 */
[----:B------:R1:W2:Y:S01]  /*6a90*/  MUFU.EX2 R3, R24 ;  /* 0x0000001800037308 */ /* 0x0002a20000000800 */
[----:B------:R-:W-:Y:S01]  /*6aa0*/  FFMA R28, -R73, 1.4426950216293334961, -R28 ;  /* 0x3fb8aa3b491c7823 */ /* 0x000fe2000000091c */
[----:B----4-:R-:W-:Y:S02]  /*6ab0*/  HADD2.F32 R37, -RZ, R8.H0_H0 ;  /* 0x20000008ff257230 */ /* 0x010fe40000004100 */
[----:B------:R-:W-:Y:S01]  /*6ac0*/  FADD R38, R36, -12583039 ;  /* 0xcb40007f24267421 */ /* 0x000fe20000000000 */
[C---:B------:R-:W-:Y:S01]  /*6ad0*/  FMUL R27, R91.reuse, R80 ;  /* 0x000000505b1b7220 */ /* 0x040fe20000400000 */
[----:B------:R-:W-:Y:S02]  /*6ae0*/  HADD2.F32 R35, -RZ, R7.H1_H1 ;  /* 0x30000007ff237230 */ /* 0x000fe40000004100 */
[----:B------:R-:W-:Y:S01]  /*6af0*/  FMUL R79, R91, R79 ;  /* 0x0000004f5b4f7220 */ /* 0x000fe20000400000 */
[----:B------:R-:W-:Y:S01]  /*6b00*/  FFMA R25, R90, R32, R25 ;  /* 0x000000205a197223 */ /* 0x000fe20000000019 */
[----:B------:R-:W-:-:S02]  /*6b10*/  HADD2.F32 R57, -RZ, R9.H1_H1 ;  /* 0x30000009ff397230 */ /* 0x000fc40000004100 */
[----:B-1----:R-:W-:Y:S01]  /*6b20*/  FADD R24, R34, -12583039 ;  /* 0xcb40007f22187421 */ /* 0x002fe20000000000 */
[----:B------:R-:W-:Y:S01]  /*6b30*/  FMUL R83, R91, R83 ;  /* 0x000000535b537220 */ /* 0x000fe20000400000 */
[----:B------:R-:W-:Y:S01]  /*6b40*/  FADD R32, R30, -12583039 ;  /* 0xcb40007f1e207421 */ /* 0x000fe20000000000 */
[----:B------:R-:W-:Y:S01]  /*6b50*/  FFMA R28, -R73, 1.925963033500011079e-08, R28 ;  /* 0x32a57060491c7823 */ /* 0x000fe2000000011c */
[----:B------:R-:W-:Y:S01]  /*6b60*/  FFMA R24, -R75, 1.4426950216293334961, -R24 ;  /* 0x3fb8aa3b4b187823 */ /* 0x000fe20000000918 */
[----:B------:R-:W-:Y:S01]  /*6b70*/  FFMA R38, -R23, 1.4426950216293334961, -R38 ;  /* 0x3fb8aa3b17267823 */ /* 0x000fe20000000926 */
[C---:B------:R-:W-:Y:S01]  /*6b80*/  FFMA R27, R90.reuse, R37, R27 ;  /* 0x000000255a1b7223 */ /* 0x040fe2000000001b */
[C---:B------:R-:W-:Y:S01]  /*6b90*/  FFMA R79, R90.reuse, R35, R79 ;  /* 0x000000235a4f7223 */ /* 0x040fe2000000004f */
[----:B------:R-:W-:Y:S01]  /*6ba0*/  FFMA R32, -R21, 1.4426950216293334961, -R32 ;  /* 0x3fb8aa3b15207823 */ /* 0x000fe20000000920 */
[----:B------:R1:W-:Y:S01]  /*6bb0*/  MUFU.EX2 R35, R28 ;  /* 0x0000001c00237308 */ /* 0x0003e20000000800 */
[----:B------:R-:W-:Y:S01]  /*6bc0*/  FFMA R24, -R75, 1.925963033500011079e-08, R24 ;  /* 0x32a570604b187823 */ /* 0x000fe20000000118 */
[----:B------:R-:W-:Y:S01]  /*6bd0*/  FFMA R38, -R23, 1.925963033500011079e-08, R38 ;  /* 0x32a5706017267823 */ /* 0x000fe20000000126 */
[----:B------:R-:W-:Y:S01]  /*6be0*/  FFMA R83, R90, R57, R83 ;  /* 0x000000395a537223 */ /* 0x000fe20000000053 */
[-C--:B------:R-:W-:Y:S01]  /*6bf0*/  FFMA.SAT R23, -R25, R68.reuse, 0.5 ;  /* 0x3f00000019177423 */ /* 0x080fe20000002144 */
[----:B------:R-:W-:Y:S01]  /*6c00*/  FFMA.SAT R57, -R27, R68, 0.5 ;  /* 0x3f0000001b397423 */ /* 0x000fe20000002144 */
[----:B------:R-:W-:-:S02]  /*6c10*/  HADD2.F32 R39, -RZ, R8.H1_H1 ;  /* 0x30000008ff277230 */ /* 0x000fc40000004100 */
[----:B------:R-:W-:Y:S01]  /*6c20*/  FMUL R81, R91, R81 ;  /* 0x000000515b517220 */ /* 0x000fe20000400000 */
[----:B------:R-:W-:Y:S01]  /*6c30*/  FFMA R32, -R21, 1.925963033500011079e-08, R32 ;  /* 0x32a5706015207823 */ /* 0x000fe20000000120 */
[-C--:B-1----:R-:W-:Y:S01]  /*6c40*/  FFMA.SAT R28, -R77, R68.reuse, 0.5 ;  /* 0x3f0000004d1c7423 */ /* 0x082fe20000002144 */
[----:B------:R1:W3:Y:S01]  /*6c50*/  MUFU.EX2 R37, R24 ;  /* 0x0000001800257308 */ /* 0x0002e20000000800 */
[-C--:B------:R-:W-:Y:S01]  /*6c60*/  FFMA.RM R56, R23, R69.reuse, 12582913 ;  /* 0x4b40000117387423 */ /* 0x080fe20000004045 */
[-C--:B------:R-:W-:Y:S01]  /*6c70*/  FFMA.RM R59, R57, R69.reuse, 12582913 ;  /* 0x4b400001393b7423 */ /* 0x080fe20000004045 */
[----:B------:R-:W-:Y:S01]  /*6c80*/  FFMA.RM R28, R28, R69, 12582913 ;  /* 0x4b4000011c1c7423 */ /* 0x000fe20000004045 */
[----:B------:R-:W-:Y:S01]  /*6c90*/  FFMA R81, R90, R39, R81 ;  /* 0x000000275a517223 */ /* 0x000fe20000000051 */
[----:B------:R-:W-:Y:S02]  /*6ca0*/  HADD2.F32 R39, -RZ, R9.H0_H0 ;  /* 0x20000009ff277230 */ /* 0x000fe40000004100 */
[----:B------:R-:W-:Y:S01]  /*6cb0*/  FADD R58, R56, -12583039 ;  /* 0xcb40007f383a7421 */ /* 0x000fe20000000000 */
[----:B------:R-:W-:Y:S01]  /*6cc0*/  FADD R60, R59, -12583039 ;  /* 0xcb40007f3b3c7421 */ /* 0x000fe20000000000 */
[----:B------:R4:W-:Y:S01]  /*6cd0*/  MUFU.EX2 R21, R32 ;  /* 0x0000002000157308 */ /* 0x0009e20000000800 */
[----:B-1----:R-:W-:Y:S01]  /*6ce0*/  FFMA.SAT R24, -R79, R68, 0.5 ;  /* 0x3f0000004f187423 */ /* 0x002fe20000002144 */
[----:B------:R-:W-:Y:S01]  /*6cf0*/  FMUL R29, R91, R82 ;  /* 0x000000525b1d7220 */ /* 0x000fe20000400000 */
[----:B------:R-:W-:Y:S01]  /*6d00*/  FFMA R58, -R25, 1.4426950216293334961, -R58 ;  /* 0x3fb8aa3b193a7823 */ /* 0x000fe2000000093a */
[----:B------:R-:W-:Y:S01]  /*6d10*/  FFMA R60, -R27, 1.4426950216293334961, -R60 ;  /* 0x3fb8aa3b1b3c7823 */ /* 0x000fe2000000093c */
[----:B------:R-:W-:Y:S01]  /*6d20*/  FFMA.RM R24, R24, R69, 12582913 ;  /* 0x4b40000118187423 */ /* 0x000fe20000004045 */
[----:B------:R-:W-:Y:S01]  /*6d30*/  FFMA R29, R90, R39, R29 ;  /* 0x000000275a1d7223 */ /* 0x000fe2000000001d */
[----:B------:R-:W-:Y:S01]  /*6d40*/  FFMA R58, -R25, 1.925963033500011079e-08, R58 ;  /* 0x32a57060193a7823 */ /* 0x000fe2000000013a */
[----:B------:R1:W-:Y:S01]  /*6d50*/  MUFU.EX2 R23, R38 ;  /* 0x0000002600177308 */ /* 0x0003e20000000800 */
[----:B----4-:R-:W-:Y:S01]  /*6d60*/  FADD R32, R28, -12583039 ;  /* 0xcb40007f1c207421 */ /* 0x010fe20000000000 */
[----:B------:R-:W-:Y:S01]  /*6d70*/  FFMA R60, -R27, 1.925963033500011079e-08, R60 ;  /* 0x32a570601b3c7823 */ /* 0x000fe2000000013c */
[-C--:B------:R-:W-:Y:S01]  /*6d80*/  FFMA.SAT R57, -R81, R68.reuse, 0.5 ;  /* 0x3f00000051397423 */ /* 0x080fe20000002144 */
[----:B------:R-:W-:Y:S01]  /*6d90*/  FFMA.SAT R27, -R29, R68, 0.5 ;  /* 0x3f0000001d1b7423 */ /* 0x000fe20000002144 */
[----:B------:R-:W-:Y:S01]  /*6da0*/  FFMA R32, -R77, 1.4426950216293334961, -R32 ;  /* 0x3fb8aa3b4d207823 */ /* 0x000fe20000000920 */
[----:B------:R-:W-:-:S02]  /*6db0*/  HADD2.F32 R62, -RZ, R10.H1_H1 ;  /* 0x3000000aff3e7230 */ /* 0x000fc40000004100 */
[----:B------:R-:W-:Y:S01]  /*6dc0*/  FMUL R85, R91, R85 ;  /* 0x000000555b557220 */ /* 0x000fe20000400000 */
[----:B------:R4:W-:Y:S01]  /*6dd0*/  MUFU.EX2 R25, R58 ;  /* 0x0000003a00197308 */ /* 0x0009e20000000800 */
[----:B-1----:R-:W-:Y:S01]  /*6de0*/  FADD R38, R24, -12583039 ;  /* 0xcb40007f18267421 */ /* 0x002fe20000000000 */
[----:B------:R-:W-:Y:S01]  /*6df0*/  FFMA R32, -R77, 1.925963033500011079e-08, R32 ;  /* 0x32a570604d207823 */ /* 0x000fe20000000120 */
[----:B------:R-:W-:Y:S02]  /*6e00*/  HADD2.F32 R61, -RZ, R10.H0_H0 ;  /* 0x2000000aff3d7230 */ /* 0x000fe40000004100 */
[----:B------:R-:W-:Y:S01]  /*6e10*/  FMUL R31, R91, R84 ;  /* 0x000000545b1f7220 */ /* 0x000fe20000400000 */
[----:B------:R-:W-:Y:S01]  /*6e20*/  FFMA R38, -R79, 1.4426950216293334961, -R38 ;  /* 0x3fb8aa3b4f267823 */ /* 0x000fe20000000926 */
[--C-:B------:R-:W-:Y:S02]  /*6e30*/  HADD2.F32 R63, -RZ, R11.reuse.H0_H0 ;  /* 0x2000000bff3f7230 */ /* 0x100fe40000004100 */
[----:B------:R-:W-:Y:S01]  /*6e40*/  FMUL R33, R91, R86 ;  /* 0x000000565b217220 */ /* 0x000fe20000400000 */
[----:B------:R1:W-:Y:S01]  /*6e50*/  MUFU.EX2 R39, R32 ;  /* 0x0000002000277308 */ /* 0x0003e20000000800 */
[----:B------:R-:W-:Y:S01]  /*6e60*/  FFMA R38, -R79, 1.925963033500011079e-08, R38 ;  /* 0x32a570604f267823 */ /* 0x000fe20000000126 */
[----:B----4-:R-:W-:Y:S01]  /*6e70*/  FFMA.RM R58, R27, R69, 12582913 ;  /* 0x4b4000011b3a7423 */ /* 0x010fe20000004045 */
[----:B------:R-:W-:-:S02]  /*6e80*/  HADD2.F32 R65, -RZ, R11.H1_H1 ;  /* 0x3000000bff417230 */ /* 0x000fc40000004100 */
[----:B------:R-:W-:Y:S01]  /*6e90*/  FMUL R87, R91, R87 ;  /* 0x000000575b577220 */ /* 0x000fe20000400000 */
[C---:B------:R-:W-:Y:S01]  /*6ea0*/  FFMA R85, R90.reuse, R62, R85 ;  /* 0x0000003e5a557223 */ /* 0x040fe20000000055 */
[C---:B------:R-:W-:Y:S01]  /*6eb0*/  FFMA R31, R90.reuse, R61, R31 ;  /* 0x0000003d5a1f7223 */ /* 0x040fe2000000001f */
[C---:B------:R-:W-:Y:S01]  /*6ec0*/  FFMA R33, R90.reuse, R63, R33 ;  /* 0x0000003f5a217223 */ /* 0x040fe20000000021 */
[----:B------:R-:W-:Y:S01]  /*6ed0*/  FFMA R87, R90, R65, R87 ;  /* 0x000000415a577223 */ /* 0x000fe20000000057 */
[-C--:B-1----:R-:W-:Y:S01]  /*6ee0*/  FFMA.RM R32, R57, R69.reuse, 12582913 ;  /* 0x4b40000139207423 */ /* 0x082fe20000004045 */
[-C--:B------:R-:W-:Y:S01]  /*6ef0*/  FFMA.SAT R61, -R83, R68.reuse, 0.5 ;  /* 0x3f000000533d7423 */ /* 0x080fe20000002144 */
[----:B------:R1:W-:Y:S01]  /*6f00*/  MUFU.EX2 R57, R38 ;  /* 0x0000002600397308 */ /* 0x0003e20000000800 */
[-C--:B------:R-:W-:Y:S01]  /*6f10*/  FFMA.SAT R63, -R31, R68.reuse, 0.5 ;  /* 0x3f0000001f3f7423 */ /* 0x080fe20000002144 */
[----:B------:R-:W-:Y:S01]  /*6f20*/  FADD R62, R32, -12583039 ;  /* 0xcb40007f203e7421 */ /* 0x000fe20000000000 */
[-C--:B------:R-:W-:Y:S01]  /*6f30*/  FFMA.SAT R65, -R85, R68.reuse, 0.5 ;  /* 0x3f00000055417423 */ /* 0x080fe20000002144 */
[-C--:B------:R-:W-:Y:S01]  /*6f40*/  FFMA.SAT R66, -R33, R68.reuse, 0.5 ;  /* 0x3f00000021427423 */ /* 0x080fe20000002144 */
[----:B------:R-:W-:Y:S01]  /*6f50*/  FFMA.SAT R68, -R87, R68, 0.5 ;  /* 0x3f00000057447423 */ /* 0x000fe20000002144 */
[----:B------:R-:W-:Y:S01]  /*6f60*/  FFMA R62, -R81, 1.4426950216293334961, -R62 ;  /* 0x3fb8aa3b513e7823 */ /* 0x000fe2000000093e */
[-C--:B------:R-:W-:Y:S01]  /*6f70*/  FFMA.RM R61, R61, R69.reuse, 12582913 ;  /* 0x4b4000013d3d7423 */ /* 0x080fe20000004045 */
[-C--:B------:R-:W-:Y:S01]  /*6f80*/  FFMA.RM R63, R63, R69.reuse, 12582913 ;  /* 0x4b4000013f3f7423 */ /* 0x080fe20000004045 */
[----:B-1----:R-:W-:Y:S01]  /*6f90*/  FADD R38, R58, -12583039 ;  /* 0xcb40007f3a267421 */ /* 0x002fe20000000000 */
[----:B------:R-:W-:Y:S01]  /*6fa0*/  FFMA R62, -R81, 1.925963033500011079e-08, R62 ;  /* 0x32a57060513e7823 */ /* 0x000fe2000000013e */
[-C--:B------:R-:W-:Y:S01]  /*6fb0*/  FFMA.RM R65, R65, R69.reuse, 12582913 ;  /* 0x4b40000141417423 */ /* 0x080fe20000004045 */
[-C--:B------:R-:W-:Y:S01]  /*6fc0*/  FFMA.RM R67, R66, R69.reuse, 12582913 ;  /* 0x4b40000142437423 */ /* 0x080fe20000004045 */
[C---:B------:R-:W-:Y:S01]  /*6fd0*/  FFMA R38, -R29.reuse, 1.4426950216293334961, -R38 ;  /* 0x3fb8aa3b1d267823 */ /* 0x040fe20000000926 */
[----:B------:R-:W-:Y:S01]  /*6fe0*/  FFMA.RM R68, R68, R69, 12582913 ;  /* 0x4b40000144447423 */ /* 0x000fe20000004045 */
[----:B------:R-:W-:Y:S01]  /*6ff0*/  SHF.L.U32 R0, R0, 0x17, RZ ;  /* 0x0000001700007819 */ /* 0x000fe200000006ff */
[----:B------:R1:W-:Y:S01]  /*7000*/  MUFU.EX2 R27, R62 ;  /* 0x0000003e001b7308 */ /* 0x0003e20000000800 */
[----:B------:R-:W-:Y:S01]  /*7010*/  FFMA R38, -R29, 1.925963033500011079e-08, R38 ;  /* 0x32a570601d267823 */ /* 0x000fe20000000126 */
[----:B------:R-:W-:Y:S01]  /*7020*/  FADD R64, R61, -12583039 ;  /* 0xcb40007f3d407421 */ /* 0x000fe20000000000 */
[----:B------:R-:W-:Y:S01]  /*7030*/  FADD R66, R65, -12583039 ;  /* 0xcb40007f41427421 */ /* 0x000fe20000000000 */
[----:B------:R-:W-:Y:S01]  /*7040*/  FADD R70, R68, -12583039 ;  /* 0xcb40007f44467421 */ /* 0x000fe20000000000 */
[----:B--2---:R-:W-:Y:S01]  /*7050*/  FFMA R72, R0, R3, 1 ;  /* 0x3f80000000487423 */ /* 0x004fe20000000003 */
[----:B------:R-:W-:Y:S01]  /*7060*/  FFMA R64, -R83, 1.4426950216293334961, -R64 ;  /* 0x3fb8aa3b53407823 */ /* 0x000fe20000000940 */
[----:B------:R-:W-:Y:S01]  /*7070*/  FFMA R66, -R85, 1.4426950216293334961, -R66 ;  /* 0x3fb8aa3b55427823 */ /* 0x000fe20000000942 */
[----:B------:R2:W-:Y:S01]  /*7080*/  MUFU.EX2 R29, R38 ;  /* 0x00000026001d7308 */ /* 0x0005e20000000800 */
[----:B-1----:R-:W-:Y:S01]  /*7090*/  FADD R62, R63, -12583039 ;  /* 0xcb40007f3f3e7421 */ /* 0x002fe20000000000 */
[----:B------:R-:W-:Y:S01]  /*70a0*/  FFMA R70, -R87, 1.4426950216293334961, -R70 ;  /* 0x3fb8aa3b57467823 */ /* 0x000fe20000000946 */
[----:B------:R-:W-:-:S02]  /*70b0*/  VIADD R0, R72, 0x1800000 ;  /* 0x0180000048007836 */ /* 0x000fc40000000000 */
[----:B------:R-:W-:Y:S01]  /*70c0*/  FFMA R64, -R83, 1.925963033500011079e-08, R64 ;  /* 0x32a5706053407823 */ /* 0x000fe20000000140 */
[----:B------:R-:W-:Y:S01]  /*70d0*/  FFMA R62, -R31, 1.4426950216293334961, -R62 ;  /* 0x3fb8aa3b1f3e7823 */ /* 0x000fe2000000093e */
[----:B------:R-:W-:Y:S01]  /*70e0*/  FFMA R66, -R85, 1.925963033500011079e-08, R66 ;  /* 0x32a5706055427823 */ /* 0x000fe20000000142 */
[----:B------:R-:W-:Y:S01]  /*70f0*/  FFMA R70, -R87, 1.925963033500011079e-08, R70 ;  /* 0x32a5706057467823 */ /* 0x000fe20000000146 */
[----:B------:R-:W-:Y:S01]  /*7100*/  LOP3.LUT R0, R0, 0x7f800000, RZ, 0xc0, !PT ;  /* 0x7f80000000007812 */ /* 0x000fe200078ec0ff */
[----:B--2---:R-:W-:Y:S01]  /*7110*/  FADD R38, R67, -12583039 ;  /* 0xcb40007f43267421 */ /* 0x004fe20000000000 */
[----:B------:R-:W-:Y:S01]  /*7120*/  FFMA R62, -R31, 1.925963033500011079e-08, R62 ;  /* 0x32a570601f3e7823 */ /* 0x000fe2000000013e */
[----:B------:R-:W1:Y:S01]  /*7130*/  MUFU.EX2 R60, R60 ;  /* 0x0000003c003c7308 */ /* 0x000e620000000800 */
[----:B------:R-:W-:Y:S01]  /*7140*/  ISETP.GT.U32.AND P2, PT, R0, 0x1ffffff, PT ;  /* 0x01ffffff0000780c */ /* 0x000fe20003f44070 */
[----:B------:R-:W-:Y:S01]  /*7150*/  FFMA R38, -R33, 1.4426950216293334961, -R38 ;  /* 0x3fb8aa3b21267823 */ /* 0x000fe20000000926 */
[----:B------:R-:W-:Y:S01]  /*7160*/  SHF.L.U32 R34, R34, 0x17, RZ ;  /* 0x0000001722227819 */ /* 0x000fe200000006ff */
[----:B------:R-:W-:Y:S01]  /*7170*/  IMAD.SHL.U32 R26, R26, 0x800000, RZ ;  /* 0x008000001a1a7824 */ /* 0x000fe200078e00ff */
[----:B------:R-:W-:Y:S01]  /*7180*/  SHF.L.U32 R59, R59, 0x17, RZ ;  /* 0x000000173b3b7819 */ /* 0x000fe200000006ff */
[----:B------:R-:W-:Y:S01]  /*7190*/  FFMA R38, -R33, 1.925963033500011079e-08, R38 ;  /* 0x32a5706021267823 */ /* 0x000fe20000000126 */
[----:B------:R-:W-:Y:S01]  /*71a0*/  SHF.L.U32 R30, R30, 0x17, RZ ;  /* 0x000000171e1e7819 */ /* 0x000fe200000006ff */
[----:B------:R-:W2:Y:S01]  /*71b0*/  MUFU.EX2 R64, R64 ;  /* 0x0000004000407308 */ /* 0x000ea20000000800 */
[----:B------:R-:W-:Y:S01]  /*71c0*/  SHF.L.U32 R28, R28, 0x17, RZ ;  /* 0x000000171c1c7819 */ /* 0x000fe200000006ff */
[----:B------:R-:W-:Y:S01]  /*71d0*/  IMAD.SHL.U32 R36, R36, 0x800000, RZ ;  /* 0x0080000024247824 */ /* 0x000fe200078e00ff */
[----:B------:R-:W-:Y:S01]  /*71e0*/  SHF.L.U32 R56, R56, 0x17, RZ ;  /* 0x0000001738387819 */ /* 0x000fe200000006ff */
[----:B------:R-:W-:Y:S01]  /*71f0*/  IMAD.SHL.U32 R24, R24, 0x800000, RZ ;  /* 0x0080000018187824 */ /* 0x000fe200078e00ff */
[----:B------:R-:W-:Y:S01]  /*7200*/  SHF.L.U32 R32, R32, 0x17, RZ ;  /* 0x0000001720207819 */ /* 0x000fe200000006ff */
[----:B------:R-:W-:Y:S01]  /*7210*/  IMAD.SHL.U32 R63, R63, 0x800000, RZ ;  /* 0x008000003f3f7824 */ /* 0x000fe200078e00ff */
[----:B------:R-:W-:Y:S01]  /*7220*/  SHF.L.U32 R58, R58, 0x17, RZ ;  /* 0x000000173a3a7819 */ /* 0x000fe200000006ff */
[----:B------:R-:W4:Y:S01]  /*7230*/  MUFU.EX2 R62, R62 ;  /* 0x0000003e003e7308 */ /* 0x000f220000000800 */
[----:B------:R-:W-:Y:S01]  /*7240*/  SHF.L.U32 R61, R61, 0x17, RZ ;  /* 0x000000173d3d7819 */ /* 0x000fe200000006ff */
[----:B------:R-:W-:Y:S01]  /*7250*/  IMAD.SHL.U32 R68, R68, 0x800000, RZ ;  /* 0x0080000044447824 */ /* 0x000fe200078e00ff */
[----:B------:R-:W-:Y:S01]  /*7260*/  SHF.L.U32 R65, R65, 0x17, RZ ;  /* 0x0000001741417819 */ /* 0x000fe200000006ff */
[----:B------:R-:W-:Y:S01]  /*7270*/  BSSY B1, `(.L_x_167) ;  /* 0x000001e000017945 */ /* 0x000fe20003800000 */
[----:B------:R-:W-:Y:S01]  /*7280*/  SHF.L.U32 R67, R67, 0x17, RZ ;  /* 0x0000001743437819 */ /* 0x000fe200000006ff */
[----:B---3--:R-:W-:Y:S01]  /*7290*/  FFMA R37, R34, R37, 1 ;  /* 0x3f80000022257423 */ /* 0x008fe20000000025 */
[----:B-1----:R-:W-:Y:S01]  /*72a0*/  FFMA R60, R59, R60, 1 ;  /* 0x3f8000003b3c7423 */ /* 0x002fe2000000003c */
[----:B------:R-:W1:Y:S01]  /*72b0*/  MUFU.EX2 R66, R66 ;  /* 0x0000004200427308 */ /* 0x000e620000000800 */
[----:B------:R-:W-:Y:S01]  /*72c0*/  FFMA R35, R26, R35, 1 ;  /* 0x3f8000001a237423 */ /* 0x000fe20000000023 */
[----:B------:R-:W-:Y:S01]  /*72d0*/  FFMA R30, R30, R21, 1 ;  /* 0x3f8000001e1e7423 */ /* 0x000fe20000000015 */
[----:B------:R-:W-:Y:S01]  /*72e0*/  FFMA R36, R36, R23, 1 ;  /* 0x3f80000024247423 */ /* 0x000fe20000000017 */
[----:B------:R-:W-:Y:S01]  /*72f0*/  FFMA R39, R28, R39, 1 ;  /* 0x3f8000001c277423 */ /* 0x000fe20000000027 */
[----:B------:R-:W-:Y:S01]  /*7300*/  FFMA R34, R56, R25, 1 ;  /* 0x3f80000038227423 */ /* 0x000fe20000000019 */
[----:B------:R-:W-:Y:S01]  /*7310*/  FFMA R31, R24, R57, 1 ;  /* 0x3f800000181f7423 */ /* 0x000fe20000000039 */
[----:B------:R-:W-:Y:S01]  /*7320*/  FFMA R33, R32, R27, 1 ;  /* 0x3f80000020217423 */ /* 0x000fe2000000001b */
[----:B------:R-:W3:Y:S01]  /*7330*/  MUFU.EX2 R38, R38 ;  /* 0x0000002600267308 */ /* 0x000ee20000000800 */
[----:B------:R-:W-:Y:S01]  /*7340*/  FFMA R58, R58, R29, 1 ;  /* 0x3f8000003a3a7423 */ /* 0x000fe2000000001d */
[----:B--2---:R-:W-:Y:S01]  /*7350*/  FFMA R61, R61, R64, 1 ;  /* 0x3f8000003d3d7423 */ /* 0x004fe20000000040 */
[----:B----4-:R-:W-:-:S05]  /*7360*/  FFMA R62, R63, R62, 1 ;  /* 0x3f8000003f3e7423 */ /* 0x010fca000000003e */
[----:B------:R-:W2:Y:S01]  /*7370*/  MUFU.EX2 R3, R70 ;  /* 0x0000004600037308 */ /* 0x000ea20000000800 */
[----:B-1----:R-:W-:Y:S01]  /*7380*/  FFMA R65, R65, R66, 1 ;  /* 0x3f80000041417423 */ /* 0x002fe20000000042 */
[----:B---3--:R-:W-:Y:S01]  /*7390*/  FFMA R38, R67, R38, 1 ;  /* 0x3f80000043267423 */ /* 0x008fe20000000026 */
[----:B--2---:R-:W-:Y:S01]  /*73a0*/  FFMA R59, R68, R3, 1 ;  /* 0x3f800000443b7423 */ /* 0x004fe20000000003 */
[----:B------:R-:W-:Y:S06]  /*73b0*/  @P2 BRA `(.L_x_168) ;  /* 0x0000000000142947 */ /* 0x000fec0003800000 */
[----:B------:R-:W-:Y:S02]  /*73c0*/  MOV R3, R72 ;  /* 0x0000004800037202 */ /* 0x000fe40000000f00 */
[----:B------:R-:W-:-:S07]  /*73d0*/  MOV R70, 0x73f0 ;  /* 0x000073f000467802 */ /* 0x000fce0000000f00 */
[----:B------:R-:W-:Y:S05]  /*73e0*/  CALL.REL.NOINC `($__internal_0_$__cuda_sm20_rcp_rn_f32_slowpath) ;  /* 0x00000068001c7944 */ /* 0x000fea0003c00000 */
[----:B------:R-:W-:Y:S01]  /*73f0*/  MOV R21, R0 ;  /* 0x0000000000157202 */ /* 0x000fe20000000f00 */
[----:B------:R-:W-:Y:S06]  /*7400*/  BRA `(.L_x_169) ;  /* 0x0000000000107947 */ /* 0x000fec0003800000 */
.L_x_168:
[----:B------:R-:W1:Y:S02]  /*7410*/  MUFU.RCP R21, R72 ;  /* 0x0000004800157308 */ /* 0x000e640000001000 */
[----:B-1----:R-:W-:-:S04]  /*7420*/  FFMA R0, R72, R21, -1 ;  /* 0xbf80000048007423 */ /* 0x002fc80000000015 */
[----:B------:R-:W-:-:S04]  /*7430*/  FADD.FTZ R0, -R0, -RZ ;  /* 0x800000ff00007221 */ /* 0x000fc80000010100 */
[----:B------:R-:W-:-:S07]  /*7440*/  FFMA R21, R21, R0, R21 ;  /* 0x0000000015157223 */ /* 0x000fce0000000015 */
.L_x_169:
[----:B------:R-:W-:Y:S05]  /*7450*/  BSYNC B1 ;  /* 0x0000000000017941 */ /* 0x000fea0003800000 */
.L_x_167:
[----:B------:R-:W-:Y:S01]  /*7460*/  VIADD R0, R35, 0x1800000 ;  /* 0x0180000023007836 */ /* 0x000fe20000000000 */
[----:B------:R-:W-:Y:S04]  /*7470*/  BSSY B1, `(.L_x_170) ;  /* 0x000000d000017945 */ /* 0x000fe80003800000 */
[----:B------:R-:W-:-:S04]  /*7480*/  LOP3.LUT R0, R0, 0x7f800000, RZ, 0xc0, !PT ;  /* 0x7f80000000007812 */ /* 0x000fc800078ec0ff */
[----:B------:R-:W-:-:S13]  /*7490*/  ISETP.GT.U32.AND P2, PT, R0, 0x1ffffff, PT ;  /* 0x01ffffff0000780c */ /* 0x000fda0003f44070 */
[----:B------:R-:W-:Y:S05]  /*74a0*/  @P2 BRA `(.L_x_171) ;  /* 0x0000000000142947 */ /* 0x000fea0003800000 */
[----:B------:R-:W-:Y:S02]  /*74b0*/  MOV R3, R35 ;  /* 0x0000002300037202 */ /* 0x000fe40000000f00 */
[----:B------:R-:W-:-:S07]  /*74c0*/  MOV R70, 0x74e0 ;  /* 0x000074e000467802 */ /* 0x000fce0000000f00 */
[----:B------:R-:W-:Y:S05]  /*74d0*/  CALL.REL.NOINC `($__internal_0_$__cuda_sm20_rcp_rn_f32_slowpath) ;  /* 0x0000006400e07944 */ /* 0x000fea0003c00000 */
[----:B------:R-:W-:Y:S01]  /*74e0*/  MOV R24, R0 ;  /* 0x0000000000187202 */ /* 0x000fe20000000f00 */
[----:B------:R-:W-:Y:S06]  /*74f0*/  BRA `(.L_x_172) ;  /* 0x0000000000107947 */ /* 0x000fec0003800000 */
.L_x_171:
[----:B------:R-:W1:Y:S02]  /*7500*/  MUFU.RCP R24, R35 ;  /* 0x0000002300187308 */ /* 0x000e640000001000 */
[----:B-1----:R-:W-:-:S04]  /*7510*/  FFMA R0, R35, R24, -1 ;  /* 0xbf80000023007423 */ /* 0x002fc80000000018 */
[----:B------:R-:W-:-:S04]  /*7520*/  FADD.FTZ R3, -R0, -RZ ;  /* 0x800000ff00037221 */ /* 0x000fc80000010100 */
[----:B------:R-:W-:-:S07]  /*7530*/  FFMA R24, R24, R3, R24 ;  /* 0x0000000318187223 */ /* 0x000fce0000000018 */
.L_x_172:
[----:B------:R-:W-:Y:S05]  /*7540*/  BSYNC B1 ;  /* 0x0000000000017941 */ /* 0x000fea0003800000 */
.L_x_170:
        /* <DEDUP_REMOVED lines=10> */
.L_x_174:
[----:B------:R-:W1:Y:S02]  /*75f0*/  MUFU.RCP R23, R30 ;  /* 0x0000001e00177308 */ /* 0x000e640000001000 */
[----:B-1----:R-:W-:-:S04]  /*7600*/  FFMA R0, R30, R23, -1 ;  /* 0xbf8000001e007423 */ /* 0x002fc80000000017 */
[----:B------:R-:W-:-:S04]  /*7610*/  FADD.FTZ R0, -R0, -RZ ;  /* 0x800000ff00007221 */ /* 0x000fc80000010100 */
[----:B------:R-:W-:-:S07]  /*7620*/  FFMA R23, R23, R0, R23 ;  /* 0x0000000017177223 */ /* 0x000fce0000000017 */
.L_x_175:
[----:B------:R-:W-:Y:S05]  /*7630*/  BSYNC B1 ;  /* 0x0000000000017941 */ /* 0x000fea0003800000 */
.L_x_173:
        /* <DEDUP_REMOVED lines=10> */
.L_x_177:
[----:B------:R-:W1:Y:S02]  /*76e0*/  MUFU.RCP R26, R37 ;  /* 0x00000025001a7308 */ /* 0x000e640000001000 */
[----:B-1----:R-:W-:-:S04]  /*76f0*/  FFMA R0, R37, R26, -1 ;  /* 0xbf80000025007423 */ /* 0x002fc8000000001a */
[----:B------:R-:W-:-:S04]  /*7700*/  FADD.FTZ R3, -R0, -RZ ;  /* 0x800000ff00037221 */ /* 0x000fc80000010100 */
[----:B------:R-:W-:-:S07]  /*7710*/  FFMA R26, R26, R3, R26 ;  /* 0x000000031a1a7223 */ /* 0x000fce000000001a */
.L_x_178:
[----:B------:R-:W-:Y:S05]  /*7720*/  BSYNC B1 ;  /* 0x0000000000017941 */ /* 0x000fea0003800000 */
.L_x_176:
        /* <DEDUP_REMOVED lines=10> */
.L_x_180:
[----:B------:R-:W1:Y:S02]  /*77d0*/  MUFU.RCP R25, R36 ;  /* 0x0000002400197308 */ /* 0x000e640000001000 */
[----:B-1----:R-:W-:-:S04]  /*77e0*/  FFMA R0, R36, R25, -1 ;  /* 0xbf80000024007423 */ /* 0x002fc80000000019 */
[----:B------:R-:W-:-:S04]  /*77f0*/  FADD.FTZ R0, -R0, -RZ ;  /* 0x800000ff00007221 */ /* 0x000fc80000010100 */
[----:B------:R-:W-:-:S07]  /*7800*/  FFMA R25, R25, R0, R25 ;  /* 0x0000000019197223 */ /* 0x000fce0000000019 */
.L_x_181:
[----:B------:R-:W-:Y:S05]  /*7810*/  BSYNC B1 ;  /* 0x0000000000017941 */ /* 0x000fea0003800000 */
.L_x_179:
        /* <DEDUP_REMOVED lines=10> */
.L_x_183:
[----:B------:R-:W1:Y:S02]  /*78c0*/  MUFU.RCP R28, R39 ;  /* 0x00000027001c7308 */ /* 0x000e640000001000 */
[----:B-1----:R-:W-:-:S04]  /*78d0*/  FFMA R0, R39, R28, -1 ;  /* 0xbf80000027007423 */ /* 0x002fc8000000001c */
[----:B------:R-:W-:-:S04]  /*78e0*/  FADD.FTZ R3, -R0, -RZ ;  /* 0x800000ff00037221 */ /* 0x000fc80000010100 */
[----:B------:R-:W-:-:S07]  /*78f0*/  FFMA R28, R28, R3, R28 ;  /* 0x000000031c1c7223 */ /* 0x000fce000000001c */
.L_x_184:
[----:B------:R-:W-:Y:S05]  /*7900*/  BSYNC B1 ;  /* 0x0000000000017941 */ /* 0x000fea0003800000 */
.L_x_182:
        /* <DEDUP_REMOVED lines=10> */
.L_x_186:
[----:B------:R-:W1:Y:S02]  /*79b0*/  MUFU.RCP R27, R34 ;  /* 0x00000022001b7308 */ /* 0x000e640000001000 */
[----:B-1----:R-:W-:-:S04]  /*79c0*/  FFMA R0, R34, R27, -1 ;  /* 0xbf80000022007423 */ /* 0x002fc8000000001b */
[----:B------:R-:W-:-:S04]  /*79d0*/  FADD.FTZ R0, -R0, -RZ ;  /* 0x800000ff00007221 */ /* 0x000fc80000010100 */
[----:B------:R-:W-:-:S07]  /*79e0*/  FFMA R27, R27, R0, R27 ;  /* 0x000000001b1b7223 */ /* 0x000fce000000001b */
.L_x_187:
[----:B------:R-:W-:Y:S05]  /*79f0*/  BSYNC B1 ;  /* 0x0000000000017941 */ /* 0x000fea0003800000 */
.L_x_185:
        /* <DEDUP_REMOVED lines=10> */
.L_x_189:
[----:B------:R-:W1:Y:S02]  /*7aa0*/  MUFU.RCP R30, R31 ;  /* 0x0000001f001e7308 */ /* 0x000e640000001000 */
[----:B-1----:R-:W-:-:S04]  /*7ab0*/  FFMA R0, R31, R30, -1 ;  /* 0xbf8000001f007423 */ /* 0x002fc8000000001e */
[----:B------:R-:W-:-:S04]  /*7ac0*/  FADD.FTZ R3, -R0, -RZ ;  /* 0x800000ff00037221 */ /* 0x000fc80000010100 */
[----:B------:R-:W-:-:S07]  /*7ad0*/  FFMA R30, R30, R3, R30 ;  /* 0x000000031e1e7223 */ /* 0x000fce000000001e */
.L_x_190:
[----:B------:R-:W-:Y:S05]  /*7ae0*/  BSYNC B1 ;  /* 0x0000000000017941 */ /* 0x000fea0003800000 */
.L_x_188:
        /* <DEDUP_REMOVED lines=10> */
.L_x_192:
[----:B------:R-:W1:Y:S02]  /*7b90*/  MUFU.RCP R29, R60 ;  /* 0x0000003c001d7308 */ /* 0x000e640000001000 */
[----:B-1----:R-:W-:-:S04]  /*7ba0*/  FFMA R0, R60, R29, -1 ;  /* 0xbf8000003c007423 */ /* 0x002fc8000000001d */
[----:B------:R-:W-:-:S04]  /*7bb0*/  FADD.FTZ R0, -R0, -RZ ;  /* 0x800000ff00007221 */ /* 0x000fc80000010100 */
[----:B------:R-:W-:-:S07]  /*7bc0*/  FFMA R29, R29, R0, R29 ;  /* 0x000000001d1d7223 */ /* 0x000fce000000001d */
.L_x_193:
[----:B------:R-:W-:Y:S05]  /*7bd0*/  BSYNC B1 ;  /* 0x0000000000017941 */ /* 0x000fea0003800000 */
.L_x_191:
        /* <DEDUP_REMOVED lines=10> */
.L_x_195:
[----:B------:R-:W1:Y:S02]  /*7c80*/  MUFU.RCP R32, R33 ;  /* 0x0000002100207308 */ /* 0x000e640000001000 */
[----:B-1----:R-:W-:-:S04]  /*7c90*/  FFMA R0, R33, R32, -1 ;  /* 0xbf80000021007423 */ /* 0x002fc80000000020 */
[----:B------:R-:W-:-:S04]  /*7ca0*/  FADD.FTZ R3, -R0, -RZ ;  /* 0x800000ff00037221 */ /* 0x000fc80000010100 */
[----:B------:R-:W-:-:S07]  /*7cb0*/  FFMA R32, R32, R3, R32 ;  /* 0x0000000320207223 */ /* 0x000fce0000000020 */
.L_x_196:
[----:B------:R-:W-:Y:S05]  /*7cc0*/  BSYNC B1 ;  /* 0x0000000000017941 */ /* 0x000fea0003800000 */
.L_x_194:
        /* <DEDUP_REMOVED lines=10> */
.L_x_198:
[----:B------:R-:W1:Y:S02]  /*7d70*/  MUFU.RCP R31, R58 ;  /* 0x0000003a001f7308 */ /* 0x000e640000001000 */
[----:B-1----:R-:W-:-:S04]  /*7d80*/  FFMA R0, R58, R31, -1 ;  /* 0xbf8000003a007423 */ /* 0x002fc8000000001f */
[----:B------:R-:W-:-:S04]  /*7d90*/  FADD.FTZ R0, -R0, -RZ ;  /* 0x800000ff00007221 */ /* 0x000fc80000010100 */
[----:B------:R-:W-:-:S07]  /*7da0*/  FFMA R31, R31, R0, R31 ;  /* 0x000000001f1f7223 */ /* 0x000fce000000001f */
.L_x_199:
[----:B------:R-:W-:Y:S05]  /*7db0*/  BSYNC B1 ;  /* 0x0000000000017941 */ /* 0x000fea0003800000 */
.L_x_197:
        /* <DEDUP_REMOVED lines=10> */
.L_x_201:
[----:B------:R-:W1:Y:S02]  /*7e60*/  MUFU.RCP R34, R61 ;  /* 0x0000003d00227308 */ /* 0x000e640000001000 */
[----:B-1----:R-:W-:-:S04]  /*7e70*/  FFMA R0, R61, R34, -1 ;  /* 0xbf8000003d007423 */ /* 0x002fc80000000022 */
[----:B------:R-:W-:-:S04]  /*7e80*/  FADD.FTZ R3, -R0, -RZ ;  /* 0x800000ff00037221 */ /* 0x000fc80000010100 */
[----:B------:R-:W-:-:S07]  /*7e90*/  FFMA R34, R34, R3, R34 ;  /* 0x0000000322227223 */ /* 0x000fce0000000022 */
.L_x_202:
[----:B------:R-:W-:Y:S05]  /*7ea0*/  BSYNC B1 ;  /* 0x0000000000017941 */ /* 0x000fea0003800000 */
.L_x_200:
        /* <DEDUP_REMOVED lines=10> */
.L_x_204:
[----:B------:R-:W1:Y:S02]  /*7f50*/  MUFU.RCP R33, R62 ;  /* 0x0000003e00217308 */ /* 0x000e640000001000 */
[----:B-1----:R-:W-:-:S04]  /*7f60*/  FFMA R0, R62, R33, -1 ;  /* 0xbf8000003e007423 */ /* 0x002fc80000000021 */
[----:B------:R-:W-:-:S04]  /*7f70*/  FADD.FTZ R0, -R0, -RZ ;  /* 0x800000ff00007221 */ /* 0x000fc80000010100 */
[----:B------:R-:W-:-:S07]  /*7f80*/  FFMA R33, R33, R0, R33 ;  /* 0x0000000021217223 */ /* 0x000fce0000000021 */
.L_x_205:
[----:B------:R-:W-:Y:S05]  /*7f90*/  BSYNC B1 ;  /* 0x0000000000017941 */ /* 0x000fea0003800000 */
.L_x_203:
        /* <DEDUP_REMOVED lines=10> */
.L_x_207:
[----:B------:R-:W1:Y:S02]  /*8040*/  MUFU.RCP R36, R65 ;  /* 0x0000004100247308 */ /* 0x000e640000001000 */
[----:B-1----:R-:W-:-:S04]  /*8050*/  FFMA R0, R65, R36, -1 ;  /* 0xbf80000041007423 */ /* 0x002fc80000000024 */
[----:B------:R-:W-:-:S04]  /*8060*/  FADD.FTZ R3, -R0, -RZ ;  /* 0x800000ff00037221 */ /* 0x000fc80000010100 */
[----:B------:R-:W-:-:S07]  /*8070*/  FFMA R36, R36, R3, R36 ;  /* 0x0000000324247223 */ /* 0x000fce0000000024 */
.L_x_208:
[----:B------:R-:W-:Y:S05]  /*8080*/  BSYNC B1 ;  /* 0x0000000000017941 */ /* 0x000fea0003800000 */
.L_x_206:
        /* <DEDUP_REMOVED lines=10> */
.L_x_210:
[----:B------:R-:W1:Y:S02]  /*8130*/  MUFU.RCP R35, R38 ;  /* 0x0000002600237308 */ /* 0x000e640000001000 */
[----:B-1----:R-:W-:-:S04]  /*8140*/  FFMA R0, R38, R35, -1 ;  /* 0xbf80000026007423 */ /* 0x002fc80000000023 */
[----:B------:R-:W-:-:S04]  /*8150*/  FADD.FTZ R0, -R0, -RZ ;  /* 0x800000ff00007221 */ /* 0x000fc80000010100 */
[----:B------:R-:W-:-:S07]  /*8160*/  FFMA R35, R35, R0, R35 ;  /* 0x0000000023237223 */ /* 0x000fce0000000023 */
.L_x_211:
[----:B------:R-:W-:Y:S05]  /*8170*/  BSYNC B1 ;  /* 0x0000000000017941 */ /* 0x000fea0003800000 */
.L_x_209:
[----:B------:R-:W-:-:S05]  /*8180*/  VIADD R0, R59, 0x1800000 ;  /* 0x018000003b007836 */ /* 0x000fca0000000000 */
[----:B------:R-:W-:-:S04]  /*8190*/  LOP3.LUT R0, R0, 0x7f800000, RZ, 0xc0, !PT ;  /* 0x7f80000000007812 */ /* 0x000fc800078ec0ff */
[----:B------:R-:W-:-:S13]  /*81a0*/  ISETP.GT.U32.AND P2, PT, R0, 0x1ffffff, PT ;  /* 0x01ffffff0000780c */ /* 0x000fda0003f44070 */
[----:B------:R-:W-:Y:S05]  /*81b0*/  @P2 BRA `(.L_x_212) ;  /* 0x0000000000102947 */ /* 0x000fea0003800000 */
[----:B------:R-:W-:Y:S02]  /*81c0*/  MOV R3, R59 ;  /* 0x0000003b00037202 */ /* 0x000fe40000000f00 */
[----:B------:R-:W-:-:S07]  /*81d0*/  MOV R70, 0x81f0 ;  /* 0x000081f000467802 */ /* 0x000fce0000000f00 */
[----:B------:R-:W-:Y:S05]  /*81e0*/  CALL.REL.NOINC `($__internal_0_$__cuda_sm20_rcp_rn_f32_slowpath) ;  /* 0x00000058009c7944 */ /* 0x000fea0003c00000 */
[----:B------:R-:W-:Y:S05]  /*81f0*/  BRA `(.L_x_213) ;  /* 0x0000000000107947 */ /* 0x000fea0003800000 */
.L_x_212:
[----:B------:R-:W1:Y:S02]  /*8200*/  MUFU.RCP R0, R59 ;  /* 0x0000003b00007308 */ /* 0x000e640000001000 */
[----:B-1----:R-:W-:-:S04]  /*8210*/  FFMA R3, R59, R0, -1 ;  /* 0xbf8000003b037423 */ /* 0x002fc80000000000 */
[----:B------:R-:W-:-:S04]  /*8220*/  FADD.FTZ R3, -R3, -RZ ;  /* 0x800000ff03037221 */ /* 0x000fc80000010100 */
[----:B------:R-:W-:-:S07]  /*8230*/  FFMA R0, R0, R3, R0 ;  /* 0x0000000300007223 */ /* 0x000fce0000000000 */
.L_x_213:
        /* <DEDUP_REMOVED lines=30> */
.L_x_215:
[----:B------:R-:W-:Y:S05]  /*8420*/  BSYNC B0 ;  /* 0x0000000000007941 */ /* 0x000fea0003800000 */
.L_x_214:
[----:B------:R-:W-:Y:S06]  /*8430*/  BAR.SYNC.DEFER_BLOCKING 0x1, 0x100 ;  /* 0x0044000000007b1d */ /* 0x000fec0000010000 */
[----:B------:R-:W-:Y:S04]  /*8440*/  BSSY B0, `(.L_x_216) ;  /* 0x0000009000007945 */ /* 0x000fe80003800000 */
[----:B------:R-:W-:Y:S05]  /*8450*/  @P0 BRA `(.L_x_217) ;  /* 0x00000000001c0947 */ /* 0x000fea0003800000 */
[----:B------:R-:W-:-:S13]  /*8460*/  ISETP.NE.AND P2, PT, R93, 0x3, PT ;  /* 0x000000035d00780c */ /* 0x000fda0003f45270 */
[----:B------:R-:W-:Y:S05]  /*8470*/  @!P2 BRA `(.L_x_218) ;  /* 0x000000000004a947 */ /* 0x000fea0003800000 */
[----:B------:R-:W-:Y:S01]  /*8480*/  BPT.TRAP 0x1 ;  /* 0x000000040000795c */ /* 0x000fe20000300000 */
.L_x_218:
[----:B------:R-:W-:-:S04]  /*8490*/  ULEA UR4, UR42, UR52, 0x3 ;  /* 0x000000342a047291 */ /* 0x000fc8000f8e183f */
[----:B------:R-:W-:-:S04]  /*84a0*/  UIADD3 UR4, UR4, 0x60, URZ ;  /* 0x0000006004047890 */ /* 0x000fc8000fffe03f */
[----:B------:R-:W-:-:S09]  /*84b0*/  UPRMT UR4, UR51, 0x654, UR4 ;  /* 0x0000065433047896 */ /* 0x000fd20008000004 */
[----:B------:R-:W-:Y:S03]  /*84c0*/  SYNCS.ARRIVE.TRANS64.RED.A1T0 RZ, [UR4], RZ ;  /* 0x000000ffffff79a7 */ /* 0x000fe60008100404 */
.L_x_217:
[----:B------:R-:W-:Y:S05]  /*84d0*/  BSYNC B0 ;  /* 0x0000000000007941 */ /* 0x000fea0003800000 */
.L_x_216:
[----:B------:R-:W-:Y:S01]  /*84e0*/  UIADD3 UR4, UR42, 0x1, URZ ;  /* 0x000000012a047890 */ /* 0x000fe2000fffe03f */
[----:B------:R-:W-:Y:S03]  /*84f0*/  BSSY B0, `(.L_x_219) ;  /* 0x0000015000007945 */ /* 0x000fe60003800000 */
[----:B------:R-:W-:-:S04]  /*8500*/  UISETP.NE.AND UP0, UPT, UR4, 0x4, UPT ;  /* 0x000000040400788c */ /* 0x000fc8000bf05270 */
[----:B------:R-:W-:Y:S01]  /*8510*/  USEL UR42, UR4, URZ, UP0 ;  /* 0x0000003f042a7287 */ /* 0x000fe20008000000 */
[----:B------:R-:W-:Y:S11]  /*8520*/  @P0 BRA `(.L_x_220) ;  /* 0x0000000000440947 */ /* 0x000ff60003800000 */
[----:B------:R-:W-:-:S13]  /*8530*/  ISETP.NE.AND P2, PT, R93, 0x3, PT ;  /* 0x000000035d00780c */ /* 0x000fda0003f45270 */
[----:B------:R-:W-:Y:S05]  /*8540*/  @!P2 BRA `(.L_x_221) ;  /* 0x000000000004a947 */ /* 0x000fea0003800000 */
[----:B------:R-:W-:Y:S01]  /*8550*/  BPT.TRAP 0x1 ;  /* 0x000000040000795c */ /* 0x000fe20000300000 */
.L_x_221:
[----:B------:R-:W-:Y:S01]  /*8560*/  SHF.L.U32 R3, R20, 0x1f, RZ ;  /* 0x0000001f14037819 */ /* 0x000fe200000006ff */
[----:B------:R-:W-:Y:S01]  /*8570*/  BSSY B1, `(.L_x_222) ;  /* 0x0000009000017945 */ /* 0x000fe20003800000 */
[C---:B------:R-:W-:Y:S02]  /*8580*/  LEA R20, R12.reuse, UR52, 0x3 ;  /* 0x000000340c147c11 */ /* 0x040fe4000f8e18ff */
[----:B------:R-:W-:Y:S02]  /*8590*/  PLOP3.LUT P3, PT, PT, PT, PT, 0x8, 0x0 ;  /* 0x000000000000781c */ /* 0x000fe40003f6e170 */
[----:B------:R-:W2:Y:S01]  /*85a0*/  SYNCS.PHASECHK.TRANS64.TRYWAIT P2, [R20+URZ+0x40], R3 ;  /* 0x00004003140075a7 */ /* 0x000ea2000804017f */
[----:B------:R-:W-:Y:S02]  /*85b0*/  @!P1 PLOP3.LUT P3, PT, P6, PT, PT, 0x80, 0x0 ;  /* 0x000000000000981c */ /* 0x000fe4000376f070 */
[----:B------:R-:W-:-:S05]  /*85c0*/  @!P1 LEA R12, R12, R15, 0xd ;  /* 0x0000000f0c0c9211 */ /* 0x000fca00078e68ff */
[----:B-1----:R-:W-:-:S06]  /*85d0*/  @!P1 VIADD R0, R12, 0x20 ;  /* 0x000000200c009836 */ /* 0x002fcc0000000000 */
[----:B------:R-:W-:Y:S01]  /*85e0*/  @P3 IADD3 R0, R12, -0x20, RZ ;  /* 0xffffffe00c003810 */ /* 0x000fe20007ffe0ff */
[----:B--2---:R-:W-:Y:S06]  /*85f0*/  @!P2 BRA `(.L_x_223) ;  /* 0x000000500040a947 */ /* 0x004fec0003800000 */
.L_x_356:
[----:B------:R-:W-:Y:S05]  /*8600*/  BSYNC B1 ;  /* 0x0000000000017941 */ /* 0x000fea0003800000 */
.L_x_222:
[----:B------:R-:W-:Y:S05]  /*8610*/  @!P1 WARPSYNC.ALL ;  /* 0x0000000000009948 */ /* 0x000fea0003800000 */
[----:B------:R2:W3:Y:S04]  /*8620*/  @!P1 LDSM.16.M88.4 R4, [R12] ;  /* 0x000000000c04983b */ /* 0x0004e80000000200 */
[----:B------:R2:W4:Y:S02]  /*8630*/  @!P1 LDSM.16.M88.4 R8, [R0] ;  /* 0x000000000008983b */ /* 0x0005240000000200 */
.L_x_220:
[----:B------:R-:W-:Y:S05]  /*8640*/  BSYNC B0 ;  /* 0x0000000000007941 */ /* 0x000fea0003800000 */
.L_x_219:
[----:B---3--:R-:W-:Y:S02]  /*8650*/  HADD2.F32 R21, -RZ, R5.H0_H0 ;  /* 0x20000005ff157230 */ /* 0x008fe40000004100 */
[C---:B------:R-:W-:Y:S01]  /*8660*/  FMUL R42, R91.reuse, R42 ;  /* 0x0000002a5b2a7220 */ /* 0x040fe20000400000 */
[--C-:B-1----:R-:W-:Y:S02]  /*8670*/  HADD2.F32 R3, -RZ, R4.reuse.H0_H0 ;  /* 0x20000004ff037230 */ /* 0x102fe40000004100 */
[C---:B------:R-:W-:Y:S01]  /*8680*/  FMUL R29, R91.reuse, R40 ;  /* 0x000000285b1d7220 */ /* 0x040fe20000400000 */
[----:B------:R-:W-:Y:S02]  /*8690*/  HADD2.F32 R15, -RZ, R4.H1_H1 ;  /* 0x30000004ff0f7230 */ /* 0x000fe40000004100 */
[C---:B------:R-:W-:Y:S01]  /*86a0*/  FFMA R21, R90.reuse, R21, R42 ;  /* 0x000000155a157223 */ /* 0x040fe2000000002a */
[----:B------:R-:W-:Y:S01]  /*86b0*/  MOV R42, 0x3bbb989d ;  /* 0x3bbb989d002a7802 */ /* 0x000fe20000000f00 */
[----:B--2---:R-:W-:Y:S01]  /*86c0*/  FMUL R0, R91, R41 ;  /* 0x000000295b007220 */ /* 0x004fe20000400000 */
[----:B------:R-:W-:Y:S01]  /*86d0*/  FFMA R3, R90, R3, R29 ;  /* 0x000000035a037223 */ /* 0x000fe2000000001d */
[----:B------:R-:W-:-:S02]  /*86e0*/  IMAD.MOV.U32 R57, RZ, RZ, 0x437c0000 ;  /* 0x437c0000ff397424 */ /* 0x000fc400078e00ff */
[----:B------:R-:W-:Y:S01]  /*86f0*/  FMUL R43, R91, R43 ;  /* 0x0000002b5b2b7220 */ /* 0x000fe20000400000 */
[----:B------:R-:W-:Y:S01]  /*8700*/  FFMA R0, R90, R15, R0 ;  /* 0x0000000f5a007223 */ /* 0x000fe20000000000 */
[-C--:B------:R-:W-:Y:S01]  /*8710*/  FFMA.SAT R4, -R3, R42.reuse, 0.5 ;  /* 0x3f00000003047423 */ /* 0x080fe2000000212a */
[-C--:B------:R-:W-:Y:S01]  /*8720*/  FFMA.SAT R20, -R21, R42.reuse, 0.5 ;  /* 0x3f00000015147423 */ /* 0x080fe2000000212a */
[--C-:B------:R-:W-:Y:S02]  /*8730*/  HADD2.F32 R23, -RZ, R6.reuse.H0_H0 ;  /* 0x20000006ff177230 */ /* 0x100fe40000004100 */
[----:B------:R-:W-:Y:S01]  /*8740*/  FFMA.SAT R12, -R0, R42, 0.5 ;  /* 0x3f000000000c7423 */ /* 0x000fe2000000212a */
[-C--:B------:R-:W-:Y:S01]  /*8750*/  FFMA.RM R4, R4, R57.reuse, 12582913 ;  /* 0x4b40000104047423 */ /* 0x080fe20000004039 */
[----:B------:R-:W-:Y:S02]  /*8760*/  HADD2.F32 R25, -RZ, R6.H1_H1 ;  /* 0x30000006ff197230 */ /* 0x000fe40000004100 */
[----:B------:R-:W-:Y:S01]  /*8770*/  FFMA.RM R20, R20, R57, 12582913 ;  /* 0x4b40000114147423 */ /* 0x000fe20000004039 */
[----:B------:R-:W-:-:S02]  /*8780*/  HADD2.F32 R5, -RZ, R5.H1_H1 ;  /* 0x30000005ff057230 */ /* 0x000fc40000004100 */
[----:B------:R-:W-:Y:S01]  /*8790*/  FADD R6, R4, -12583039 ;  /* 0xcb40007f04067421 */ /* 0x000fe20000000000 */
[----:B------:R-:W-:Y:S01]  /*87a0*/  FFMA.RM R12, R12, R57, 12582913 ;  /* 0x4b4000010c0c7423 */ /* 0x000fe20000004039 */
[----:B------:R-:W-:Y:S01]  /*87b0*/  FADD R24, R20, -12583039 ;  /* 0xcb40007f14187421 */ /* 0x000fe20000000000 */
[----:B------:R-:W-:Y:S01]  /*87c0*/  FMUL R15, R91, R44 ;  /* 0x0000002c5b0f7220 */ /* 0x000fe20000400000 */
[----:B------:R-:W-:Y:S01]  /*87d0*/  FFMA R6, -R3, 1.4426950216293334961, -R6 ;  /* 0x3fb8aa3b03067823 */ /* 0x000fe20000000906 */
[----:B------:R-:W-:Y:S01]  /*87e0*/  FADD R39, R12, -12583039 ;  /* 0xcb40007f0c277421 */ /* 0x000fe20000000000 */
[C---:B------:R-:W-:Y:S01]  /*87f0*/  FFMA R5, R90.reuse, R5, R43 ;  /* 0x000000055a057223 */ /* 0x040fe2000000002b */
[----:B------:R-:W-:Y:S01]  /*8800*/  FMUL R45, R91, R45 ;  /* 0x0000002d5b2d7220 */ /* 0x000fe20000400000 */
[----:B------:R-:W-:Y:S01]  /*8810*/  FFMA R24, -R21, 1.4426950216293334961, -R24 ;  /* 0x3fb8aa3b15187823 */ /* 0x000fe20000000918 */
[----:B------:R-:W-:Y:S01]  /*8820*/  FFMA R6, -R3, 1.925963033500011079e-08, R6 ;  /* 0x32a5706003067823 */ /* 0x000fe20000000106 */
[----:B------:R-:W-:Y:S01]  /*8830*/  FFMA R15, R90, R23, R15 ;  /* 0x000000175a0f7223 */ /* 0x000fe2000000000f */
[----:B------:R-:W-:Y:S01]  /*8840*/  FFMA R39, -R0, 1.4426950216293334961, -R39 ;  /* 0x3fb8aa3b00277823 */ /* 0x000fe20000000927 */
[----:B------:R-:W-:Y:S01]  /*8850*/  FFMA.SAT R3, -R5, R42, 0.5 ;  /* 0x3f00000005037423 */ /* 0x000fe2000000212a */
[----:B------:R-:W-:Y:S01]  /*8860*/  FFMA R25, R90, R25, R45 ;  /* 0x000000195a197223 */ /* 0x000fe2000000002d */
[----:B------:R-:W-:Y:S01]  /*8870*/  FFMA R24, -R21, 1.925963033500011079e-08, R24 ;  /* 0x32a5706015187823 */ /* 0x000fe20000000118 */
[----:B------:R-:W-:-:S02]  /*8880*/  HADD2.F32 R27, -RZ, R7.H0_H0 ;  /* 0x20000007ff1b7230 */ /* 0x000fc40000004100 */
[----:B------:R-:W-:Y:S01]  /*8890*/  FFMA R39, -R0, 1.925963033500011079e-08, R39 ;  /* 0x32a5706000277823 */ /* 0x000fe20000000127 */
[----:B------:R-:W-:Y:S01]  /*88a0*/  FFMA.SAT R21, -R15, R42, 0.5 ;  /* 0x3f0000000f157423 */ /* 0x000fe2000000212a */
[----:B------:R-:W-:Y:S02]  /*88b0*/  HADD2.F32 R7, -RZ, R7.H1_H1 ;  /* 0x30000007ff077230 */ /* 0x000fe40000004100 */
[----:B------:R-:W-:Y:S01]  /*88c0*/  FFMA.RM R0, R3, R57, 12582913 ;  /* 0x4b40000103007423 */ /* 0x000fe20000004039 */
[C---:B------:R-:W-:Y:S01]  /*88d0*/  FMUL R47, R91.reuse, R47 ;  /* 0x0000002f5b2f7220 */ /* 0x040fe20000400000 */
[----:B------:R-:W-:Y:S01]  /*88e0*/  FMUL R29, R91, R46 ;  /* 0x0000002e5b1d7220 */ /* 0x000fe20000400000 */
[----:B------:R-:W-:Y:S01]  /*88f0*/  FFMA.SAT R28, -R25, R42, 0.5 ;  /* 0x3f000000191c7423 */ /* 0x000fe2000000212a */
[----:B------:R1:W2:Y:S01]  /*8900*/  MUFU.EX2 R23, R6 ;  /* 0x0000000600177308 */ /* 0x0002a20000000800 */
[----:B------:R-:W-:Y:S01]  /*8910*/  FFMA.RM R26, R21, R57, 12582913 ;  /* 0x4b400001151a7423 */ /* 0x000fe20000004039 */
[----:B------:R-:W-:Y:S01]  /*8920*/  FFMA R47, R90, R7, R47 ;  /* 0x000000075a2f7223 */ /* 0x000fe2000000002f */
[----:B------:R-:W-:Y:S01]  /*8930*/  FFMA.RM R30, R28, R57, 12582913 ;  /* 0x4b4000011c1e7423 */ /* 0x000fe20000004039 */
[----:B------:R-:W-:Y:S01]  /*8940*/  FFMA R27, R90, R27, R29 ;  /* 0x0000001b5a1b7223 */ /* 0x000fe2000000001d */
[----:B------:R-:W-:Y:S01]  /*8950*/  FADD R28, R26, -12583039 ;  /* 0xcb40007f1a1c7421 */ /* 0x000fe20000000000 */
[----:B----4-:R-:W-:-:S02]  /*8960*/  HADD2.F32 R3, -RZ, R8.H0_H0 ;  /* 0x20000008ff037230 */ /* 0x010fc40000004100 */
[----:B------:R-:W-:Y:S01]  /*8970*/  FMUL R31, R91, R48 ;  /* 0x000000305b1f7220 */ /* 0x000fe20000400000 */
[----:B------:R3:W4:Y:S01]  /*8980*/  MUFU.EX2 R29, R24 ;  /* 0x00000018001d7308 */ /* 0x0007220000000800 */
[----:B-1----:R-:W-:Y:S01]  /*8990*/  FADD R6, R0, -12583039 ;  /* 0xcb40007f00067421 */ /* 0x002fe20000000000 */
[----:B------:R-:W-:Y:S01]  /*89a0*/  FFMA R28, -R15, 1.4426950216293334961, -R28 ;  /* 0x3fb8aa3b0f1c7823 */ /* 0x000fe2000000091c */
[----:B------:R-:W-:Y:S01]  /*89b0*/  FFMA.SAT R7, -R27, R42, 0.5 ;  /* 0x3f0000001b077423 */ /* 0x000fe2000000212a */
[----:B------:R-:W-:Y:S01]  /*89c0*/  FFMA R31, R90, R3, R31 ;  /* 0x000000035a1f7223 */ /* 0x000fe2000000001f */
[----:B------:R-:W-:Y:S01]  /*89d0*/  FFMA R6, -R5, 1.4426950216293334961, -R6 ;  /* 0x3fb8aa3b05067823 */ /* 0x000fe20000000906 */
[C---:B------:R-:W-:Y:S01]  /*89e0*/  FMUL R33, R91.reuse, R50 ;  /* 0x000000325b217220 */ /* 0x040fe20000400000 */
[----:B------:R-:W-:Y:S02]  /*89f0*/  HADD2.F32 R3, -RZ, R8.H1_H1 ;  /* 0x30000008ff037230 */ /* 0x000fe40000004100 */
[----:B------:R-:W-:Y:S01]  /*8a00*/  FMUL R49, R91, R49 ;  /* 0x000000315b317220 */ /* 0x000fe20000400000 */
[----:B---3--:R-:W-:Y:S01]  /*8a10*/  FFMA.SAT R24, -R47, R42, 0.5 ;  /* 0x3f0000002f187423 */ /* 0x008fe2000000212a */
[----:B------:R-:W-:Y:S01]  /*8a20*/  FFMA R6, -R5, 1.925963033500011079e-08, R6 ;  /* 0x32a5706005067823 */ /* 0x000fe20000000106 */
[----:B------:R-:W-:-:S02]  /*8a30*/  HADD2.F32 R5, -RZ, R9.H0_H0 ;  /* 0x20000009ff057230 */ /* 0x000fc40000004100 */
[----:B------:R-:W-:Y:S01]  /*8a40*/  FADD R32, R30, -12583039 ;  /* 0xcb40007f1e207421 */ /* 0x000fe20000000000 */
[-C--:B------:R-:W-:Y:S01]  /*8a50*/  FFMA.RM R24, R24, R57.reuse, 12582913 ;  /* 0x4b40000118187423 */ /* 0x080fe20000004039 */
[----:B------:R-:W-:Y:S01]  /*8a60*/  FFMA R28, -R15, 1.925963033500011079e-08, R28 ;  /* 0x32a570600f1c7823 */ /* 0x000fe2000000011c */
[----:B------:R-:W-:Y:S01]  /*8a70*/  FFMA.RM R8, R7, R57, 12582913 ;  /* 0x4b40000107087423 */ /* 0x000fe20000004039 */
[--C-:B------:R-:W-:Y:S02]  /*8a80*/  HADD2.F32 R7, -RZ, R10.reuse.H0_H0 ;  /* 0x2000000aff077230 */ /* 0x100fe40000004100 */
[----:B------:R-:W-:Y:S01]  /*8a90*/  FMUL R35, R91, R52 ;  /* 0x000000345b237220 */ /* 0x000fe20000400000 */
[----:B------:R-:W-:Y:S02]  /*8aa0*/  HADD2.F32 R15, -RZ, R10.H1_H1 ;  /* 0x3000000aff0f7230 */ /* 0x000fe40000004100 */
[----:B------:R-:W-:Y:S01]  /*8ab0*/  FADD R10, R24, -12583039 ;  /* 0xcb40007f180a7421 */ /* 0x000fe20000000000 */
[----:B------:R-:W-:-:S02]  /*8ac0*/  HADD2.F32 R9, -RZ, R9.H1_H1 ;  /* 0x30000009ff097230 */ /* 0x000fc40000004100 */
[----:B------:R-:W-:Y:S01]  /*8ad0*/  FMUL R51, R91, R51 ;  /* 0x000000335b337220 */ /* 0x000fe20000400000 */
[C---:B------:R-:W-:Y:S01]  /*8ae0*/  FFMA R5, R90.reuse, R5, R33 ;  /* 0x000000055a057223 */ /* 0x040fe20000000021 */
[----:B------:R-:W-:Y:S01]  /*8af0*/  FFMA R32, -R25, 1.4426950216293334961, -R32 ;  /* 0x3fb8aa3b19207823 */ /* 0x000fe20000000920 */
[-C--:B------:R-:W-:Y:S01]  /*8b00*/  FFMA.SAT R34, -R31, R42.reuse, 0.5 ;  /* 0x3f0000001f227423 */ /* 0x080fe2000000212a */
[C---:B------:R-:W-:Y:S01]  /*8b10*/  FFMA R3, R90.reuse, R3, R49 ;  /* 0x000000035a037223 */ /* 0x040fe20000000031 */
[----:B------:R-:W-:Y:S01]  /*8b20*/  FFMA R10, -R47, 1.4426950216293334961, -R10 ;  /* 0x3fb8aa3b2f0a7823 */ /* 0x000fe2000000090a */
[C---:B------:R-:W-:Y:S01]  /*8b30*/  FFMA R7, R90.reuse, R7, R35 ;  /* 0x000000075a077223 */ /* 0x040fe20000000023 */
[----:B------:R1:W3:Y:S01]  /*8b40*/  MUFU.EX2 R41, R6 ;  /* 0x0000000600297308 */ /* 0x0002e20000000800 */
[----:B------:R-:W-:Y:S01]  /*8b50*/  FFMA R9, R90, R9, R51 ;  /* 0x000000095a097223 */ /* 0x000fe20000000033 */
[-C--:B------:R-:W-:Y:S01]  /*8b60*/  FFMA.SAT R35, -R5, R42.reuse, 0.5 ;  /* 0x3f00000005237423 */ /* 0x080fe2000000212a */
[----:B------:R-:W-:Y:S01]  /*8b70*/  FFMA R32, -R25, 1.925963033500011079e-08, R32 ;  /* 0x32a5706019207823 */ /* 0x000fe20000000120 */
[-C--:B------:R-:W-:Y:S01]  /*8b80*/  FFMA.RM R34, R34, R57.reuse, 12582913 ;  /* 0x4b40000122227423 */ /* 0x080fe20000004039 */
[-C--:B------:R-:W-:Y:S01]  /*8b90*/  FFMA.SAT R33, -R3, R42.reuse, 0.5 ;  /* 0x3f00000003217423 */ /* 0x080fe2000000212a */
[----:B------:R-:W-:Y:S01]  /*8ba0*/  FFMA R10, -R47, 1.925963033500011079e-08, R10 ;  /* 0x32a570602f0a7823 */ /* 0x000fe2000000010a */
[----:B------:R-:W-:Y:S01]  /*8bb0*/  FFMA.SAT R36, -R9, R42, 0.5 ;  /* 0x3f00000009247423 */ /* 0x000fe2000000212a */
[----:B------:R5:W-:Y:S01]  /*8bc0*/  MUFU.EX2 R25, R28 ;  /* 0x0000001c00197308 */ /* 0x000be20000000800 */
[----:B-1----:R-:W-:Y:S01]  /*8bd0*/  FADD R6, R8, -12583039 ;  /* 0xcb40007f08067421 */ /* 0x002fe20000000000 */
[----:B------:R-:W-:Y:S01]  /*8be0*/  FFMA.RM R35, R35, R57, 12582913 ;  /* 0x4b40000123237423 */ /* 0x000fe20000004039 */
[----:B------:R-:W-:-:S02]  /*8bf0*/  HADD2.F32 R21, -RZ, R11.H0_H0 ;  /* 0x2000000bff157230 */ /* 0x000fc40000004100 */
[----:B------:R-:W-:Y:S01]  /*8c00*/  FMUL R37, R91, R54 ;  /* 0x000000365b257220 */ /* 0x000fe20000400000 */
[----:B------:R-:W-:Y:S01]  /*8c10*/  FFMA R6, -R27, 1.4426950216293334961, -R6 ;  /* 0x3fb8aa3b1b067823 */ /* 0x000fe20000000906 */
[----:B------:R-:W-:Y:S01]  /*8c20*/  FFMA.RM R36, R36, R57, 12582913 ;  /* 0x4b40000124247423 */ /* 0x000fe20000004039 */
[----:B------:R-:W-:Y:S01]  /*8c30*/  FMUL R53, R91, R53 ;  /* 0x000000355b357220 */ /* 0x000fe20000400000 */
[----:B------:R1:W-:Y:S01]  /*8c40*/  MUFU.EX2 R43, R32 ;  /* 0x00000020002b7308 */ /* 0x0003e20000000800 */
[----:B-----5:R-:W-:Y:S01]  /*8c50*/  FADD R28, R34, -12583039 ;  /* 0xcb40007f221c7421 */ /* 0x020fe20000000000 */
[----:B------:R-:W-:Y:S01]  /*8c60*/  FFMA R6, -R27, 1.925963033500011079e-08, R6 ;  /* 0x32a570601b067823 */ /* 0x000fe20000000106 */
[----:B------:R-:W-:Y:S02]  /*8c70*/  HADD2.F32 R11, -RZ, R11.H1_H1 ;  /* 0x3000000bff0b7230 */ /* 0x000fe40000004100 */
[----:B------:R-:W-:Y:S01]  /*8c80*/  FMUL R55, R91, R55 ;  /* 0x000000375b377220 */ /* 0x000fe20000400000 */
[----:B------:R-:W-:Y:S01]  /*8c90*/  FFMA R28, -R31, 1.4426950216293334961, -R28 ;  /* 0x3fb8aa3b1f1c7823 */ /* 0x000fe2000000091c */
[----:B------:R-:W-:Y:S01]  /*8ca0*/  FADD R38, R36, -12583039 ;  /* 0xcb40007f24267421 */ /* 0x000fe20000000000 */
[C---:B------:R-:W-:Y:S01]  /*8cb0*/  FFMA R21, R90.reuse, R21, R37 ;  /* 0x000000155a157223 */ /* 0x040fe20000000025 */
[----:B------:R5:W-:Y:S01]  /*8cc0*/  MUFU.EX2 R27, R6 ;  /* 0x00000006001b7308 */ /* 0x000be20000000800 */
[----:B-1----:R-:W-:Y:S01]  /*8cd0*/  FFMA.RM R32, R33, R57, 12582913 ;  /* 0x4b40000121207423 */ /* 0x002fe20000004039 */
[----:B------:R-:W-:Y:S01]  /*8ce0*/  FFMA R28, -R31, 1.925963033500011079e-08, R28 ;  /* 0x32a570601f1c7823 */ /* 0x000fe2000000011c */
[C---:B------:R-:W-:Y:S01]  /*8cf0*/  FFMA R15, R90.reuse, R15, R53 ;  /* 0x0000000f5a0f7223 */ /* 0x040fe20000000035 */
[----:B------:R-:W-:Y:S01]  /*8d00*/  FFMA R11, R90, R11, R55 ;  /* 0x0000000b5a0b7223 */ /* 0x000fe20000000037 */
[----:B------:R-:W-:Y:S01]  /*8d10*/  FFMA R38, -R9, 1.4426950216293334961, -R38 ;  /* 0x3fb8aa3b09267823 */ /* 0x000fe20000000926 */
[----:B------:R-:W-:Y:S01]  /*8d20*/  FFMA.SAT R37, -R21, R42, 0.5 ;  /* 0x3f00000015257423 */ /* 0x000fe2000000212a */
[----:B------:R-:W-:Y:S01]  /*8d30*/  SHF.L.U32 R4, R4, 0x17, RZ ;  /* 0x0000001704047819 */ /* 0x000fe200000006ff */
[----:B------:R1:W3:Y:S01]  /*8d40*/  MUFU.EX2 R33, R10 ;  /* 0x0000000a00217308 */ /* 0x0002e20000000800 */
[----:B-----5:R-:W-:Y:S01]  /*8d50*/  FADD R6, R32, -12583039 ;  /* 0xcb40007f20067421 */ /* 0x020fe20000000000 */
[----:B------:R-:W-:Y:S01]  /*8d60*/  FFMA R38, -R9, 1.925963033500011079e-08, R38 ;  /* 0x32a5706009267823 */ /* 0x000fe20000000126 */
[----:B------:R-:W-:Y:S01]  /*8d70*/  FFMA.RM R37, R37, R57, 12582913 ;  /* 0x4b40000125257423 */ /* 0x000fe20000004039 */
[----:B------:R-:W-:-:S02]  /*8d80*/  IMAD.SHL.U32 R20, R20, 0x800000, RZ ;  /* 0x0080000014147824 */ /* 0x000fc400078e00ff */
[----:B------:R-:W-:Y:S01]  /*8d90*/  FFMA R6, -R3, 1.4426950216293334961, -R6 ;  /* 0x3fb8aa3b03067823 */ /* 0x000fe20000000906 */
[----:B------:R-:W-:Y:S01]  /*8da0*/  SHF.L.U32 R0, R0, 0x17, RZ ;  /* 0x0000001700007819 */ /* 0x000fe200000006ff */
[----:B--2---:R-:W-:Y:S01]  /*8db0*/  FFMA R23, R4, R23, 1 ;  /* 0x3f80000004177423 */ /* 0x004fe20000000017 */
[----:B------:R2:W-:Y:S01]  /*8dc0*/  MUFU.EX2 R31, R28 ;  /* 0x0000001c001f7308 */ /* 0x0005e20000000800 */
[----:B-1----:R-:W-:Y:S01]  /*8dd0*/  FADD R10, R35, -12583039 ;  /* 0xcb40007f230a7421 */ /* 0x002fe20000000000 */
[----:B------:R-:W-:Y:S01]  /*8de0*/  FFMA R6, -R3, 1.925963033500011079e-08, R6 ;  /* 0x32a5706003067823 */ /* 0x000fe20000000106 */
[----:B----4-:R-:W-:Y:S01]  /*8df0*/  FFMA R29, R20, R29, 1 ;  /* 0x3f800000141d7423 */ /* 0x010fe2000000001d */
[----:B---3--:R-:W-:Y:S01]  /*8e00*/  FFMA R20, R0, R41, 1 ;  /* 0x3f80000000147423 */ /* 0x008fe20000000029 */
[----:B------:R-:W-:Y:S01]  /*8e10*/  FFMA R10, -R5, 1.4426950216293334961, -R10 ;  /* 0x3fb8aa3b050a7823 */ /* 0x000fe2000000090a */
[----:B------:R-:W-:Y:S01]  /*8e20*/  IADD3 R0, R23, 0x1800000, RZ ;  /* 0x0180000017007810 */ /* 0x000fe20007ffe0ff */
[----:B------:R-:W-:Y:S01]  /*8e30*/  IMAD.SHL.U32 R30, R30, 0x800000, RZ ;  /* 0x008000001e1e7824 */ /* 0x000fe200078e00ff */
[----:B------:R1:W-:Y:S01]  /*8e40*/  MUFU.EX2 R3, R6 ;  /* 0x0000000600037308 */ /* 0x0003e20000000800 */
[----:B------:R-:W-:Y:S01]  /*8e50*/  FFMA R10, -R5, 1.925963033500011079e-08, R10 ;  /* 0x32a57060050a7823 */ /* 0x000fe2000000010a */
[-C--:B------:R-:W-:Y:S01]  /*8e60*/  FFMA.SAT R5, -R15, R42.reuse, 0.5 ;  /* 0x3f0000000f057423 */ /* 0x080fe2000000212a */
[-C--:B--2---:R-:W-:Y:S01]  /*8e70*/  FFMA.SAT R28, -R7, R42.reuse, 0.5 ;  /* 0x3f000000071c7423 */ /* 0x084fe2000000212a */
[----:B------:R-:W-:Y:S01]  /*8e80*/  FFMA.SAT R42, -R11, R42, 0.5 ;  /* 0x3f0000000b2a7423 */ /* 0x000fe2000000212a */
[----:B------:R-:W-:Y:S01]  /*8e90*/  LOP3.LUT R0, R0, 0x7f800000, RZ, 0xc0, !PT ;  /* 0x7f80000000007812 */ /* 0x000fe200078ec0ff */
[-C--:B------:R-:W-:Y:S01]  /*8ea0*/  FFMA.RM R9, R5, R57.reuse, 12582913 ;  /* 0x4b40000105097423 */ /* 0x080fe20000004039 */
[-C--:B------:R-:W-:Y:S01]  /*8eb0*/  FFMA.RM R28, R28, R57.reuse, 12582913 ;  /* 0x4b4000011c1c7423 */ /* 0x080fe20000004039 */
[----:B------:R-:W-:Y:S01]  /*8ec0*/  FFMA.RM R44, R42, R57, 12582913 ;  /* 0x4b4000012a2c7423 */ /* 0x000fe20000004039 */
[----:B------:R-:W-:Y:S01]  /*8ed0*/  FADD R42, R37, -12583039 ;  /* 0xcb40007f252a7421 */ /* 0x000fe20000000000 */
[----:B------:R-:W-:Y:S01]  /*8ee0*/  FADD R40, R9, -12583039 ;  /* 0xcb40007f09287421 */ /* 0x000fe20000000000 */
[----:B-1----:R-:W-:Y:S01]  /*8ef0*/  FADD R6, R28, -12583039 ;  /* 0xcb40007f1c067421 */ /* 0x002fe20000000000 */
        /* <DEDUP_REMOVED lines=9> */
[----:B------:R-:W1:Y:S01]  /*8f90*/  MUFU.EX2 R39, R39 ;  /* 0x0000002700277308 */ /* 0x000e620000000800 */
[----:B------:R-:W-:Y:S01]  /*8fa0*/  ISETP.GT.U32.AND P1, PT, R0, 0x1ffffff, PT ;  /* 0x01ffffff0000780c */ /* 0x000fe20003f24070 */
[----:B------:R-:W-:Y:S01]  /*8fb0*/  IMAD.SHL.U32 R34, R34, 0x800000, RZ ;  /* 0x0080000022227824 */ /* 0x000fe200078e00ff */
[----:B------:R-:W-:Y:S01]  /*8fc0*/  SHF.L.U32 R24, R24, 0x17, RZ ;  /* 0x0000001718187819 */ /* 0x000fe200000006ff */
[----:B------:R-:W-:Y:S01]  /*8fd0*/  IMAD.SHL.U32 R35, R35, 0x800000, RZ ;  /* 0x0080000023237824 */ /* 0x000fe200078e00ff */
[----:B------:R-:W-:Y:S01]  /*8fe0*/  SHF.L.U32 R37, R37, 0x17, RZ ;  /* 0x0000001725257819 */ /* 0x000fe200000006ff */
[----:B------:R-:W-:Y:S01]  /*8ff0*/  IMAD.SHL.U32 R9, R9, 0x800000, RZ ;  /* 0x0080000009097824 */ /* 0x000fe200078e00ff */
[----:B------:R-:W-:Y:S01]  /*9000*/  SHF.L.U32 R12, R12, 0x17, RZ ;  /* 0x000000170c0c7819 */ /* 0x000fe200000006ff */
[----:B------:R-:W2:Y:S01]  /*9010*/  MUFU.EX2 R42, R42 ;  /* 0x0000002a002a7308 */ /* 0x000ea20000000800 */
[----:B------:R-:W-:Y:S01]  /*9020*/  SHF.L.U32 R26, R26, 0x17, RZ ;  /* 0x000000171a1a7819 */ /* 0x000fe200000006ff */
[----:B------:R-:W-:Y:S01]  /*9030*/  BSSY B1, `(.L_x_224) ;  /* 0x0000022000017945 */ /* 0x000fe20003800000 */
[----:B------:R-:W-:Y:S01]  /*9040*/  SHF.L.U32 R8, R8, 0x17, RZ ;  /* 0x0000001708087819 */ /* 0x000fe200000006ff */
[----:B------:R-:W-:Y:S01]  /*9050*/  FFMA R24, R24, R33, 1 ;  /* 0x3f80000018187423 */ /* 0x000fe20000000021 */
[----:B------:R-:W-:Y:S01]  /*9060*/  SHF.L.U32 R32, R32, 0x17, RZ ;  /* 0x0000001720207819 */ /* 0x000fe200000006ff */
[----:B------:R-:W-:Y:S01]  /*9070*/  FFMA R25, R26, R25, 1 ;  /* 0x3f8000001a197423 */ /* 0x000fe20000000019 */
[----:B------:R-:W-:Y:S01]  /*9080*/  SHF.L.U32 R36, R36, 0x17, RZ ;  /* 0x0000001724247819 */ /* 0x000fe200000006ff */
[----:B------:R-:W3:Y:S01]  /*9090*/  MUFU.EX2 R10, R10 ;  /* 0x0000000a000a7308 */ /* 0x000ee20000000800 */
[----:B------:R-:W-:Y:S01]  /*90a0*/  SHF.L.U32 R28, R28, 0x17, RZ ;  /* 0x000000171c1c7819 */ /* 0x000fe200000006ff */
[----:B-1----:R-:W-:Y:S01]  /*90b0*/  FFMA R12, R12, R39, 1 ;  /* 0x3f8000000c0c7423 */ /* 0x002fe20000000027 */
[----:B------:R-:W-:Y:S01]  /*90c0*/  SHF.L.U32 R44, R44, 0x17, RZ ;  /* 0x000000172c2c7819 */ /* 0x000fe200000006ff */
[----:B------:R-:W-:Y:S01]  /*90d0*/  FFMA R30, R30, R43, 1 ;  /* 0x3f8000001e1e7423 */ /* 0x000fe2000000002b */
[----:B------:R-:W-:Y:S01]  /*90e0*/  FFMA R27, R8, R27, 1 ;  /* 0x3f800000081b7423 */ /* 0x000fe2000000001b */
[----:B------:R-:W-:Y:S01]  /*90f0*/  FFMA R31, R34, R31, 1 ;  /* 0x3f800000221f7423 */ /* 0x000fe2000000001f */
[----:B------:R-:W-:Y:S01]  /*9100*/  FFMA R32, R32, R3, 1 ;  /* 0x3f80000020207423 */ /* 0x000fe20000000003 */
[----:B------:R-:W1:Y:S01]  /*9110*/  MUFU.EX2 R5, R38 ;  /* 0x0000002600057308 */ /* 0x000e620000000800 */
[----:B--2---:R-:W-:-:S07]  /*9120*/  FFMA R42, R37, R42, 1 ;  /* 0x3f800000252a7423 */ /* 0x004fce000000002a */
[----:B------:R-:W2:Y:S01]  /*9130*/  MUFU.EX2 R7, R6 ;  /* 0x0000000600077308 */ /* 0x000ea20000000800 */
[----:B---3--:R-:W-:-:S07]  /*9140*/  FFMA R35, R35, R10, 1 ;  /* 0x3f80000023237423 */ /* 0x008fce000000000a */
[----:B------:R-:W3:Y:S01]  /*9150*/  MUFU.EX2 R40, R40 ;  /* 0x0000002800287308 */ /* 0x000ee20000000800 */
[----:B-1----:R-:W-:-:S07]  /*9160*/  FFMA R36, R36, R5, 1 ;  /* 0x3f80000024247423 */ /* 0x002fce0000000005 */
[----:B------:R-:W1:Y:S01]  /*9170*/  MUFU.EX2 R11, R46 ;  /* 0x0000002e000b7308 */ /* 0x000e620000000800 */
[----:B--2---:R-:W-:Y:S01]  /*9180*/  FFMA R28, R28, R7, 1 ;  /* 0x3f8000001c1c7423 */ /* 0x004fe20000000007 */
[----:B---3--:R-:W-:Y:S01]  /*9190*/  FFMA R33, R9, R40, 1 ;  /* 0x3f80000009217423 */ /* 0x008fe20000000028 */
[----:B-1----:R-:W-:Y:S01]  /*91a0*/  FFMA R37, R44, R11, 1 ;  /* 0x3f8000002c257423 */ /* 0x002fe2000000000b */
[----:B------:R-:W-:Y:S06]  /*91b0*/  @P1 BRA `(.L_x_225) ;  /* 0x0000000000141947 */ /* 0x000fec0003800000 */
[----:B------:R-:W-:Y:S01]  /*91c0*/  IMAD.MOV.U32 R3, RZ, RZ, R23 ;  /* 0x000000ffff037224 */ /* 0x000fe200078e0017 */
[----:B------:R-:W-:-:S07]  /*91d0*/  MOV R70, 0x91f0 ;  /* 0x000091f000467802 */ /* 0x000fce0000000f00 */
[----:B------:R-:W-:Y:S05]  /*91e0*/  CALL.REL.NOINC `($__internal_0_$__cuda_sm20_rcp_rn_f32_slowpath) ;  /* 0x00000048009c7944 */ /* 0x000fea0003c00000 */
[----:B------:R-:W-:Y:S01]  /*91f0*/  MOV R4, R0 ;  /* 0x0000000000047202 */ /* 0x000fe20000000f00 */
[----:B------:R-:W-:Y:S06]  /*9200*/  BRA `(.L_x_226) ;  /* 0x0000000000107947 */ /* 0x000fec0003800000 */
.L_x_225:
[----:B------:R-:W1:Y:S02]  /*9210*/  MUFU.RCP R4, R23 ;  /* 0x0000001700047308 */ /* 0x000e640000001000 */
[----:B-1----:R-:W-:-:S04]  /*9220*/  FFMA R0, R23, R4, -1 ;  /* 0xbf80000017007423 */ /* 0x002fc80000000004 */
[----:B------:R-:W-:-:S04]  /*9230*/  FADD.FTZ R3, -R0, -RZ ;  /* 0x800000ff00037221 */ /* 0x000fc80000010100 */
[----:B------:R-:W-:-:S07]  /*9240*/  FFMA R4, R4, R3, R4 ;  /* 0x0000000304047223 */ /* 0x000fce0000000004 */
.L_x_226:
[----:B------:R-:W-:Y:S05]  /*9250*/  BSYNC B1 ;  /* 0x0000000000017941 */ /* 0x000fea0003800000 */
.L_x_224:
        /* <DEDUP_REMOVED lines=10> */
.L_x_228:
[----:B------:R-:W1:Y:S02]  /*9300*/  MUFU.RCP R5, R12 ;  /* 0x0000000c00057308 */ /* 0x000e640000001000 */
[----:B-1----:R-:W-:-:S04]  /*9310*/  FFMA R0, R12, R5, -1 ;  /* 0xbf8000000c007423 */ /* 0x002fc80000000005 */
[----:B------:R-:W-:-:S04]  /*9320*/  FADD.FTZ R0, -R0, -RZ ;  /* 0x800000ff00007221 */ /* 0x000fc80000010100 */
[----:B------:R-:W-:-:S07]  /*9330*/  FFMA R5, R5, R0, R5 ;  /* 0x0000000005057223 */ /* 0x000fce0000000005 */
.L_x_229:
[----:B------:R-:W-:Y:S05]  /*9340*/  BSYNC B1 ;  /* 0x0000000000017941 */ /* 0x000fea0003800000 */
.L_x_227:
        /* <DEDUP_REMOVED lines=10> */
.L_x_231:
[----:B------:R-:W1:Y:S02]  /*93f0*/  MUFU.RCP R6, R29 ;  /* 0x0000001d00067308 */ /* 0x000e640000001000 */
[----:B-1----:R-:W-:-:S04]  /*9400*/  FFMA R0, R29, R6, -1 ;  /* 0xbf8000001d007423 */ /* 0x002fc80000000006 */
[----:B------:R-:W-:-:S04]  /*9410*/  FADD.FTZ R3, -R0, -RZ ;  /* 0x800000ff00037221 */ /* 0x000fc80000010100 */
[----:B------:R-:W-:-:S07]  /*9420*/  FFMA R6, R6, R3, R6 ;  /* 0x0000000306067223 */ /* 0x000fce0000000006 */
.L_x_232:
[----:B------:R-:W-:Y:S05]  /*9430*/  BSYNC B1 ;  /* 0x0000000000017941 */ /* 0x000fea0003800000 */
.L_x_230:
        /* <DEDUP_REMOVED lines=10> */
.L_x_234:
[----:B------:R-:W1:Y:S02]  /*94e0*/  MUFU.RCP R7, R20 ;  /* 0x0000001400077308 */ /* 0x000e640000001000 */
[----:B-1----:R-:W-:-:S04]  /*94f0*/  FFMA R0, R20, R7, -1 ;  /* 0xbf80000014007423 */ /* 0x002fc80000000007 */
[----:B------:R-:W-:-:S04]  /*9500*/  FADD.FTZ R0, -R0, -RZ ;  /* 0x800000ff00007221 */ /* 0x000fc80000010100 */
[----:B------:R-:W-:-:S07]  /*9510*/  FFMA R7, R7, R0, R7 ;  /* 0x0000000007077223 */ /* 0x000fce0000000007 */
.L_x_235:
[----:B------:R-:W-:Y:S05]  /*9520*/  BSYNC B1 ;  /* 0x0000000000017941 */ /* 0x000fea0003800000 */
.L_x_233:
        /* <DEDUP_REMOVED lines=10> */
.L_x_237:
[----:B------:R-:W1:Y:S02]  /*95d0*/  MUFU.RCP R8, R25 ;  /* 0x0000001900087308 */ /* 0x000e640000001000 */
[----:B-1----:R-:W-:-:S04]  /*95e0*/  FFMA R0, R25, R8, -1 ;  /* 0xbf80000019007423 */ /* 0x002fc80000000008 */
[----:B------:R-:W-:-:S04]  /*95f0*/  FADD.FTZ R3, -R0, -RZ ;  /* 0x800000ff00037221 */ /* 0x000fc80000010100 */
[----:B------:R-:W-:-:S07]  /*9600*/  FFMA R8, R8, R3, R8 ;  /* 0x0000000308087223 */ /* 0x000fce0000000008 */
.L_x_238:
[----:B------:R-:W-:Y:S05]  /*9610*/  BSYNC B1 ;  /* 0x0000000000017941 */ /* 0x000fea0003800000 */
.L_x_236:
        /* <DEDUP_REMOVED lines=10> */
.L_x_240:
[----:B------:R-:W1:Y:S02]  /*96c0*/  MUFU.RCP R9, R30 ;  /* 0x0000001e00097308 */ /* 0x000e640000001000 */
[----:B-1----:R-:W-:-:S04]  /*96d0*/  FFMA R0, R30, R9, -1 ;  /* 0xbf8000001e007423 */ /* 0x002fc80000000009 */
[----:B------:R-:W-:-:S04]  /*96e0*/  FADD.FTZ R0, -R0, -RZ ;  /* 0x800000ff00007221 */ /* 0x000fc80000010100 */
[----:B------:R-:W-:-:S07]  /*96f0*/  FFMA R9, R9, R0, R9 ;  /* 0x0000000009097223 */ /* 0x000fce0000000009 */
.L_x_241:
[----:B------:R-:W-:Y:S05]  /*9700*/  BSYNC B1 ;  /* 0x0000000000017941 */ /* 0x000fea0003800000 */
.L_x_239:
        /* <DEDUP_REMOVED lines=10> */
.L_x_243:
[----:B------:R-:W1:Y:S02]  /*97b0*/  MUFU.RCP R10, R27 ;  /* 0x0000001b000a7308 */ /* 0x000e640000001000 */
[----:B-1----:R-:W-:-:S04]  /*97c0*/  FFMA R0, R27, R10, -1 ;  /* 0xbf8000001b007423 */ /* 0x002fc8000000000a */
[----:B------:R-:W-:-:S04]  /*97d0*/  FADD.FTZ R3, -R0, -RZ ;  /* 0x800000ff00037221 */ /* 0x000fc80000010100 */
[----:B------:R-:W-:-:S07]  /*97e0*/  FFMA R10, R10, R3, R10 ;  /* 0x000000030a0a7223 */ /* 0x000fce000000000a */
.L_x_244:
[----:B------:R-:W-:Y:S05]  /*97f0*/  BSYNC B1 ;  /* 0x0000000000017941 */ /* 0x000fea0003800000 */
.L_x_242:
        /* <DEDUP_REMOVED lines=10> */
.L_x_246:
[----:B------:R-:W1:Y:S02]  /*98a0*/  MUFU.RCP R11, R24 ;  /* 0x00000018000b7308 */ /* 0x000e640000001000 */
[----:B-1----:R-:W-:-:S04]  /*98b0*/  FFMA R0, R24, R11, -1 ;  /* 0xbf80000018007423 */ /* 0x002fc8000000000b */
[----:B------:R-:W-:-:S04]  /*98c0*/  FADD.FTZ R0, -R0, -RZ ;  /* 0x800000ff00007221 */ /* 0x000fc80000010100 */
[----:B------:R-:W-:-:S07]  /*98d0*/  FFMA R11, R11, R0, R11 ;  /* 0x000000000b0b7223 */ /* 0x000fce000000000b */
.L_x_247:
[----:B------:R-:W-:Y:S05]  /*98e0*/  BSYNC B1 ;  /* 0x0000000000017941 */ /* 0x000fea0003800000 */
.L_x_245:
        /* <DEDUP_REMOVED lines=10> */
.L_x_249:
[----:B------:R-:W1:Y:S02]  /*9990*/  MUFU.RCP R12, R31 ;  /* 0x0000001f000c7308 */ /* 0x000e640000001000 */
[----:B-1----:R-:W-:-:S04]  /*99a0*/  FFMA R0, R31, R12, -1 ;  /* 0xbf8000001f007423 */ /* 0x002fc8000000000c */
[----:B------:R-:W-:-:S04]  /*99b0*/  FADD.FTZ R3, -R0, -RZ ;  /* 0x800000ff00037221 */ /* 0x000fc80000010100 */
[----:B------:R-:W-:-:S07]  /*99c0*/  FFMA R12, R12, R3, R12 ;  /* 0x000000030c0c7223 */ /* 0x000fce000000000c */
.L_x_250:
[----:B------:R-:W-:Y:S05]  /*99d0*/  BSYNC B1 ;  /* 0x0000000000017941 */ /* 0x000fea0003800000 */
.L_x_248:
        /* <DEDUP_REMOVED lines=10> */
.L_x_252:
[----:B------:R-:W1:Y:S02]  /*9a80*/  MUFU.RCP R15, R32 ;  /* 0x00000020000f7308 */ /* 0x000e640000001000 */
[----:B-1----:R-:W-:-:S04]  /*9a90*/  FFMA R0, R32, R15, -1 ;  /* 0xbf80000020007423 */ /* 0x002fc8000000000f */
[----:B------:R-:W-:-:S04]  /*9aa0*/  FADD.FTZ R0, -R0, -RZ ;  /* 0x800000ff00007221 */ /* 0x000fc80000010100 */
[----:B------:R-:W-:-:S07]  /*9ab0*/  FFMA R15, R15, R0, R15 ;  /* 0x000000000f0f7223 */ /* 0x000fce000000000f */
.L_x_253:
[----:B------:R-:W-:Y:S05]  /*9ac0*/  BSYNC B1 ;  /* 0x0000000000017941 */ /* 0x000fea0003800000 */
.L_x_251:
        /* <DEDUP_REMOVED lines=10> */
.L_x_255:
[----:B------:R-:W1:Y:S02]  /*9b70*/  MUFU.RCP R20, R35 ;  /* 0x0000002300147308 */ /* 0x000e640000001000 */
[----:B-1----:R-:W-:-:S04]  /*9b80*/  FFMA R0, R35, R20, -1 ;  /* 0xbf80000023007423 */ /* 0x002fc80000000014 */
[----:B------:R-:W-:-:S04]  /*9b90*/  FADD.FTZ R3, -R0, -RZ ;  /* 0x800000ff00037221 */ /* 0x000fc80000010100 */
[----:B------:R-:W-:-:S07]  /*9ba0*/  FFMA R20, R20, R3, R20 ;  /* 0x0000000314147223 */ /* 0x000fce0000000014 */
.L_x_256:
[----:B------:R-:W-:Y:S05]  /*9bb0*/  BSYNC B1 ;  /* 0x0000000000017941 */ /* 0x000fea0003800000 */
.L_x_254:
        /* <DEDUP_REMOVED lines=10> */
.L_x_258:
[----:B------:R-:W1:Y:S02]  /*9c60*/  MUFU.RCP R21, R36 ;  /* 0x0000002400157308 */ /* 0x000e640000001000 */
[----:B-1----:R-:W-:-:S04]  /*9c70*/  FFMA R0, R36, R21, -1 ;  /* 0xbf80000024007423 */ /* 0x002fc80000000015 */
[----:B------:R-:W-:-:S04]  /*9c80*/  FADD.FTZ R0, -R0, -RZ ;  /* 0x800000ff00007221 */ /* 0x000fc80000010100 */
[----:B------:R-:W-:-:S07]  /*9c90*/  FFMA R21, R21, R0, R21 ;  /* 0x0000000015157223 */ /* 0x000fce0000000015 */
.L_x_259:
[----:B------:R-:W-:Y:S05]  /*9ca0*/  BSYNC B1 ;  /* 0x0000000000017941 */ /* 0x000fea0003800000 */
.L_x_257:
        /* <DEDUP_REMOVED lines=10> */
.L_x_261:
[----:B------:R-:W1:Y:S02]  /*9d50*/  MUFU.RCP R23, R28 ;  /* 0x0000001c00177308 */ /* 0x000e640000001000 */
[----:B-1----:R-:W-:-:S04]  /*9d60*/  FFMA R0, R28, R23, -1 ;  /* 0xbf8000001c007423 */ /* 0x002fc80000000017 */
[----:B------:R-:W-:-:S04]  /*9d70*/  FADD.FTZ R0, -R0, -RZ ;  /* 0x800000ff00007221 */ /* 0x000fc80000010100 */
[----:B------:R-:W-:-:S07]  /*9d80*/  FFMA R23, R23, R0, R23 ;  /* 0x0000000017177223 */ /* 0x000fce0000000017 */
.L_x_262:
[----:B------:R-:W-:Y:S05]  /*9d90*/  BSYNC B1 ;  /* 0x0000000000017941 */ /* 0x000fea0003800000 */
.L_x_260:
        /* <DEDUP_REMOVED lines=10> */
.L_x_264:
[----:B------:R-:W1:Y:S02]  /*9e40*/  MUFU.RCP R24, R33 ;  /* 0x0000002100187308 */ /* 0x000e640000001000 */
[----:B-1----:R-:W-:-:S04]  /*9e50*/  FFMA R0, R33, R24, -1 ;  /* 0xbf80000021007423 */ /* 0x002fc80000000018 */
[----:B------:R-:W-:-:S04]  /*9e60*/  FADD.FTZ R3, -R0, -RZ ;  /* 0x800000ff00037221 */ /* 0x000fc80000010100 */
[----:B------:R-:W-:-:S07]  /*9e70*/  FFMA R24, R24, R3, R24 ;  /* 0x0000000318187223 */ /* 0x000fce0000000018 */
.L_x_265:
[----:B------:R-:W-:Y:S05]  /*9e80*/  BSYNC B1 ;  /* 0x0000000000017941 */ /* 0x000fea0003800000 */
.L_x_263:
        /* <DEDUP_REMOVED lines=10> */
.L_x_267:
[----:B------:R-:W1:Y:S02]  /*9f30*/  MUFU.RCP R25, R42 ;  /* 0x0000002a00197308 */ /* 0x000e640000001000 */
[----:B-1----:R-:W-:-:S04]  /*9f40*/  FFMA R0, R42, R25, -1 ;  /* 0xbf8000002a007423 */ /* 0x002fc80000000019 */
[----:B------:R-:W-:-:S04]  /*9f50*/  FADD.FTZ R0, -R0, -RZ ;  /* 0x800000ff00007221 */ /* 0x000fc80000010100 */
[----:B------:R-:W-:-:S07]  /*9f60*/  FFMA R25, R25, R0, R25 ;  /* 0x0000000019197223 */ /* 0x000fce0000000019 */
.L_x_268:
[----:B------:R-:W-:Y:S05]  /*9f70*/  BSYNC B1 ;  /* 0x0000000000017941 */ /* 0x000fea0003800000 */
.L_x_266:
        /* <DEDUP_REMOVED lines=8> */
.L_x_269:
[----:B------:R-:W1:Y:S02]  /*a000*/  MUFU.RCP R0, R37 ;  /* 0x0000002500007308 */ /* 0x000e640000001000 */
[----:B-1----:R-:W-:-:S04]  /*a010*/  FFMA R3, R37, R0, -1 ;  /* 0xbf80000025037423 */ /* 0x002fc80000000000 */
[----:B------:R-:W-:-:S04]  /*a020*/  FADD.FTZ R3, -R3, -RZ ;  /* 0x800000ff03037221 */ /* 0x000fc80000010100 */
[----:B------:R-:W-:-:S07]  /*a030*/  FFMA R0, R0, R3, R0 ;  /* 0x0000000300007223 */ /* 0x000fce0000000000 */
.L_x_270:
        /* <DEDUP_REMOVED lines=24> */
[----:B------:R-:W-:Y:S02]  /*a1c0*/  UIADD3 UR4, UR52, 0x6200, URZ ;  /* 0x0000620034047890 */ /* 0x000fe4000fffe03f */
[----:B------:R-:W-:Y:S01]  /*a1d0*/  UIADD3.X UR9, URZ, UR55, URZ, UP0, !UPT ;  /* 0x000000373f097290 */ /* 0x000fe200087fe43f */
[----:B------:R-:W-:-:S08]  /*a1e0*/  UMOV UR7, UR47 ;  /* 0x0000002f00077c82 */ /* 0x000fd00008000000 */
[----:B------:R2:W-:Y:S01]  /*a1f0*/  UTMASTG.3D [UR4], [UR8] ;  /* 0x00000004080073b5 */ /* 0x0005e20008010000 */
[----:B------:R0:W-:Y:S01]  /*a200*/  UTMACMDFLUSH ;  /* 0x00000000000079b7 */ /* 0x0001e20000000000 */
[----:B--2---:R-:W-:-:S04]  /*a210*/  DEPBAR.LE SB0, 0x1 ;  /* 0x000080400000791a */ /* 0x004fc80000000000 */
.L_x_272:
[----:B------:R-:W-:Y:S05]  /*a220*/  BSYNC B0 ;  /* 0x0000000000007941 */ /* 0x000fea0003800000 */
.L_x_271:
[----:B------:R-:W-:Y:S06]  /*a230*/  BAR.SYNC.DEFER_BLOCKING 0x1, 0x100 ;  /* 0x0044000000007b1d */ /* 0x000fec0000010000 */
[----:B------:R-:W-:Y:S04]  /*a240*/  BSSY B0, `(.L_x_273) ;  /* 0x0000009000007945 */ /* 0x000fe80003800000 */
[----:B------:R-:W-:Y:S05]  /*a250*/  @P0 BRA `(.L_x_274) ;  /* 0x00000000001c0947 */ /* 0x000fea0003800000 */
[----:B------:R-:W-:-:S13]  /*a260*/  ISETP.NE.AND P0, PT, R93, 0x3, PT ;  /* 0x000000035d00780c */ /* 0x000fda0003f05270 */
[----:B------:R-:W-:Y:S05]  /*a270*/  @!P0 BRA `(.L_x_275) ;  /* 0x0000000000048947 */ /* 0x000fea0003800000 */
[----:B------:R-:W-:Y:S01]  /*a280*/  BPT.TRAP 0x1 ;  /* 0x000000040000795c */ /* 0x000fe20000300000 */
.L_x_275:
[----:B------:R-:W-:-:S04]  /*a290*/  ULEA UR4, UR42, UR52, 0x3 ;  /* 0x000000342a047291 */ /* 0x000fc8000f8e183f */
[----:B------:R-:W-:-:S04]  /*a2a0*/  UIADD3 UR4, UR4, 0x60, URZ ;  /* 0x0000006004047890 */ /* 0x000fc8000fffe03f */
[----:B------:R-:W-:-:S09]  /*a2b0*/  UPRMT UR4, UR51, 0x654, UR4 ;  /* 0x0000065433047896 */ /* 0x000fd20008000004 */
[----:B------:R-:W-:Y:S03]  /*a2c0*/  SYNCS.ARRIVE.TRANS64.RED.A1T0 RZ, [UR4], RZ ;  /* 0x000000ffffff79a7 */ /* 0x000fe60008100404 */
.L_x_274:
[----:B------:R-:W-:Y:S05]  /*a2d0*/  BSYNC B0 ;  /* 0x0000000000007941 */ /* 0x000fea0003800000 */
.L_x_273:
[----:B------:R-:W-:Y:S01]  /*a2e0*/  IADD3 R16, P0, R16, UR38, RZ ;  /* 0x0000002610107c10 */ /* 0x000fe2000ff1e0ff */
[----:B------:R-:W-:Y:S01]  /*a2f0*/  ULDC.64 UR4, c[0x0][0x8f8] ;  /* 0x00023e0000047ab9 */ /* 0x000fe20000000a00 */
[----:B------:R-:W-:Y:S01]  /*a300*/  UIADD3 UR42, UR42, 0x1, URZ ;  /* 0x000000012a2a7890 */ /* 0x000fe2000fffe03f */
[----:B------:R-:W-:Y:S01]  /*a310*/  PRMT R0, RZ, 0x7610, R0 ;  /* 0x00007610ff007816 */ /* 0x000fe20000000000 */
[----:B------:R-:W-:Y:S01]  /*a320*/  UMOV UR47, 0xffffffff ;  /* 0xffffffff002f7882 */ /* 0x000fe20000000000 */
[----:B------:R-:W-:Y:S01]  /*a330*/  IADD3.X R17, R17, UR37, RZ, P0, !PT ;  /* 0x0000002511117c10 */ /* 0x000fe200087fe4ff */
[----:B------:R-:W-:Y:S01]  /*a340*/  UISETP.NE.AND UP0, UPT, UR42, 0x4, UPT ;  /* 0x000000042a00788c */ /* 0x000fe2000bf05270 */
[----:B------:R-:W-:Y:S02]  /*a350*/  ISETP.GE.U32.AND P0, PT, R16, UR4, PT ;  /* 0x0000000410007c0c */ /* 0x000fe4000bf06070 */
[----:B------:R-:W-:Y:S01]  /*a360*/  MOV R23, 0xffffffff ;  /* 0xffffffff00177802 */ /* 0x000fe20000000f00 */
[----:B------:R-:W-:Y:S01]  /*a370*/  USEL UR42, UR42, URZ, UP0 ;  /* 0x0000003f2a2a7287 */ /* 0x000fe20008000000 */
[----:B------:R-:W-:-:S02]  /*a380*/  ISETP.GE.U32.AND.EX P0, PT, R17, UR5, PT, P0 ;  /* 0x0000000511007c0c */ /* 0x000fc4000bf06100 */
[----:B------:R-:W-:-:S11]  /*a390*/  MOV R94, 0xffffffff ;  /* 0xffffffff005e7802 */ /* 0x000fd60000000f00 */
[----:B------:R-:W-:Y:S05]  /*a3a0*/  @P0 BRA `(.L_x_276) ;  /* 0x0000000400680947 */ /* 0x000fea0003800000 */
[----:B------:R-:W2:Y:S01]  /*a3b0*/  S2R R12, SR_CTAID.X ;  /* 0x00000000000c7919 */ /* 0x000ea20000002500 */
[----:B-1----:R-:W1:Y:S01]  /*a3c0*/  LDC.64 R10, c[0x0][0x8d0] ;  /* 0x00023400ff0a7b82 */ /* 0x002e620000000a00 */
[----:B------:R-:W-:Y:S01]  /*a3d0*/  ULDC UR4, c[0x0][0x150] ;  /* 0x0000540000047ab9 */ /* 0x000fe20000000800 */
[----:B------:R-:W-:Y:S01]  /*a3e0*/  IMAD.MOV.U32 R8, RZ, RZ, R16 ;  /* 0x000000ffff087224 */ /* 0x000fe200078e0010 */
[----:B------:R-:W3:Y:S01]  /*a3f0*/  S2R R24, SR_CTAID.Y ;  /* 0x0000000000187919 */ /* 0x000ee20000002600 */
[----:B------:R-:W-:-:S04]  /*a400*/  MOV R9, R17 ;  /* 0x0000001100097202 */ /* 0x000fc80000000f00 */
[----:B------:R-:W4:Y:S08]  /*a410*/  LDC R25, c[0x0][0x144] ;  /* 0x00005100ff197b82 */ /* 0x000f300000000800 */
[----:B------:R-:W3:Y:S08]  /*a420*/  LDC R0, c[0x0][0x8d8] ;  /* 0x00023600ff007b82 */ /* 0x000ef00000000800 */
[----:B------:R-:W3:Y:S01]  /*a430*/  LDC.64 R14, c[0x0][0x8c8] ;  /* 0x00023200ff0e7b82 */ /* 0x000ee20000000a00 */
[----:B-1----:R-:W-:-:S04]  /*a440*/  ISETP.NE.U32.AND P0, PT, R10, RZ, PT ;  /* 0x000000ff0a00720c */ /* 0x002fc80003f05070 */
[----:B------:R-:W-:Y:S02]  /*a450*/  ISETP.NE.AND.EX P0, PT, R11, RZ, PT, P0 ;  /* 0x000000ff0b00720c */ /* 0x000fe40003f05300 */
[----:B--2---:R-:W-:-:S05]  /*a460*/  I2FP.F32.U32 R3, R12 ;  /* 0x0000000c00037245 */ /* 0x004fca0000201000 */
[----:B------:R-:W-:-:S04]  /*a470*/  FMUL R3, R3, UR4 ;  /* 0x0000000403037c20 */ /* 0x000fc80008400000 */
[----:B------:R1:W2:Y:S02]  /*a480*/  F2I.U32.TRUNC.NTZ R23, R3 ;  /* 0x0000000300177305 */ /* 0x0002a4000020f000 */
[----:B----4-:R-:W-:Y:S05]  /*a490*/  @!P0 BRA `(.L_x_277) ;  /* 0x0000000000288947 */ /* 0x010fea0003800000 */
[----:B-1----:R-:W1:Y:S02]  /*a4a0*/  LDC R3, c[0x0][0x8dc] ;  /* 0x00023700ff037b82 */ /* 0x002e640000000800 */
[----:B-1----:R-:W-:-:S04]  /*a4b0*/  IADD3 R3, P0, R16, R3, RZ ;  /* 0x0000000310037210 */ /* 0x002fc80007f1e0ff */
[----:B------:R-:W-:-:S05]  /*a4c0*/  IADD3.X R13, RZ, R17, RZ, P0, !PT ;  /* 0x00000011ff0d7210 */ /* 0x000fca00007fe4ff */
[----:B------:R-:W-:-:S04]  /*a4d0*/  IMAD.WIDE.U32 R4, R13, R10, RZ ;  /* 0x0000000a0d047225 */ /* 0x000fc800078e00ff */
[----:B------:R-:W-:-:S04]  /*a4e0*/  IMAD.WIDE.U32 R6, P0, R3, R11, R4 ;  /* 0x0000000b03067225 */ /* 0x000fc80007800004 */
[----:B------:R-:W-:Y:S01]  /*a4f0*/  IMAD.WIDE.U32 R4, R3, R10, RZ ;  /* 0x0000000a03047225 */ /* 0x000fe200078e00ff */
[----:B------:R-:W-:-:S03]  /*a500*/  MOV R8, R7 ;  /* 0x0000000700087202 */ /* 0x000fc60000000f00 */
[----:B------:R-:W-:Y:S01]  /*a510*/  IMAD.X R9, RZ, RZ, RZ, P0 ;  /* 0x000000ffff097224 */ /* 0x000fe200000e06ff */
[----:B------:R-:W-:-:S05]  /*a520*/  IADD3 RZ, P0, R5, R6, RZ ;  /* 0x0000000605ff7210 */ /* 0x000fca0007f1e0ff */
[----:B------:R-:W-:-:S08]  /*a530*/  IMAD.WIDE.U32.X R8, R13, R11, R8, P0 ;  /* 0x0000000b0d087225 */ /* 0x000fd000000e0408 */
.L_x_277:
[----:B------:R-:W4:Y:S01]  /*a540*/  LDC.64 R20, c[0x0][0x8e8] ;  /* 0x00023a00ff147b82 */ /* 0x000f220000000a00 */
[-C--:B---3--:R-:W-:Y:S01]  /*a550*/  SHF.R.U64 R31, R8, R0.reuse, R9 ;  /* 0x00000000081f7219 */ /* 0x088fe20000001209 */
[----:B--2---:R-:W-:Y:S01]  /*a560*/  IMAD.MOV R23, RZ, RZ, -R23 ;  /* 0x000000ffff177224 */ /* 0x004fe200078e0a17 */
[----:B------:R-:W-:Y:S01]  /*a570*/  SHF.R.U32.HI R0, RZ, R0, R9 ;  /* 0x00000000ff007219 */ /* 0x000fe20000011609 */
[----:B------:R-:W-:Y:S01]  /*a580*/  ULDC UR4, c[0x0][0x154] ;  /* 0x0000550000047ab9 */ /* 0x000fe20000000800 */
[----:B-1----:R-:W-:Y:S01]  /*a590*/  IADD3 R3, P0, RZ, -R31, RZ ;  /* 0x8000001fff037210 */ /* 0x002fe20007f1e0ff */
[----:B------:R-:W-:Y:S02]  /*a5a0*/  IMAD R26, R25, R23, R12 ;  /* 0x00000017191a7224 */ /* 0x000fe400078e020c */
[----:B------:R-:W1:Y:S01]  /*a5b0*/  LDC R6, c[0x0][0x8c0] ;  /* 0x00023000ff067b82 */ /* 0x000e620000000800 */
[----:B------:R-:W-:Y:S01]  /*a5c0*/  IADD3.X R5, RZ, ~R0, RZ, P0, !PT ;  /* 0x80000000ff057210 */ /* 0x000fe200007fe4ff */
[----:B------:R-:W-:-:S04]  /*a5d0*/  IMAD.MOV.U32 R7, RZ, RZ, 0x1 ;  /* 0x00000001ff077424 */ /* 0x000fc800078e00ff */
[-C--:B------:R-:W-:Y:S02]  /*a5e0*/  IMAD R0, R5, R14.reuse, RZ ;  /* 0x0000000e05007224 */ /* 0x080fe400078e02ff */
[----:B------:R-:W2:Y:S01]  /*a5f0*/  LDC R8, c[0x0][0x8b0] ;  /* 0x00022c00ff087b82 */ /* 0x000ea20000000800 */
[----:B------:R-:W-:-:S04]  /*a600*/  IMAD.WIDE.U32 R4, R3, R14, R16 ;  /* 0x0000000e03047225 */ /* 0x000fc800078e0010 */
[----:B------:R-:W-:Y:S01]  /*a610*/  IMAD R3, R3, R15, R0 ;  /* 0x0000000f03037224 */ /* 0x000fe200078e0200 */
[----:B------:R-:W-:Y:S02]  /*a620*/  I2FP.F32.U32 R0, R24 ;  /* 0x0000001800007245 */ /* 0x000fe40000201000 */
[----:B------:R-:W3:Y:S01]  /*a630*/  LDC R28, c[0x0][0x900] ;  /* 0x00024000ff1c7b82 */ /* 0x000ee20000000800 */
[----:B----4-:R-:W-:Y:S02]  /*a640*/  ISETP.NE.U32.AND P0, PT, R20, RZ, PT ;  /* 0x000000ff1400720c */ /* 0x010fe40003f05070 */
[----:B------:R-:W-:Y:S01]  /*a650*/  IADD3 R3, R5, R3, RZ ;  /* 0x0000000305037210 */ /* 0x000fe20007ffe0ff */
[----:B------:R-:W-:Y:S01]  /*a660*/  FMUL R0, R0, UR4 ;  /* 0x0000000400007c20 */ /* 0x000fe20008400000 */
[----:B------:R-:W-:Y:S02]  /*a670*/  ISETP.NE.AND.EX P0, PT, R21, RZ, PT, P0 ;  /* 0x000000ff1500720c */ /* 0x000fe40003f05300 */
[----:B------:R-:W-:Y:S01]  /*a680*/  MOV R5, 0xffffffff ;  /* 0xffffffff00057802 */ /* 0x000fe20000000f00 */
[----:B------:R-:W4:Y:S01]  /*a690*/  LDC R15, c[0x0][0x148] ;  /* 0x00005200ff0f7b82 */ /* 0x000f220000000800 */
[-CC-:B-1----:R-:W-:Y:S01]  /*a6a0*/  SHF.R.U64 R12, R4, R6.reuse, R3.reuse ;  /* 0x00000006040c7219 */ /* 0x182fe20000001203 */
[----:B------:R1:W1:Y:S01]  /*a6b0*/  F2I.U32.TRUNC.NTZ R13, R0 ;  /* 0x00000000000d7305 */ /* 0x000262000020f000 */
[----:B------:R-:W-:-:S05]  /*a6c0*/  SHF.R.U32.HI R3, RZ, R6, R3 ;  /* 0x00000006ff037219 */ /* 0x000fca0000011603 */
[----:B------:R-:W1:Y:S01]  /*a6d0*/  LDC R25, c[0x0][0x8a8] ;  /* 0x00022a00ff197b82 */ /* 0x000e620000000800 */
[-CC-:B--2---:R-:W-:Y:S02]  /*a6e0*/  SHF.R.U64 R10, R12, R8.reuse, R3.reuse ;  /* 0x000000080c0a7219 */ /* 0x184fe40000001203 */
[----:B------:R-:W-:-:S05]  /*a6f0*/  SHF.R.U32.HI R3, RZ, R8, R3 ;  /* 0x00000008ff037219 */ /* 0x000fca0000011603 */
[----:B------:R-:W2:Y:S01]  /*a700*/  LDC R27, c[0x0][0x8f0] ;  /* 0x00023c00ff1b7b82 */ /* 0x000ea20000000800 */
[-C--:B---3--:R-:W-:Y:S02]  /*a710*/  SHF.L.U32 R4, R5, R28.reuse, RZ ;  /* 0x0000001c05047219 */ /* 0x088fe400000006ff */
[-CC-:B------:R-:W-:Y:S02]  /*a720*/  SHF.R.U64 R14, R10, R28.reuse, R3.reuse ;  /* 0x0000001c0a0e7219 */ /* 0x180fe40000001203 */
[----:B------:R-:W-:Y:S02]  /*a730*/  SHF.R.U32.HI R5, RZ, R28, R3 ;  /* 0x0000001cff057219 */ /* 0x000fe40000011603 */
[----:B------:R-:W-:Y:S01]  /*a740*/  LOP3.LUT R23, RZ, R4, RZ, 0x33, !PT ;  /* 0x00000004ff177212 */ /* 0x000fe200078e33ff */
[----:B------:R-:W3:Y:S01]  /*a750*/  LDC R29, c[0x0][0x8e0] ;  /* 0x00023800ff1d7b82 */ /* 0x000ee20000000800 */
[----:B------:R-:W-:Y:S02]  /*a760*/  SHF.L.U32 R28, R7, R28, RZ ;  /* 0x0000001c071c7219 */ /* 0x000fe400000006ff */
[----:B------:R-:W-:-:S05]  /*a770*/  MOV R4, R14 ;  /* 0x0000000e00047202 */ /* 0x000fca0000000f00 */
[----:B------:R-:W1:Y:S01]  /*a780*/  LDC R30, c[0x0][0x8b8] ;  /* 0x00022e00ff1e7b82 */ /* 0x000e620000000800 */
[----:B------:R-:W-:Y:S05]  /*a790*/  @!P0 BRA `(.L_x_278) ;  /* 0x0000000000288947 */ /* 0x000fea0003800000 */
[----:B------:R-:W5:Y:S02]  /*a7a0*/  LDC R3, c[0x0][0x8f4] ;  /* 0x00023d00ff037b82 */ /* 0x000f640000000800 */
[----:B-----5:R-:W-:-:S04]  /*a7b0*/  IADD3 R3, P0, R14, R3, RZ ;  /* 0x000000030e037210 */ /* 0x020fc80007f1e0ff */
        /* <DEDUP_REMOVED lines=8> */
.L_x_278:
[----:B------:R-:W-:Y:S02]  /*a840*/  ISETP.NE.AND P0, PT, R2, 0x1, PT ;  /* 0x000000010200780c */ /* 0x000fe40003f05270 */
[----:B-12---:R-:W-:Y:S01]  /*a850*/  SHF.R.U64 R0, R4, R27, R5 ;  /* 0x0000001b04007219 */ /* 0x006fe20000001205 */
[----:B------:R-:W-:Y:S01]  /*a860*/  VIADD R5, R25, 0xffffffff ;  /* 0xffffffff19057836 */ /* 0x000fe20000000000 */
[----:B------:R-:W-:Y:S02]  /*a870*/  LOP3.LUT R23, R10, R23, RZ, 0xc0, !PT ;  /* 0x000000170a177212 */ /* 0x000fe400078ec0ff */
[----:B------:R-:W-:Y:S02]  /*a880*/  IADD3 R13, -R13, RZ, RZ ;  /* 0x000000ff0d0d7210 */ /* 0x000fe40007ffe1ff */
[----:B------:R-:W-:Y:S01]  /*a890*/  IADD3 R3, -R0, RZ, RZ ;  /* 0x000000ff00037210 */ /* 0x000fe20007ffe1ff */
[----:B------:R-:W-:Y:S01]  /*a8a0*/  IMAD R23, R28, R0, R23 ;  /* 0x000000001c177224 */ /* 0x000fe200078e0217 */
[----:B------:R-:W-:-:S02]  /*a8b0*/  LOP3.LUT R5, R12, R5, RZ, 0xc0, !PT ;  /* 0x000000050c057212 */ /* 0x000fc400078ec0ff */
[----:B------:R-:W-:Y:S01]  /*a8c0*/  R2UR UR47, R31 ;  /* 0x000000001f2f72ca */ /* 0x000fe200000e0000 */
[----:B----4-:R-:W-:Y:S02]  /*a8d0*/  @P0 IMAD R26, R15, R13, R24 ;  /* 0x0000000d0f1a0224 */ /* 0x010fe400078e0218 */
[----:B---3--:R-:W-:Y:S01]  /*a8e0*/  IMAD R0, R3, R29, R14 ;  /* 0x0000001d03007224 */ /* 0x008fe200078e020e */
[----:B------:R-:W-:Y:S01]  /*a8f0*/  MOV R3, 0x1 ;  /* 0x0000000100037802 */ /* 0x000fe20000000f00 */
[----:B------:R-:W-:Y:S02]  /*a900*/  IMAD R23, R23, R30, R26 ;  /* 0x0000001e17177224 */ /* 0x000fe400078e021a */
[----:B------:R-:W-:-:S05]  /*a910*/  IMAD R0, R0, R25, R5 ;  /* 0x0000001900007224 */ /* 0x000fca00078e0205 */
[----:B------:R-:W-:Y:S02]  /*a920*/  SEL R94, R0, R23, !P0 ;  /* 0x00000017005e7207 */ /* 0x000fe40004000000 */
[----:B------:R-:W-:Y:S02]  /*a930*/  SEL R23, R23, R0, !P0 ;  /* 0x0000000017177207 */ /* 0x000fe40004000000 */
[----:B------:R-:W-:-:S07]  /*a940*/  PRMT R0, R3, 0x7610, R0 ;  /* 0x0000761003007816 */ /* 0x000fce0000000000 */
.L_x_276:
[----:B------:R-:W-:Y:S01]  /*a950*/  UIADD3 UR49, UR50, UR49, URZ ;  /* 0x0000003132317290 */ /* 0x000fe2000fffe03f */
[----:B------:R-:W-:Y:S01]  /*a960*/  LOP3.LUT P0, RZ, R0, 0xff, RZ, 0xc0, !PT ;  /* 0x000000ff00ff7812 */ /* 0x000fe2000780c0ff */
[----:B------:R-:W-:Y:S02]  /*a970*/  UIADD3 UR43, UR43, 0x4, URZ ;  /* 0x000000042b2b7890 */ /* 0x000fe4000fffe03f */
[----:B------:R-:W-:Y:S02]  /*a980*/  USHF.R.U32.HI UR4, URZ, 0x2, UR49 ;  /* 0x000000023f047899 */ /* 0x000fe40008011631 */
[----:B------:R-:W-:Y:S02]  /*a990*/  UISETP.GT.U32.AND UP0, UPT, UR49, 0x3, UPT ;  /* 0x000000033100788c */ /* 0x000fe4000bf04070 */
[----:B------:R-:W-:Y:S02]  /*a9a0*/  ULOP3.LUT UR4, UR4, 0x1, URZ, 0xc0, !UPT ;  /* 0x0000000104047892 */ /* 0x000fe4000f8ec03f */
[----:B------:R-:W-:-:S02]  /*a9b0*/  UISETP.LT.U32.AND UP1, UPT, UR50, 0x4, UP0 ;  /* 0x000000043200788c */ /* 0x000fc40008721070 */
[----:B------:R-:W-:Y:S02]  /*a9c0*/  UISETP.NE.U32.AND UP2, UPT, UR4, 0x1, UPT ;  /* 0x000000010400788c */ /* 0x000fe4000bf45070 */
[----:B------:R-:W-:Y:S02]  /*a9d0*/  USEL UR5, URZ, 0x1, !UP1 ;  /* 0x000000013f057887 */ /* 0x000fe4000c800000 */
[----:B------:R-:W-:Y:S02]  /*a9e0*/  UISETP.GT.U32.AND UP0, UPT, UR50, 0x3, !UP2 ;  /* 0x000000033200788c */ /* 0x000fe4000d704070 */
[----:B------:R-:W-:Y:S02]  /*a9f0*/  ULOP3.LUT UR49, UR49, 0x3, URZ, 0xc0, !UPT ;  /* 0x0000000331317892 */ /* 0x000fe4000f8ec03f */
[----:B------:R-:W-:-:S04]  /*aa00*/  USEL UR4, URZ, 0x1, !UP0 ;  /* 0x000000013f047887 */ /* 0x000fc8000c000000 */
[----:B------:R-:W-:Y:S01]  /*aa10*/  ULOP3.LUT UR48, UR4, UR48, UR5, 0x96, !UPT ;  /* 0x0000003004307292 */ /* 0x000fe2000f8e9605 */
[----:B------:R-:W-:Y:S11]  /*aa20*/  @P0 BRA `(.L_x_279) ;  /* 0xffffff68007c0947 */ /* 0x000ff6000383ffff */
[----:B------:R-:W-:-:S13]  /*aa30*/  PLOP3.LUT P0, PT, PT, PT, PT, 0x8, 0x0 ;  /* 0x000000000000781c */ /* 0x000fda0003f0e170 */
.L_x_18:
[----:B------:R-:W-:Y:S05]  /*aa40*/  @P0 BRA `(.L_x_10) ;  /* 0x0000002800b80947 */ /* 0x000fea0003800000 */
[----:B------:R-:W-:Y:S01]  /*aa50*/  ULDC.64 UR6, c[0x0][0x588] ;  /* 0x0001620000067ab9 */ /* 0x000fe20000000a00 */
[----:B------:R-:W-:Y:S01]  /*aa60*/  ULDC.64 UR4, c[0x0][0x590] ;  /* 0x0001640000047ab9 */ /* 0x000fe20000000a00 */
[----:B------:R-:W-:Y:S01]  /*aa70*/  ISETP.NE.U32.AND P0, PT, RZ, UR6, PT ;  /* 0x00000006ff007c0c */ /* 0x000fe2000bf05070 */
[----:B------:R-:W-:-:S04]  /*aa80*/  DEPBAR.LE SB0, 0x0 ;  /* 0x000080000000791a */ /* 0x000fc80000000000 */
[----:B------:R-:W-:Y:S01]  /*aa90*/  ISETP.NE.U32.AND P1, PT, RZ, UR4, PT ;  /* 0x00000004ff007c0c */ /* 0x000fe2000bf25070 */
[----:B------:R-:W-:Y:S01]  /*aaa0*/  BSSY B0, `(.L_x_280) ;  /* 0x0000015000007945 */ /* 0x000fe20003800000 */
[----:B------:R-:W-:Y:S02]  /*aab0*/  ISETP.NE.AND.EX P0, PT, RZ, UR7, PT, P0 ;  /* 0x00000007ff007c0c */ /* 0x000fe4000bf05300 */
[----:B------:R-:W-:-:S13]  /*aac0*/  ISETP.NE.AND.EX P1, PT, RZ, UR5, PT, P1 ;  /* 0x00000005ff007c0c */ /* 0x000fda000bf25310 */
[----:B------:R-:W-:Y:S05]  /*aad0*/  @P0 BRA P1, `(.L_x_281) ;  /* 0x0000000000440947 */ /* 0x000fea0000800000 */
[----:B------:R-:W-:-:S04]  /*aae0*/  ISETP.NE.U32.AND P0, PT, RZ, UR4, PT ;  /* 0x00000004ff007c0c */ /* 0x000fc8000bf05070 */
[----:B------:R-:W-:-:S13]  /*aaf0*/  ISETP.NE.AND.EX P0, PT, RZ, UR5, PT, P0 ;  /* 0x00000005ff007c0c */ /* 0x000fda000bf05300 */
[----:B------:R-:W-:Y:S05]  /*ab00*/  @!P0 BRA `(.L_x_282) ;  /* 0x00000000002c8947 */ /* 0x000fea0003800000 */
[----:B------:R-:W-:-:S13]  /*ab10*/  LOP3.LUT P0, RZ, R88, 0xff, RZ, 0xc0, !PT ;  /* 0x000000ff58ff7812 */ /* 0x000fda000780c0ff */
[----:B------:R-:W-:Y:S05]  /*ab20*/  @!P0 BRA `(.L_x_283) ;  /* 0x0000000000108947 */ /* 0x000fea0003800000 */
[----:B-----5:R-:W-:-:S13]  /*ab30*/  FSETP.NEU.AND P0, PT, R90, RZ, PT ;  /* 0x000000ff5a00720b */ /* 0x020fda0003f0d000 */
[----:B------:R-:W-:Y:S05]  /*ab40*/  @!P0 BREAK B0 ;  /* 0x0000000000008942 */ /* 0x000fea0003800000 */
[----:B------:R-:W-:Y:S05]  /*ab50*/  @P0 BRA `(.L_x_281) ;  /* 0x0000000000240947 */ /* 0x000fea0003800000 */
[----:B------:R-:W-:Y:S05]  /*ab60*/  BRA `(.L_x_10) ;  /* 0x0000002800707947 */ /* 0x000fea0003800000 */
.L_x_283:
[----:B------:R-:W-:-:S04]  /*ab70*/  ISETP.NE.U32.AND P0, PT, RZ, UR6, PT ;  /* 0x00000006ff007c0c */ /* 0x000fc8000bf05070 */
[----:B------:R-:W-:-:S13]  /*ab80*/  ISETP.NE.AND.EX P0, PT, RZ, UR7, PT, P0 ;  /* 0x00000007ff007c0c */ /* 0x000fda000bf05300 */
[----:B------:R-:W-:Y:S05]  /*ab90*/  @!P0 BREAK B0 ;  /* 0x0000000000008942 */ /* 0x000fea0003800000 */
[----:B------:R-:W-:Y:S05]  /*aba0*/  @P0 BRA `(.L_x_281) ;  /* 0x0000000000100947 */ /* 0x000fea0003800000 */
[----:B------:R-:W-:Y:S05]  /*abb0*/  BRA `(.L_x_10) ;  /* 0x00000028005c7947 */ /* 0x000fea0003800000 */
.L_x_282:
[----:B-----5:R-:W-:-:S13]  /*abc0*/  FSETP.NEU.AND P0, PT, R90, RZ, PT ;  /* 0x000000ff5a00720b */ /* 0x020fda0003f0d000 */
[----:B------:R-:W-:Y:S05]  /*abd0*/  @!P0 BREAK B0 ;  /* 0x0000000000008942 */ /* 0x000fea0003800000 */
[----:B------:R-:W-:Y:S05]  /*abe0*/  @!P0 BRA `(.L_x_10) ;  /* 0x0000002800508947 */ /* 0x000fea0003800000 */
.L_x_281:
[----:B------:R-:W-:Y:S05]  /*abf0*/  BSYNC B0 ;  /* 0x0000000000007941 */ /* 0x000fea0003800000 */
.L_x_280:
[----:B------:R-:W-:-:S04]  /*ac00*/  LOP3.LUT R19, R19, 0x1, RZ, 0xfc, !PT ;  /* 0x0000000113137812 */ /* 0x000fc800078efcff */
[----:B------:R-:W-:-:S13]  /*ac10*/  ISETP.NE.AND P0, PT, R19, 0x3, PT ;  /* 0x000000031300780c */ /* 0x000fda0003f05270 */
[----:B------:R-:W-:Y:S05]  /*ac20*/  @!P0 BRA `(.L_x_284) ;  /* 0x0000000000048947 */ /* 0x000fea0003800000 */
[----:B------:R-:W-:Y:S01]  /*ac30*/  BPT.TRAP 0x1 ;  /* 0x000000040000795c */ /* 0x000fe20000300000 */
.L_x_284:
[----:B------:R-:W3:Y:S01]  /*ac40*/  S2UR UR5, SR_CgaCtaId ;  /* 0x00000000000579c3 */ /* 0x000ee20000008800 */
[----:B------:R-:W-:Y:S02]  /*ac50*/  UMOV UR4, 0x400 ;  /* 0x0000040000047882 */ /* 0x000fe40000000000 */
[----:B---3--:R-:W-:-:S04]  /*ac60*/  ULEA UR4, UR5, UR4, 0x18 ;  /* 0x0000000405047291 */ /* 0x008fc8000f8ec03f */
[----:B------:R-:W-:-:S04]  /*ac70*/  ULEA UR4, UR42, UR4, 0x3 ;  /* 0x000000042a047291 */ /* 0x000fc8000f8e183f */
[----:B------:R-:W-:-:S04]  /*ac80*/  UIADD3 UR4, UR4, 0x60, URZ ;  /* 0x0000006004047890 */ /* 0x000fc8000fffe03f */
[----:B------:R-:W-:-:S09]  /*ac90*/  UPRMT UR4, UR5, 0x654, UR4 ;  /* 0x0000065405047896 */ /* 0x000fd20008000004 */
[----:B------:R-:W-:Y:S01]  /*aca0*/  SYNCS.ARRIVE.TRANS64.RED.A1T0 RZ, [UR4], RZ ;  /* 0x000000ffffff79a7 */ /* 0x000fe20008100404 */
[----:B------:R-:W-:Y:S05]  /*acb0*/  BRA `(.L_x_10) ;  /* 0x00000028001c7947 */ /* 0x000fea0003800000 */
.L_x_9:
[----:B------:R-:W-:Y:S01]  /*acc0*/  ULDC.64 UR4, c[0x0][0x8f8] ;  /* 0x00023e0000047ab9 */ /* 0x000fe20000000a00 */
[----:B------:R-:W-:Y:S01]  /*acd0*/  PRMT R10, RZ, 0x7610, R10 ;  /* 0x00007610ff0a7816 */ /* 0x000fe2000000000a */
[----:B------:R-:W-:Y:S01]  /*ace0*/  IMAD.MOV.U32 R13, RZ, RZ, -0x1 ;  /* 0xffffffffff0d7424 */ /* 0x000fe200078e00ff */
[----:B------:R-:W-:Y:S02]  /*acf0*/  ISETP.GE.U32.AND P1, PT, R16, UR4, PT ;  /* 0x0000000410007c0c */ /* 0x000fe4000bf26070 */
[----:B------:R-:W-:Y:S02]  /*ad00*/  MOV R7, 0xffffffff ;  /* 0xffffffff00077802 */ /* 0x000fe40000000f00 */
[----:B------:R-:W-:Y:S02]  /*ad10*/  ISETP.GE.U32.AND.EX P1, PT, R17, UR5, PT, P1 ;  /* 0x0000000511007c0c */ /* 0x000fe4000bf26110 */
[----:B------:R-:W-:-:S11]  /*ad20*/  MOV R6, 0xffffffff ;  /* 0xffffffff00067802 */ /* 0x000fd60000000f00 */
[----:B------:R-:W-:Y:S05]  /*ad30*/  @P1 BRA `(.L_x_285) ;  /* 0x00000004005c1947 */ /* 0x000fea0003800000 */
[----:B------:R-:W1:Y:S01]  /*ad40*/  LDC.64 R14, c[0x0][0x8d0] ;  /* 0x00023400ff0e7b82 */ /* 0x000e620000000a00 */
[----:B------:R-:W-:Y:S01]  /*ad50*/  IMAD.MOV.U32 R12, RZ, RZ, R16 ;  /* 0x000000ffff0c7224 */ /* 0x000fe200078e0010 */
[----:B------:R-:W-:-:S06]  /*ad60*/  MOV R13, R17 ;  /* 0x00000011000d7202 */ /* 0x000fcc0000000f00 */
[----:B------:R-:W2:Y:S08]  /*ad70*/  LDC R20, c[0x0][0x8d8] ;  /* 0x00023600ff147b82 */ /* 0x000eb00000000800 */
[----:B------:R-:W3:Y:S01]  /*ad80*/  LDC.64 R24, c[0x0][0x8c8] ;  /* 0x00023200ff187b82 */ /* 0x000ee20000000a00 */
[----:B-1----:R-:W-:-:S04]  /*ad90*/  ISETP.NE.U32.AND P1, PT, R14, RZ, PT ;  /* 0x000000ff0e00720c */ /* 0x002fc80003f25070 */
[----:B------:R-:W-:-:S13]  /*ada0*/  ISETP.NE.AND.EX P1, PT, R15, RZ, PT, P1 ;  /* 0x000000ff0f00720c */ /* 0x000fda0003f25310 */
[----:B--23--:R-:W-:Y:S05]  /*adb0*/  @!P1 BRA `(.L_x_286) ;  /* 0x0000000000289947 */ /* 0x00cfea0003800000 */
[----:B------:R-:W1:Y:S02]  /*adc0*/  LDC R7, c[0x0][0x8dc] ;  /* 0x00023700ff077b82 */ /* 0x000e640000000800 */
        /* <DEDUP_REMOVED lines=9> */
.L_x_286:
[--C-:B------:R-:W-:Y:S01]  /*ae60*/  SHF.R.U64 R14, R12, R20, R13.reuse ;  /* 0x000000140c0e7219 */ /* 0x100fe2000000120d */
[----:B------:R-:W1:Y:S01]  /*ae70*/  LDC R26, c[0x0][0x8c0] ;  /* 0x00023000ff1a7b82 */ /* 0x000e620000000800 */
[----:B------:R-:W-:Y:S01]  /*ae80*/  I2FP.F32.U32 R7, R8 ;  /* 0x0000000800077245 */ /* 0x000fe20000201000 */
[----:B------:R-:W-:Y:S01]  /*ae90*/  ULDC UR4, c[0x0][0x150] ;  /* 0x0000540000047ab9 */ /* 0x000fe20000000800 */
[----:B------:R-:W-:Y:S02]  /*aea0*/  SHF.R.U32.HI R6, RZ, R20, R13 ;  /* 0x00000014ff067219 */ /* 0x000fe4000001160d */
[----:B------:R-:W-:Y:S01]  /*aeb0*/  IADD3 R9, P1, RZ, -R14, RZ ;  /* 0x8000000eff097210 */ /* 0x000fe20007f3e0ff */
[----:B------:R-:W-:Y:S01]  /*aec0*/  FMUL R13, R7, UR4 ;  /* 0x00000004070d7c20 */ /* 0x000fe20008400000 */
[----:B------:R-:W-:Y:S01]  /*aed0*/  ULDC UR4, c[0x0][0x154] ;  /* 0x0000550000047ab9 */ /* 0x000fe20000000800 */
[----:B------:R-:W2:Y:S01]  /*aee0*/  LDC.64 R28, c[0x0][0x8e8] ;  /* 0x00023a00ff1c7b82 */ /* 0x000ea20000000a00 */
[----:B------:R-:W-:Y:S01]  /*aef0*/  IADD3.X R11, RZ, ~R6, RZ, P1, !PT ;  /* 0x80000006ff0b7210 */ /* 0x000fe20000ffe4ff */
[----:B------:R-:W-:-:S02]  /*af00*/  IMAD.WIDE.U32 R6, R9, R24, R16 ;  /* 0x0000001809067225 */ /* 0x000fc400078e0010 */
[----:B------:R-:W3:Y:S02]  /*af10*/  F2I.U32.TRUNC.NTZ R13, R13 ;  /* 0x0000000d000d7305 */ /* 0x000ee4000020f000 */
[----:B------:R-:W-:Y:S02]  /*af20*/  IMAD R10, R11, R24, RZ ;  /* 0x000000180b0a7224 */ /* 0x000fe400078e02ff */
[----:B------:R-:W4:Y:S02]  /*af30*/  LDC R15, c[0x0][0x144] ;  /* 0x00005100ff0f7b82 */ /* 0x000f240000000800 */
[----:B------:R-:W-:Y:S01]  /*af40*/  IMAD R9, R9, R25, R10 ;  /* 0x0000001909097224 */ /* 0x000fe200078e020a */
[----:B------:R-:W-:-:S03]  /*af50*/  MOV R10, 0xffffffff ;  /* 0xffffffff000a7802 */ /* 0x000fc60000000f00 */
[----:B------:R-:W-:Y:S01]  /*af60*/  IMAD.IADD R7, R7, 0x1, R9 ;  /* 0x0000000107077824 */ /* 0x000fe200078e0209 */
[----:B------:R-:W-:Y:S01]  /*af70*/  I2FP.F32.U32 R9, R3 ;  /* 0x0000000300097245 */ /* 0x000fe20000201000 */
[----:B------:R-:W5:Y:S03]  /*af80*/  LDC R20, c[0x0][0x8b0] ;  /* 0x00022c00ff147b82 */ /* 0x000f660000000800 */
[-CC-:B-1----:R-:W-:Y:S01]  /*af90*/  SHF.R.U64 R12, R6, R26.reuse, R7.reuse ;  /* 0x0000001a060c7219 */ /* 0x182fe20000001207 */
[----:B------:R-:W-:Y:S01]  /*afa0*/  FMUL R9, R9, UR4 ;  /* 0x0000000409097c20 */ /* 0x000fe20008400000 */
[----:B---3--:R-:W-:Y:S02]  /*afb0*/  IADD3 R6, -R13, RZ, RZ ;  /* 0x000000ff0d067210 */ /* 0x008fe40007ffe1ff */
[----:B------:R-:W-:Y:S01]  /*afc0*/  SHF.R.U32.HI R7, RZ, R26, R7 ;  /* 0x0000001aff077219 */ /* 0x000fe20000011607 */
[----:B------:R-:W1:Y:S01]  /*afd0*/  LDC R11, c[0x0][0x900] ;  /* 0x00024000ff0b7b82 */ /* 0x000e620000000800 */
[----:B--2---:R-:W-:-:S04]  /*afe0*/  ISETP.NE.U32.AND P1, PT, R28, RZ, PT ;  /* 0x000000ff1c00720c */ /* 0x004fc80003f25070 */
[----:B------:R-:W-:-:S03]  /*aff0*/  ISETP.NE.AND.EX P1, PT, R29, RZ, PT, P1 ;  /* 0x000000ff1d00720c */ /* 0x000fc60003f25310 */
[----:B------:R-:W2:Y:S01]  /*b000*/  LDC R24, c[0x0][0x148] ;  /* 0x00005200ff187b82 */ /* 0x000ea20000000800 */
[----:B----4-:R-:W-:Y:S02]  /*b010*/  IMAD R25, R15, R6, R8 ;  /* 0x000000060f197224 */ /* 0x010fe400078e0208 */
[----:B------:R-:W-:-:S05]  /*b020*/  IMAD.MOV.U32 R8, RZ, RZ, 0x1 ;  /* 0x00000001ff087424 */ /* 0x000fca00078e00ff */
[----:B------:R-:W3:Y:S01]  /*b030*/  LDC R23, c[0x0][0x8a8] ;  /* 0x00022a00ff177b82 */ /* 0x000ee20000000800 */
[-CC-:B-----5:R-:W-:Y:S02]  /*b040*/  SHF.R.U64 R15, R12, R20.reuse, R7.reuse ;  /* 0x000000140c0f7219 */ /* 0x1a0fe40000001207 */
[----:B------:R-:W-:Y:S02]  /*b050*/  SHF.R.U32.HI R6, RZ, R20, R7 ;  /* 0x00000014ff067219 */ /* 0x000fe40000011607 */
[----:B------:R4:W1:Y:S03]  /*b060*/  F2I.U32.TRUNC.NTZ R20, R9 ;  /* 0x0000000900147305 */ /* 0x000866000020f000 */
[----:B------:R-:W2:Y:S01]  /*b070*/  LDC R27, c[0x0][0x8f0] ;  /* 0x00023c00ff1b7b82 */ /* 0x000ea20000000800 */
[-C--:B-1----:R-:W-:Y:S02]  /*b080*/  SHF.L.U32 R10, R10, R11.reuse, RZ ;  /* 0x0000000b0a0a7219 */ /* 0x082fe400000006ff */
[----:B------:R-:W-:-:S02]  /*b090*/  SHF.R.U64 R21, R15, R11, R6 ;  /* 0x0000000b0f157219 */ /* 0x000fc40000001206 */
[-C--:B------:R-:W-:Y:S02]  /*b0a0*/  SHF.R.U32.HI R7, RZ, R11.reuse, R6 ;  /* 0x0000000bff077219 */ /* 0x080fe40000011606 */
[----:B------:R-:W-:Y:S01]  /*b0b0*/  SHF.L.U32 R26, R8, R11, RZ ;  /* 0x0000000b081a7219 */ /* 0x000fe200000006ff */
[----:B------:R-:W1:Y:S01]  /*b0c0*/  LDC R30, c[0x0][0x8e0] ;  /* 0x00023800ff1e7b82 */ /* 0x000e620000000800 */
[----:B------:R-:W-:Y:S02]  /*b0d0*/  LOP3.LUT R32, RZ, R10, RZ, 0x33, !PT ;  /* 0x0000000aff207212 */ /* 0x000fe400078e33ff */
[----:B------:R-:W-:-:S05]  /*b0e0*/  MOV R6, R21 ;  /* 0x0000001500067202 */ /* 0x000fca0000000f00 */
[----:B------:R-:W1:Y:S01]  /*b0f0*/  LDC R31, c[0x0][0x8b8] ;  /* 0x00022e00ff1f7b82 */ /* 0x000e620000000800 */
[----:B----4-:R-:W-:Y:S05]  /*b100*/  @!P1 BRA `(.L_x_287) ;  /* 0x0000000000289947 */ /* 0x010fea0003800000 */
[----:B------:R-:W4:Y:S02]  /*b110*/  LDC R6, c[0x0][0x8f4] ;  /* 0x00023d00ff067b82 */ /* 0x000f240000000800 */
[----:B----4-:R-:W-:-:S04]  /*b120*/  IADD3 R11, P1, R21, R6, RZ ;  /* 0x00000006150b7210 */ /* 0x010fc80007f3e0ff */
        /* <DEDUP_REMOVED lines=8> */
.L_x_287:
[----:B------:R-:W-:Y:S01]  /*b1b0*/  ISETP.NE.AND P1, PT, R2, 0x1, PT ;  /* 0x000000010200780c */ /* 0x000fe20003f25270 */
[----:B---3--:R-:W-:Y:S01]  /*b1c0*/  VIADD R9, R23, 0xffffffff ;  /* 0xffffffff17097836 */ /* 0x008fe20000000000 */
[----:B--2---:R-:W-:Y:S02]  /*b1d0*/  SHF.R.U64 R7, R6, R27, R7 ;  /* 0x0000001b06077219 */ /* 0x004fe40000001207 */
[----:B------:R-:W-:Y:S02]  /*b1e0*/  IADD3 R20, -R20, RZ, RZ ;  /* 0x000000ff14147210 */ /* 0x000fe40007ffe1ff */
[----:B------:R-:W-:Y:S02]  /*b1f0*/  LOP3.LUT R6, R15, R32, RZ, 0xc0, !PT ;  /* 0x000000200f067212 */ /* 0x000fe400078ec0ff */
[----:B------:R-:W-:Y:S02]  /*b200*/  IADD3 R8, -R7, RZ, RZ ;  /* 0x000000ff07087210 */ /* 0x000fe40007ffe1ff */
[----:B------:R-:W-:Y:S01]  /*b210*/  LOP3.LUT R12, R12, R9, RZ, 0xc0, !PT ;  /* 0x000000090c0c7212 */ /* 0x000fe200078ec0ff */
[----:B------:R-:W-:Y:S01]  /*b220*/  IMAD R6, R26, R7, R6 ;  /* 0x000000071a067224 */ /* 0x000fe200078e0206 */
[----:B------:R-:W-:Y:S01]  /*b230*/  MOV R10, 0x1 ;  /* 0x00000001000a7802 */ /* 0x000fe20000000f00 */
[----:B------:R-:W-:-:S02]  /*b240*/  @P1 IMAD R25, R24, R20, R3 ;  /* 0x0000001418191224 */ /* 0x000fc400078e0203 */
[----:B-1----:R-:W-:Y:S02]  /*b250*/  IMAD R3, R8, R30, R21 ;  /* 0x0000001e08037224 */ /* 0x002fe400078e0215 */
[----:B------:R-:W-:Y:S02]  /*b260*/  IMAD R13, R6, R31, R25 ;  /* 0x0000001f060d7224 */ /* 0x000fe400078e0219 */
[----:B------:R-:W-:-:S05]  /*b270*/  IMAD R6, R3, R23, R12 ;  /* 0x0000001703067224 */ /* 0x000fca00078e020c */
[----:B------:R-:W-:Y:S02]  /*b280*/  SEL R7, R6, R13, !P1 ;  /* 0x0000000d06077207 */ /* 0x000fe40004800000 */
[----:B------:R-:W-:Y:S01]  /*b290*/  SEL R13, R13, R6, !P1 ;  /* 0x000000060d0d7207 */ /* 0x000fe20004800000 */
[----:B------:R-:W-:-:S07]  /*b2a0*/  IMAD.MOV.U32 R6, RZ, RZ, R14 ;  /* 0x000000ffff067224 */ /* 0x000fce00078e000e */
.L_x_285:
[----:B------:R-:W-:-:S08]  /*b2b0*/  NOP ;  /* 0x0000000000007918 */ /* 0x000fd00000000000 */
[----:B------:R-:W1:-:S00]  /*b2c0*/  USETMAXREG.DEALLOC.CTAPOOL 0x28 ;  /* 0x00000028000079c8 */ /* 0x000e4000080e0500 */
[----:B-1----:R-:W-:-:S13]  /*b2d0*/  ISETP.NE.AND P1, PT, R0, 0x1, PT ;  /* 0x000000010000780c */ /* 0x002fda0003f25270 */
[----:B------:R-:W-:Y:S05]  /*b2e0*/  @!P1 BRA `(.L_x_10) ;  /* 0x0000002000909947 */ /* 0x000fea0003800000 */
[----:B------:R-:W-:Y:S05]  /*b2f0*/  @!P4 BRA `(.L_x_288) ;  /* 0x0000001000a8c947 */ /* 0x000fea0003800000 */
[----:B------:R-:W-:-:S13]  /*b300*/  ISETP.NE.OR P0, PT, R0, 0x2, P0 ;  /* 0x000000020000780c */ /* 0x000fda0000705670 */
[----:B------:R-:W-:Y:S05]  /*b310*/  @P0 BRA `(.L_x_10) ;  /* 0x0000002000840947 */ /* 0x000fea0003800000 */
[----:B------:R-:W-:-:S13]  /*b320*/  LOP3.LUT P1, RZ, R10, 0xff, RZ, 0xc0, !PT ;  /* 0x000000ff0aff7812 */ /* 0x000fda000782c0ff */
[----:B------:R-:W-:Y:S05]  /*b330*/  @!P1 BRA `(.L_x_289) ;  /* 0x0000000000189947 */ /* 0x000fea0003800000 */
[----:B------:R-:W-:Y:S01]  /*b340*/  UMOV UR4, 0x400 ;  /* 0x0000040000047882 */ /* 0x000fe20000000000 */
[----:B------:R-:W-:Y:S01]  /*b350*/  MOV R0, RZ ;  /* 0x000000ff00007202 */ /* 0x000fe20000000f00 */
[----:B------:R-:W-:-:S03]  /*b360*/  ULEA UR4, UR36, UR4, 0x18 ;  /* 0x0000000424047291 */ /* 0x000fc6000f8ec03f */
[----:B------:R-:W-:-:S06]  /*b370*/  SHF.L.U32 R0, R0, 0x1f, RZ ;  /* 0x0000001f00007819 */ /* 0x000fcc00000006ff */
[----:B------:R-:W1:Y:S02]  /*b380*/  SYNCS.PHASECHK.TRANS64.TRYWAIT P0, [UR4+0x88], R0 ;  /* 0x00008800ff0075a7 */ /* 0x000e640008000144 */
[----:B-1----:R-:W-:Y:S05]  /*b390*/  @!P0 BRA `(.L_x_290) ;  /* 0x0000002000ec8947 */ /* 0x002fea0003800000 */
.L_x_289:
[----:B-1----:R-:W-:Y:S01]  /*b3a0*/  PRMT R0, RZ, 0x7610, R0 ;  /* 0x00007610ff007816 */ /* 0x002fe20000000000 */
[----:B------:R-:W-:Y:S06]  /*b3b0*/  @P3 BRA `(.L_x_291) ;  /* 0x0000000000243947 */ /* 0x000fec0003800000 */
[----:B------:R-:W-:Y:S02]  /*b3c0*/  ULDC.64 UR4, c[0x0][0x588] ;  /* 0x0001620000047ab9 */ /* 0x000fe40000000a00 */
[----:B------:R-:W-:-:S04]  /*b3d0*/  ISETP.NE.U32.AND P0, PT, RZ, UR4, PT ;  /* 0x00000004ff007c0c */ /* 0x000fc8000bf05070 */
[----:B------:R-:W-:-:S13]  /*b3e0*/  ISETP.NE.AND.EX P0, PT, RZ, UR5, PT, P0 ;  /* 0x00000005ff007c0c */ /* 0x000fda000bf05300 */
[----:B------:R-:W-:Y:S05]  /*b3f0*/  @!P0 BRA `(.L_x_292) ;  /* 0x00000000000c8947 */ /* 0x000fea0003800000 */
[----:B------:R2:W5:Y:S01]  /*b400*/  LDG.E R3, desc[UR40][R4.64] ;  /* 0x0000002804037981 */ /* 0x000562000c1e1900 */
[----:B------:R-:W-:Y:S01]  /*b410*/  MOV R0, 0x1 ;  /* 0x0000000100007802 */ /* 0x000fe20000000f00 */
[----:B------:R-:W-:Y:S06]  /*b420*/  BRA `(.L_x_291) ;  /* 0x0000000000087947 */ /* 0x000fec0003800000 */
.L_x_292:
[----:B------:R-:W1:Y:S01]  /*b430*/  LDC R3, c[0x0][0x580] ;  /* 0x00016000ff037b82 */ /* 0x000e620000000800 */
[----:B------:R-:W-:-:S07]  /*b440*/  IMAD.MOV.U32 R0, RZ, RZ, 0x1 ;  /* 0x00000001ff007424 */ /* 0x000fce00078e00ff */
.L_x_291:
[----:B------:R-:W-:Y:S01]  /*b450*/  MOV R8, 0x1 ;  /* 0x0000000100087802 */ /* 0x000fe20000000f00 */
[----:B------:R-:W-:Y:S06]  /*b460*/  @!P1 BRA `(.L_x_293) ;  /* 0x0000000c00dc9947 */ /* 0x000fec0003800000 */
[----:B------:R-:W3:Y:S01]  /*b470*/  LDC R9, c[0x0][0x900] ;  /* 0x00024000ff097b82 */ /* 0x000ee20000000800 */
[----:B--2---:R-:W-:Y:S01]  /*b480*/  MOV R4, 0xffffffff ;  /* 0xffffffff00047802 */ /* 0x004fe20000000f00 */
[----:B------:R-:W-:Y:S01]  /*b490*/  ULDC.64 UR6, c[0x0][0x198] ;  /* 0x0000660000067ab9 */ /* 0x000fe20000000a00 */
[----:B------:R-:W-:Y:S01]  /*b4a0*/  MOV R8, 0x1 ;  /* 0x0000000100087802 */ /* 0x000fe20000000f00 */
[----:B------:R-:W-:Y:S01]  /*b4b0*/  ULDC.64 UR14, c[0x0][0x588] ;  /* 0x00016200000e7ab9 */ /* 0x000fe20000000a00 */
[----:B------:R-:W-:Y:S01]  /*b4c0*/  LOP3.LUT R10, R19, 0x2, RZ, 0xfc, !PT ;  /* 0x00000002130a7812 */ /* 0x000fe200078efcff */
[----:B------:R-:W-:Y:S01]  /*b4d0*/  ULDC.64 UR22, c[0x0][0x590] ;  /* 0x0001640000167ab9 */ /* 0x000fe20000000a00 */
[----:B------:R-:W-:Y:S01]  /*b4e0*/  ULDC.64 UR24, c[0x0][0x8f8] ;  /* 0x00023e0000187ab9 */ /* 0x000fe20000000a00 */
[----:B------:R-:W2:Y:S01]  /*b4f0*/  LDC R11, c[0x0][0x8a8] ;  /* 0x00022a00ff0b7b82 */ /* 0x000ea20000000800 */
[-C--:B---3--:R-:W-:Y:S02]  /*b500*/  SHF.L.U32 R4, R4, R9.reuse, RZ ;  /* 0x0000000904047219 */ /* 0x088fe400000006ff */
[----:B------:R-:W-:Y:S01]  /*b510*/  SHF.L.U32 R9, R8, R9, RZ ;  /* 0x0000000908097219 */ /* 0x000fe200000006ff */
[----:B------:R-:W-:Y:S01]  /*b520*/  IMAD.MOV.U32 R8, RZ, RZ, 0x1 ;  /* 0x00000001ff087424 */ /* 0x000fe200078e00ff */
[----:B------:R-:W-:-:S02]  /*b530*/  LOP3.LUT R12, RZ, R4, RZ, 0x33, !PT ;  /* 0x00000004ff0c7212 */ /* 0x000fc400078e33ff */
[----:B--2---:R-:W-:-:S07]  /*b540*/  IADD3 R11, R11, -0x1, RZ ;  /* 0xffffffff0b0b7810 */ /* 0x004fce0007ffe0ff */
.L_x_325:
[----:B------:R-:W-:Y:S02]  /*b550*/  ISETP.NE.U32.AND P0, PT, RZ, UR22, PT ;  /* 0x00000016ff007c0c */ /* 0x000fe4000bf05070 */
[----:B------:R-:W-:Y:S02]  /*b560*/  R2UR UR19, R13 ;  /* 0x000000000d1372ca */ /* 0x000fe400000e0000 */
[----:B------:R-:W-:Y:S02]  /*b570*/  R2UR UR18, R7 ;  /* 0x00000000071272ca */ /* 0x000fe400000e0000 */
[----:B------:R-:W-:-:S09]  /*b580*/  ISETP.NE.AND.EX P0, PT, RZ, UR23, PT, P0 ;  /* 0x00000017ff007c0c */ /* 0x000fd2000bf05300 */
[----:B------:R-:W-:Y:S02]  /*b590*/  USHF.L.U32 UR19, UR19, 0x8, URZ ;  /* 0x0000000813137899 */ /* 0x000fe4000800063f */
[----:B------:R-:W-:Y:S02]  /*b5a0*/  USHF.L.U32 UR18, UR18, 0x6, URZ ;  /* 0x0000000612127899 */ /* 0x000fe4000800063f */
[----:B--234-:R-:W-:Y:S10]  /*b5b0*/  @!P0 BRA `(.L_x_294) ;  /* 0x00000000002c8947 */ /* 0x01cff40003800000 */
[----:B------:R-:W-:-:S04]  /*b5c0*/  ISETP.NE.U32.AND P1, PT, RZ, UR14, PT ;  /* 0x0000000eff007c0c */ /* 0x000fc8000bf25070 */
[----:B------:R-:W-:-:S13]  /*b5d0*/  ISETP.NE.AND.EX P1, PT, RZ, UR15, PT, P1 ;  /* 0x0000000fff007c0c */ /* 0x000fda000bf25310 */
[----:B------:R-:W-:Y:S05]  /*b5e0*/  @!P1 BRA `(.L_x_295) ;  /* 0x0000000000189947 */ /* 0x000fea0003800000 */
[----:B------:R-:W2:Y:S01]  /*b5f0*/  LDC.64 R4, c[0x0][0x588] ;  /* 0x00016200ff047b82 */ /* 0x000ea20000000a00 */
[----:B-1---5:R-:W-:-:S04]  /*b600*/  IMAD R3, R6, UR22, RZ ;  /* 0x0000001606037c24 */ /* 0x022fc8000f8e02ff */
[----:B--2---:R-:W-:-:S05]  /*b610*/  IMAD.WIDE R4, R3, 0x4, R4 ;  /* 0x0000000403047825 */ /* 0x004fca00078e0204 */
[----:B------:R3:W5:Y:S01]  /*b620*/  LDG.E R3, desc[UR40][R4.64] ;  /* 0x0000002804037981 */ /* 0x000762000c1e1900 */
[----:B------:R-:W-:Y:S01]  /*b630*/  MOV R0, 0x1 ;  /* 0x0000000100007802 */ /* 0x000fe20000000f00 */
[----:B------:R-:W-:Y:S06]  /*b640*/  BRA `(.L_x_294) ;  /* 0x0000000000087947 */ /* 0x000fec0003800000 */
.L_x_295:
[----:B-1---5:R-:W2:Y:S01]  /*b650*/  LDC R3, c[0x0][0x580] ;  /* 0x00016000ff037b82 */ /* 0x022ea20000000800 */
[----:B------:R-:W-:-:S07]  /*b660*/  MOV R0, 0x1 ;  /* 0x0000000100007802 */ /* 0x000fce0000000f00 */
.L_x_294:
[----:B------:R-:W-:Y:S05]  /*b670*/  @!P0 BRA `(.L_x_296) ;  /* 0x00000000001c8947 */ /* 0x000fea0003800000 */
[----:B------:R-:W-:-:S13]  /*b680*/  LOP3.LUT P2, RZ, R0, 0xff, RZ, 0xc0, !PT ;  /* 0x000000ff00ff7812 */ /* 0x000fda000784c0ff */
[----:B---3--:R-:W3:Y:S02]  /*b690*/  @!P2 LDC.64 R4, c[0x0][0x588] ;  /* 0x00016200ff04ab82 */ /* 0x008ee40000000a00 */
[----:B---3--:R-:W-:-:S04]  /*b6a0*/  @!P2 ISETP.NE.U32.AND P0, PT, R4, RZ, PT ;  /* 0x000000ff0400a20c */ /* 0x008fc80003f05070 */
[----:B------:R-:W-:Y:S02]  /*b6b0*/  @!P2 ISETP.NE.AND.EX P1, PT, R5, RZ, PT, P0 ;  /* 0x000000ff0500a20c */ /* 0x000fe40003f25300 */
[----:B-12--5:R-:W-:Y:S02]  /*b6c0*/  @P2 FSETP.EQ.AND P0, PT, R3, RZ, PT ;  /* 0x000000ff0300220b */ /* 0x026fe40003f02000 */
[----:B------:R-:W-:Y:S01]  /*b6d0*/  @!P2 PLOP3.LUT P0, PT, P1, PT, PT, 0x8, 0x0 ;  /* 0x000000000000a81c */ /* 0x000fe20000f0e170 */
[----:B------:R-:W-:-:S12]  /*b6e0*/  BRA `(.L_x_297) ;  /* 0x0000000000047947 */ /* 0x000fd80003800000 */
.L_x_296:
[----:B-12--5:R-:W-:-:S13]  /*b6f0*/  FSETP.EQ.AND P0, PT, R3, RZ, PT ;  /* 0x000000ff0300720b */ /* 0x026fda0003f02000 */
.L_x_297:
[----:B------:R-:W-:Y:S02]  /*b700*/  ISETP.NE.AND P2, PT, R10, 0x3, PT ;  /* 0x000000030a00780c */ /* 0x000fe40003f45270 */
[----:B------:R-:W-:-:S04]  /*b710*/  ELECT P1, URZ, PT ;  /* 0x00000000003f782f */ /* 0x000fc80003820000 */
[----:B------:R-:W-:-:S07]  /*b720*/  PLOP3.LUT P0, PT, P1, P0, PT, 0x20, 0x0 ;  /* 0x000000000000781c */ /* 0x000fce0000f00470 */
[----:B------:R-:W-:Y:S06]  /*b730*/  @!P2 BRA `(.L_x_298) ;  /* 0x000000000004a947 */ /* 0x000fec0003800000 */
[----:B------:R-:W-:Y:S01]  /*b740*/  BPT.TRAP 0x1 ;  /* 0x000000040000795c */ /* 0x000fe20000300000 */
.L_x_298:
[----:B------:R-:W1:Y:S01]  /*b750*/  S2UR UR36, SR_CgaCtaId ;  /* 0x00000000002479c3 */ /* 0x000e620000008800 */
[----:B------:R-:W-:Y:S01]  /*b760*/  UMOV UR4, 0x400 ;  /* 0x0000040000047882 */ /* 0x000fe20000000000 */
[----:B---3--:R-:W-:Y:S01]  /*b770*/  SHF.L.U32 R4, R8, 0x1f, RZ ;  /* 0x0000001f08047819 */ /* 0x008fe200000006ff */
[----:B-1----:R-:W-:-:S09]  /*b780*/  ULEA UR5, UR36, UR4, 0x18 ;  /* 0x0000000424057291 */ /* 0x002fd2000f8ec03f */
[----:B------:R-:W1:Y:S02]  /*b790*/  SYNCS.PHASECHK.TRANS64.TRYWAIT P1, [UR5+0x60], R4 ;  /* 0x00006004ff0075a7 */ /* 0x000e640008020145 */
[----:B-1----:R-:W-:Y:S05]  /*b7a0*/  @!P1 BRA `(.L_x_299) ;  /* 0x0000002000009947 */ /* 0x002fea0003800000 */
.L_x_357:
[----:B------:R-:W-:Y:S04]  /*b7b0*/  BSSY B0, `(.L_x_300) ;  /* 0x000000e000007945 */ /* 0x000fe80003800000 */
[----:B------:R-:W-:Y:S05]  /*b7c0*/  @!P0 BRA `(.L_x_301) ;  /* 0x0000000000308947 */ /* 0x000fea0003800000 */
[----:B------:R-:W-:Y:S01]  /*b7d0*/  R2UR UR20, R6 ;  /* 0x00000000061472ca */ /* 0x000fe200000e0000 */
[----:B------:R-:W-:Y:S02]  /*b7e0*/  UIADD3 UR8, UP0, UR6, 0x3f0, URZ ;  /* 0x000003f006087890 */ /* 0x000fe4000ff1e03f */
[----:B------:R-:W-:Y:S02]  /*b7f0*/  UIADD3 UR16, UR5, 0x200, URZ ;  /* 0x0000020005107890 */ /* 0x000fe4000fffe03f */
[----:B------:R-:W-:Y:S02]  /*b800*/  UIADD3 UR17, UR5, 0x40, URZ ;  /* 0x0000004005117890 */ /* 0x000fe4000fffe03f */
[----:B------:R-:W-:Y:S01]  /*b810*/  UIADD3.X UR9, URZ, UR7, URZ, UP0, !UPT ;  /* 0x000000073f097290 */ /* 0x000fe200087fe43f */
[----:B------:R-:W-:Y:S01]  /*b820*/  UMOV UR10, 0x0 ;  /* 0x00000000000a7882 */ /* 0x000fe20000000000 */
[----:B------:R-:W-:-:S07]  /*b830*/  UMOV UR11, 0x10000000 ;  /* 0x10000000000b7882 */ /* 0x000fce0000000000 */
[----:B------:R2:W-:Y:S02]  /*b840*/  UTMALDG.3D [UR16], [UR8], desc[UR10] ;  /* 0x00000a10080075b4 */ /* 0x0005e40008011000 */
[----:B--2---:R-:W-:Y:S05]  /*b850*/  @!P2 BRA `(.L_x_302) ;  /* 0x000000000004a947 */ /* 0x004fea0003800000 */
[----:B------:R-:W-:Y:S01]  /*b860*/  BPT.TRAP 0x1 ;  /* 0x000000040000795c */ /* 0x000fe20000300000 */
.L_x_302:
[----:B-1----:R-:W1:Y:S02]  /*b870*/  LDC R5, c[0x0][0x800] ;  /* 0x00020000ff057b82 */ /* 0x002e640000000800 */
[----:B-1----:R2:W-:Y:S02]  /*b880*/  SYNCS.ARRIVE.TRANS64.RED.A0TR RZ, [UR5+0x40], R5 ;  /* 0x00004005ffff79a7 */ /* 0x0025e40008300405 */
.L_x_301:
[----:B------:R-:W-:Y:S05]  /*b890*/  BSYNC B0 ;  /* 0x0000000000007941 */ /* 0x000fea0003800000 */
.L_x_300:
[----:B------:R-:W-:Y:S05]  /*b8a0*/  @!P2 BRA `(.L_x_303) ;  /* 0x000000000004a947 */ /* 0x000fea0003800000 */
[----:B------:R-:W-:Y:S01]  /*b8b0*/  BPT.TRAP 0x1 ;  /* 0x000000040000795c */ /* 0x000fe20000300000 */
.L_x_303:
[----:B------:R-:W-:-:S04]  /*b8c0*/  UIADD3 UR4, UR5, 0x40, URZ ;  /* 0x0000004005047890 */ /* 0x000fc8000fffe03f */
[----:B------:R-:W-:-:S09]  /*b8d0*/  UPRMT UR4, UR36, 0x654, UR4 ;  /* 0x0000065424047896 */ /* 0x000fd20008000004 */
[----:B------:R-:W-:Y:S01]  /*b8e0*/  SYNCS.ARRIVE.TRANS64.RED.A1T0 RZ, [UR4], RZ ;  /* 0x000000ffffff79a7 */ /* 0x000fe20008100404 */
[----:B------:R-:W-:Y:S05]  /*b8f0*/  @!P2 BRA `(.L_x_304) ;  /* 0x000000000004a947 */ /* 0x000fea0003800000 */
[----:B------:R-:W-:Y:S01]  /*b900*/  BPT.TRAP 0x1 ;  /* 0x000000040000795c */ /* 0x000fe20000300000 */
.L_x_304:
[----:B------:R-:W3:Y:S02]  /*b910*/  SYNCS.PHASECHK.TRANS64.TRYWAIT P1, [UR5+0x68], R4 ;  /* 0x00006804ff0075a7 */ /* 0x000ee40008020145 */
[----:B---3--:R-:W-:Y:S05]  /*b920*/  @!P1 BRA `(.L_x_305) ;  /* 0x0000001c00b89947 */ /* 0x008fea0003800000 */
.L_x_358:
[----:B------:R-:W-:Y:S04]  /*b930*/  BSSY B0, `(.L_x_306) ;  /* 0x0000010000007945 */ /* 0x000fe80003800000 */
[----:B------:R-:W-:Y:S05]  /*b940*/  @!P0 BRA `(.L_x_307) ;  /* 0x0000000000388947 */ /* 0x000fea0003800000 */
[----:B------:R-:W-:Y:S01]  /*b950*/  UIADD3 UR16, UP0, UR6, 0x3f0, URZ ;  /* 0x000003f006107890 */ /* 0x000fe2000ff1e03f */
[----:B------:R-:W-:Y:S01]  /*b960*/  R2UR UR12, R6 ;  /* 0x00000000060c72ca */ /* 0x000fe200000e0000 */
[----:B------:R-:W-:Y:S02]  /*b970*/  UIADD3 UR11, UR19, 0x80, URZ ;  /* 0x00000080130b7890 */ /* 0x000fe4000fffe03f */
[----:B------:R-:W-:Y:S02]  /*b980*/  UIADD3 UR8, UR5, 0x2200, URZ ;  /* 0x0000220005087890 */ /* 0x000fe4000fffe03f */
[----:B------:R-:W-:Y:S02]  /*b990*/  UIADD3 UR9, UR5, 0x48, URZ ;  /* 0x0000004805097890 */ /* 0x000fe4000fffe03f */
[----:B------:R-:W-:Y:S01]  /*b9a0*/  UIADD3.X UR17, URZ, UR7, URZ, UP0, !UPT ;  /* 0x000000073f117290 */ /* 0x000fe200087fe43f */
[----:B------:R-:W-:Y:S01]  /*b9b0*/  UMOV UR20, 0x0 ;  /* 0x0000000000147882 */ /* 0x000fe20000000000 */
[----:B------:R-:W-:Y:S01]  /*b9c0*/  UMOV UR21, 0x10000000 ;  /* 0x1000000000157882 */ /* 0x000fe20000000000 */
[----:B------:R-:W-:-:S06]  /*b9d0*/  UMOV UR10, UR18 ;  /* 0x00000012000a7c82 */ /* 0x000fcc0008000000 */
[----:B------:R3:W-:Y:S02]  /*b9e0*/  UTMALDG.3D [UR8], [UR16], desc[UR20] ;  /* 0x00001408100075b4 */ /* 0x0007e40008011000 */
[----:B---3--:R-:W-:Y:S05]  /*b9f0*/  @!P2 BRA `(.L_x_308) ;  /* 0x000000000004a947 */ /* 0x008fea0003800000 */
[----:B------:R-:W-:Y:S01]  /*ba00*/  BPT.TRAP 0x1 ;  /* 0x000000040000795c */ /* 0x000fe20000300000 */
.L_x_308:
[----:B-12---:R-:W1:Y:S02]  /*ba10*/  LDC R5, c[0x0][0x800] ;  /* 0x00020000ff057b82 */ /* 0x006e640000000800 */
[----:B-1----:R3:W-:Y:S02]  /*ba20*/  SYNCS.ARRIVE.TRANS64.RED.A0TR RZ, [UR5+0x48], R5 ;  /* 0x00004805ffff79a7 */ /* 0x0027e40008300405 */
.L_x_307:
[----:B------:R-:W-:Y:S05]  /*ba30*/  BSYNC B0 ;  /* 0x0000000000007941 */ /* 0x000fea0003800000 */
.L_x_306:
[----:B------:R-:W-:Y:S05]  /*ba40*/  @!P2 BRA `(.L_x_309) ;  /* 0x000000000004a947 */ /* 0x000fea0003800000 */
[----:B------:R-:W-:Y:S01]  /*ba50*/  BPT.TRAP 0x1 ;  /* 0x000000040000795c */ /* 0x000fe20000300000 */
.L_x_309:
[----:B------:R-:W-:Y:S02]  /*ba60*/  UIADD3 UR4, UR5, 0x48, URZ ;  /* 0x0000004805047890 */ /* 0x000fe4000fffe03f */
[----:B------:R-:W-:Y:S02]  /*ba70*/  UIADD3 UR10, UR18, 0x20, URZ ;  /* 0x00000020120a7890 */ /* 0x000fe4000fffe03f */
[----:B------:R-:W-:-:S09]  /*ba80*/  UPRMT UR4, UR36, 0x654, UR4 ;  /* 0x0000065424047896 */ /* 0x000fd20008000004 */
[----:B------:R-:W-:Y:S01]  /*ba90*/  SYNCS.ARRIVE.TRANS64.RED.A1T0 RZ, [UR4], RZ ;  /* 0x000000ffffff79a7 */ /* 0x000fe20008100404 */
[----:B------:R-:W-:Y:S05]  /*baa0*/  @!P2 BRA `(.L_x_310) ;  /* 0x000000000004a947 */ /* 0x000fea0003800000 */
[----:B------:R-:W-:Y:S01]  /*bab0*/  BPT.TRAP 0x1 ;  /* 0x000000040000795c */ /* 0x000fe20000300000 */
.L_x_310:
[----:B------:R-:W4:Y:S02]  /*bac0*/  SYNCS.PHASECHK.TRANS64.TRYWAIT P1, [UR5+0x70], R4 ;  /* 0x00007004ff0075a7 */ /* 0x000f240008020145 */
[----:B----4-:R-:W-:Y:S05]  /*bad0*/  @!P1 BRA `(.L_x_311) ;  /* 0x0000001c00649947 */ /* 0x010fea0003800000 */
.L_x_359:
        /* <DEDUP_REMOVED lines=8> */
[----:B------:R-:W-:Y:S01]  /*bb60*/  UMOV UR21, 0x10000000 ;  /* 0x1000000000157882 */ /* 0x000fe20000000000 */
[----:B------:R-:W-:-:S06]  /*bb70*/  UMOV UR11, UR19 ;  /* 0x00000013000b7c82 */ /* 0x000fcc0008000000 */
[----:B------:R4:W-:Y:S02]  /*bb80*/  UTMALDG.3D [UR8], [UR16], desc[UR20] ;  /* 0x00001408100075b4 */ /* 0x0009e40008011000 */
[----:B----4-:R-:W-:Y:S05]  /*bb90*/  @!P2 BRA `(.L_x_314) ;  /* 0x000000000004a947 */ /* 0x010fea0003800000 */
[----:B------:R-:W-:Y:S01]  /*bba0*/  BPT.TRAP 0x1 ;  /* 0x000000040000795c */ /* 0x000fe20000300000 */
.L_x_314:
[----:B-123--:R-:W1:Y:S02]  /*bbb0*/  LDC R5, c[0x0][0x800] ;  /* 0x00020000ff057b82 */ /* 0x00ee640000000800 */
[----:B-1----:R4:W-:Y:S02]  /*bbc0*/  SYNCS.ARRIVE.TRANS64.RED.A0TR RZ, [UR5+0x50], R5 ;  /* 0x00005005ffff79a7 */ /* 0x0029e40008300405 */
.L_x_313:
[----:B------:R-:W-:Y:S05]  /*bbd0*/  BSYNC B0 ;  /* 0x0000000000007941 */ /* 0x000fea0003800000 */
.L_x_312:
[----:B------:R-:W-:Y:S05]  /*bbe0*/  @!P2 BRA `(.L_x_315) ;  /* 0x000000000004a947 */ /* 0x000fea0003800000 */
[----:B------:R-:W-:Y:S01]  /*bbf0*/  BPT.TRAP 0x1 ;  /* 0x000000040000795c */ /* 0x000fe20000300000 */
.L_x_315:
[----:B------:R-:W-:-:S04]  /*bc00*/  UIADD3 UR4, UR5, 0x50, URZ ;  /* 0x0000005005047890 */ /* 0x000fc8000fffe03f */
[----:B------:R-:W-:-:S09]  /*bc10*/  UPRMT UR4, UR36, 0x654, UR4 ;  /* 0x0000065424047896 */ /* 0x000fd20008000004 */
[----:B------:R-:W-:Y:S01]  /*bc20*/  SYNCS.ARRIVE.TRANS64.RED.A1T0 RZ, [UR4], RZ ;  /* 0x000000ffffff79a7 */ /* 0x000fe20008100404 */
[----:B------:R-:W-:Y:S05]  /*bc30*/  @!P2 BRA `(.L_x_316) ;  /* 0x000000000004a947 */ /* 0x000fea0003800000 */
[----:B------:R-:W-:Y:S01]  /*bc40*/  BPT.TRAP 0x1 ;  /* 0x000000040000795c */ /* 0x000fe20000300000 */
.L_x_316:
[----:B------:R-:W5:Y:S02]  /*bc50*/  SYNCS.PHASECHK.TRANS64.TRYWAIT P1, [UR5+0x78], R4 ;  /* 0x00007804ff0075a7 */ /* 0x000f640008020145 */
[----:B-----5:R-:W-:Y:S05]  /*bc60*/  @!P1 BRA `(.L_x_317) ;  /* 0x0000001c00189947 */ /* 0x020fea0003800000 */
.L_x_360:
[----:B------:R-:W-:Y:S04]  /*bc70*/  BSSY B0, `(.L_x_318) ;  /* 0x000000f000007945 */ /* 0x000fe80003800000 */
[----:B------:R-:W-:Y:S05]  /*bc80*/  @!P0 BRA `(.L_x_319) ;  /* 0x0000000000348947 */ /* 0x000fea0003800000 */
[----:B------:R-:W-:Y:S01]  /*bc90*/  R2UR UR12, R6 ;  /* 0x00000000060c72ca */ /* 0x000fe200000e0000 */
[----:B------:R-:W-:Y:S02]  /*bca0*/  UIADD3 UR16, UP0, UR6, 0x3f0, URZ ;  /* 0x000003f006107890 */ /* 0x000fe4000ff1e03f */
[----:B------:R-:W-:Y:S02]  /*bcb0*/  UIADD3 UR11, UR19, 0x80, URZ ;  /* 0x00000080130b7890 */ /* 0x000fe4000fffe03f */
[----:B------:R-:W-:Y:S02]  /*bcc0*/  UIADD3 UR8, UR5, 0x6200, URZ ;  /* 0x0000620005087890 */ /* 0x000fe4000fffe03f */
[----:B------:R-:W-:Y:S02]  /*bcd0*/  UIADD3 UR9, UR5, 0x58, URZ ;  /* 0x0000005805097890 */ /* 0x000fe4000fffe03f */
[----:B------:R-:W-:Y:S01]  /*bce0*/  UIADD3.X UR17, URZ, UR7, URZ, UP0, !UPT ;  /* 0x000000073f117290 */ /* 0x000fe200087fe43f */
[----:B------:R-:W-:Y:S01]  /*bcf0*/  UMOV UR20, 0x0 ;  /* 0x0000000000147882 */ /* 0x000fe20000000000 */
[----:B------:R-:W-:-:S07]  /*bd00*/  UMOV UR21, 0x10000000 ;  /* 0x1000000000157882 */ /* 0x000fce0000000000 */
[----:B------:R1:W-:Y:S02]  /*bd10*/  UTMALDG.3D [UR8], [UR16], desc[UR20] ;  /* 0x00001408100075b4 */ /* 0x0003e40008011000 */
[----:B-1----:R-:W-:Y:S05]  /*bd20*/  @!P2 BRA `(.L_x_320) ;  /* 0x000000000004a947 */ /* 0x002fea0003800000 */
[----:B------:R-:W-:Y:S01]  /*bd30*/  BPT.TRAP 0x1 ;  /* 0x000000040000795c */ /* 0x000fe20000300000 */
.L_x_320:
[----:B------:R-:W1:Y:S02]  /*bd40*/  LDC R4, c[0x0][0x800] ;  /* 0x00020000ff047b82 */ /* 0x000e640000000800 */
[----:B-1----:R1:W-:Y:S02]  /*bd50*/  SYNCS.ARRIVE.TRANS64.RED.A0TR RZ, [UR5+0x58], R4 ;  /* 0x00005804ffff79a7 */ /* 0x0023e40008300405 */
.L_x_319:
[----:B------:R-:W-:Y:S05]  /*bd60*/  BSYNC B0 ;  /* 0x0000000000007941 */ /* 0x000fea0003800000 */
.L_x_318:
[----:B------:R-:W-:Y:S05]  /*bd70*/  @!P2 BRA `(.L_x_321) ;  /* 0x000000000004a947 */ /* 0x000fea0003800000 */
[----:B------:R-:W-:Y:S01]  /*bd80*/  BPT.TRAP 0x1 ;  /* 0x000000040000795c */ /* 0x000fe20000300000 */
.L_x_321:
[----:B------:R-:W-:Y:S01]  /*bd90*/  IADD3 R16, P0, R16, UR38, RZ ;  /* 0x0000002610107c10 */ /* 0x000fe2000ff1e0ff */
[----:B------:R-:W-:Y:S01]  /*bda0*/  UIADD3 UR4, UR5, 0x58, URZ ;  /* 0x0000005805047890 */ /* 0x000fe2000fffe03f */
[----:B------:R-:W-:Y:S01]  /*bdb0*/  LOP3.LUT R8, R8, 0x1, RZ, 0x3c, !PT ;  /* 0x0000000108087812 */ /* 0x000fe200078e3cff */
[----:B------:R-:W-:Y:S01]  /*bdc0*/  IMAD.MOV.U32 R13, RZ, RZ, -0x1 ;  /* 0xffffffffff0d7424 */ /* 0x000fe200078e00ff */
[----:B------:R-:W-:Y:S01]  /*bdd0*/  IADD3.X R17, R17, UR37, RZ, P0, !PT ;  /* 0x0000002511117c10 */ /* 0x000fe200087fe4ff */
[----:B------:R-:W-:Y:S01]  /*bde0*/  UPRMT UR4, UR36, 0x654, UR4 ;  /* 0x0000065424047896 */ /* 0x000fe20008000004 */
[----:B------:R-:W-:Y:S02]  /*bdf0*/  ISETP.GE.U32.AND P0, PT, R16, UR24, PT ;  /* 0x0000001810007c0c */ /* 0x000fe4000bf06070 */
[----:B-1----:R-:W-:Y:S02]  /*be00*/  PRMT R4, RZ, 0x7610, R4 ;  /* 0x00007610ff047816 */ /* 0x002fe40000000004 */
[----:B------:R-:W-:-:S02]  /*be10*/  ISETP.GE.U32.AND.EX P0, PT, R17, UR25, PT, P0 ;  /* 0x0000001911007c0c */ /* 0x000fc4000bf06100 */
[----:B------:R-:W-:Y:S02]  /*be20*/  MOV R7, 0xffffffff ;  /* 0xffffffff00077802 */ /* 0x000fe40000000f00 */
[----:B------:R-:W-:Y:S01]  /*be30*/  SYNCS.ARRIVE.TRANS64.RED.A1T0 RZ, [UR4], RZ ;  /* 0x000000ffffff79a7 */ /* 0x000fe20008100404 */
[----:B------:R-:W-:-:S08]  /*be40*/  MOV R6, 0xffffffff ;  /* 0xffffffff00067802 */ /* 0x000fd00000000f00 */
[----:B------:R-:W-:Y:S05]  /*be50*/  @P0 BRA `(.L_x_322) ;  /* 0x0000000400580947 */ /* 0x000fea0003800000 */
[----:B------:R-:W1:Y:S01]  /*be60*/  S2R R13, SR_CTAID.X ;  /* 0x00000000000d7919 */ /* 0x000e620000002500 */
[----:B------:R-:W5:Y:S01]  /*be70*/  LDC.64 R14, c[0x0][0x8d0] ;  /* 0x00023400ff0e7b82 */ /* 0x000f620000000a00 */
[----:B------:R-:W-:Y:S01]  /*be80*/  ULDC UR4, c[0x0][0x150] ;  /* 0x0000540000047ab9 */ /* 0x000fe20000000800 */
[----:B------:R-:W-:Y:S01]  /*be90*/  MOV R22, R17 ;  /* 0x0000001100167202 */ /* 0x000fe20000000f00 */
[----:B------:R-:W2:Y:S05]  /*bea0*/  S2R R20, SR_CTAID.Y ;  /* 0x0000000000147919 */ /* 0x000eaa0000002600 */
[----:B------:R-:W3:Y:S08]  /*beb0*/  LDC R6, c[0x0][0x144] ;  /* 0x00005100ff067b82 */ /* 0x000ef00000000800 */
[----:B------:R-:W3:Y:S01]  /*bec0*/  LDC R21, c[0x0][0x8d8] ;  /* 0x00023600ff157b82 */ /* 0x000ee20000000800 */
[----:B-----5:R-:W-:-:S04]  /*bed0*/  ISETP.NE.U32.AND P0, PT, R14, RZ, PT ;  /* 0x000000ff0e00720c */ /* 0x020fc80003f05070 */
[----:B------:R-:W-:Y:S02]  /*bee0*/  ISETP.NE.AND.EX P0, PT, R15, RZ, PT, P0 ;  /* 0x000000ff0f00720c */ /* 0x000fe40003f05300 */
[----:B-1----:R-:W-:Y:S02]  /*bef0*/  I2FP.F32.U32 R4, R13 ;  /* 0x0000000d00047245 */ /* 0x002fe40000201000 */
[----:B--2---:R-:W-:-:S03]  /*bf00*/  I2FP.F32.U32 R18, R20 ;  /* 0x0000001400127245 */ /* 0x004fc60000201000 */
[----:B------:R-:W-:-:S06]  /*bf10*/  FMUL R4, R4, UR4 ;  /* 0x0000000404047c20 */ /* 0x000fcc0008400000 */
[----:B------:R-:W3:Y:S02]  /*bf20*/  F2I.U32.TRUNC.NTZ R4, R4 ;  /* 0x0000000400047305 */ /* 0x000ee4000020f000 */
[----:B---34-:R-:W-:-:S05]  /*bf30*/  IADD3 R5, -R4, RZ, RZ ;  /* 0x000000ff04057210 */ /* 0x018fca0007ffe1ff */
[----:B------:R-:W-:Y:S02]  /*bf40*/  IMAD R13, R6, R5, R13 ;  /* 0x00000005060d7224 */ /* 0x000fe400078e020d */
[----:B------:R-:W-:Y:S01]  /*bf50*/  IMAD.MOV.U32 R6, RZ, RZ, R16 ;  /* 0x000000ffff067224 */ /* 0x000fe200078e0010 */
[----:B------:R-:W-:Y:S06]  /*bf60*/  @!P0 BRA `(.L_x_323) ;  /* 0x0000000000308947 */ /* 0x000fec0003800000 */
[----:B------:R-:W1:Y:S02]  /*bf70*/  LDC R5, c[0x0][0x8dc] ;  /* 0x00023700ff057b82 */ /* 0x000e640000000800 */
[----:B-1----:R-:W-:-:S04]  /*bf80*/  IADD3 R5, P0, R16, R5, RZ ;  /* 0x0000000510057210 */ /* 0x002fc80007f1e0ff */
[----:B------:R-:W-:-:S05]  /*bf90*/  IADD3.X R23, RZ, R17, RZ, P0, !PT ;  /* 0x00000011ff177210 */ /* 0x000fca00007fe4ff */
[----:B------:R-:W-:-:S04]  /*bfa0*/  IMAD.WIDE.U32 R6, R23, R14, RZ ;  /* 0x0000000e17067225 */ /* 0x000fc800078e00ff */
[----:B------:R-:W-:-:S04]  /*bfb0*/  IMAD.WIDE.U32 R6, P0, R5, R15, R6 ;  /* 0x0000000f05067225 */ /* 0x000fc80007800006 */
[----:B------:R-:W-:-:S04]  /*bfc0*/  IMAD.WIDE.U32 R4, R5, R14, RZ ;  /* 0x0000000e05047225 */ /* 0x000fc800078e00ff */
[----:B------:R-:W-:Y:S01]  /*bfd0*/  IMAD.MOV.U32 R4, RZ, RZ, R7 ;  /* 0x000000ffff047224 */ /* 0x000fe200078e0007 */
[----:B------:R-:W-:Y:S02]  /*bfe0*/  IADD3 RZ, P1, R5, R6, RZ ;  /* 0x0000000605ff7210 */ /* 0x000fe40007f3e0ff */
[----:B------:R-:W-:-:S03]  /*bff0*/  IADD3.X R5, RZ, RZ, RZ, P0, !PT ;  /* 0x000000ffff057210 */ /* 0x000fc600007fe4ff */
[----:B------:R-:W-:-:S03]  /*c000*/  IMAD.WIDE.U32.X R4, R23, R15, R4, P1 ;  /* 0x0000000f17047225 */ /* 0x000fc600008e0404 */
[----:B------:R-:W-:Y:S02]  /*c010*/  MOV R6, R4 ;  /* 0x0000000400067202 */ /* 0x000fe40000000f00 */
[----:B------:R-:W-:-:S07]  /*c020*/  MOV R22, R5 ;  /* 0x0000000500167202 */ /* 0x000fce0000000f00 */
.L_x_323:
[----:B------:R-:W-:Y:S01]  /*c030*/  ULDC UR4, c[0x0][0x154] ;  /* 0x0000550000047ab9 */ /* 0x000fe20000000800 */
[----:B------:R-:W1:Y:S01]  /*c040*/  LDC R7, c[0x0][0x148] ;  /* 0x00005200ff077b82 */ /* 0x000e620000000800 */
[----:B------:R-:W-:Y:S01]  /*c050*/  FMUL R14, R18, UR4 ;  /* 0x00000004120e7c20 */ /* 0x000fe20008400000 */
[----:B------:R-:W-:Y:S02]  /*c060*/  ISETP.NE.AND P2, PT, R2, 0x1, PT ;  /* 0x000000010200780c */ /* 0x000fe40003f45270 */
[-CC-:B------:R-:W-:Y:S02]  /*c070*/  SHF.R.U64 R18, R6, R21.reuse, R22.reuse ;  /* 0x0000001506127219 */ /* 0x180fe40000001216 */
[----:B------:R-:W-:Y:S01]  /*c080*/  SHF.R.U32.HI R21, RZ, R21, R22 ;  /* 0x00000015ff157219 */ /* 0x000fe20000011616 */
[----:B------:R-:W2:Y:S01]  /*c090*/  F2I.U32.TRUNC.NTZ R14, R14 ;  /* 0x0000000e000e7305 */ /* 0x000ea2000020f000 */
[----:B------:R-:W3:Y:S01]  /*c0a0*/  LDC.64 R4, c[0x0][0x8c8] ;  /* 0x00023200ff047b82 */ /* 0x000ee20000000a00 */
[----:B------:R-:W-:-:S04]  /*c0b0*/  IADD3 R23, P0, RZ, -R18, RZ ;  /* 0x80000012ff177210 */ /* 0x000fc80007f1e0ff */
[----:B------:R-:W-:-:S03]  /*c0c0*/  IADD3.X R21, RZ, ~R21, RZ, P0, !PT ;  /* 0x80000015ff157210 */ /* 0x000fc600007fe4ff */
[----:B------:R-:W4:Y:S01]  /*c0d0*/  LDC R22, c[0x0][0x8c0] ;  /* 0x00023000ff167b82 */ /* 0x000f220000000800 */
[----:B--2---:R-:W-:-:S07]  /*c0e0*/  IMAD.MOV R15, RZ, RZ, -R14 ;  /* 0x000000ffff0f7224 */ /* 0x004fce00078e0a0e */
[----:B------:R-:W2:Y:S01]  /*c0f0*/  LDC R27, c[0x0][0x900] ;  /* 0x00024000ff1b7b82 */ /* 0x000ea20000000800 */
[----:B-1----:R-:W-:-:S07]  /*c100*/  @P2 IMAD R13, R7, R15, R20 ;  /* 0x0000000f070d2224 */ /* 0x002fce00078e0214 */
[----:B------:R-:W1:Y:S01]  /*c110*/  LDC.64 R14, c[0x0][0x8e8] ;  /* 0x00023a00ff0e7b82 */ /* 0x000e620000000a00 */
[----:B---3--:R-:W-:-:S04]  /*c120*/  IMAD R6, R21, R4, RZ ;  /* 0x0000000415067224 */ /* 0x008fc800078e02ff */
[C---:B------:R-:W-:Y:S02]  /*c130*/  IMAD R7, R23.reuse, R5, R6 ;  /* 0x0000000517077224 */ /* 0x040fe400078e0206 */
[----:B------:R-:W-:Y:S01]  /*c140*/  IMAD.WIDE.U32 R4, R23, R4, R16 ;  /* 0x0000000417047225 */ /* 0x000fe200078e0010 */
[----:B------:R-:W3:Y:S04]  /*c150*/  LDC R6, c[0x0][0x8b0] ;  /* 0x00022c00ff067b82 */ /* 0x000ee80000000800 */
[----:B------:R-:W-:-:S04]  /*c160*/  IADD3 R5, R5, R7, RZ ;  /* 0x0000000705057210 */ /* 0x000fc80007ffe0ff */
[-CC-:B----4-:R-:W-:Y:S01]  /*c170*/  SHF.R.U64 R26, R4, R22.reuse, R5.reuse ;  /* 0x00000016041a7219 */ /* 0x190fe20000001205 */
[----:B------:R-:W4:Y:S01]  /*c180*/  LDC R25, c[0x0][0x8f0] ;  /* 0x00023c00ff197b82 */ /* 0x000f220000000800 */
[----:B------:R-:W-:Y:S02]  /*c190*/  SHF.R.U32.HI R5, RZ, R22, R5 ;  /* 0x00000016ff057219 */ /* 0x000fe40000011605 */
[----:B-1----:R-:W-:-:S05]  /*c1a0*/  ISETP.NE.U32.AND P0, PT, R14, RZ, PT ;  /* 0x000000ff0e00720c */ /* 0x002fca0003f05070 */
[----:B------:R-:W1:Y:S01]  /*c1b0*/  LDC R24, c[0x0][0x8e0] ;  /* 0x00023800ff187b82 */ /* 0x000e620000000800 */
[----:B------:R-:W-:Y:S02]  /*c1c0*/  ISETP.NE.AND.EX P0, PT, R15, RZ, PT, P0 ;  /* 0x000000ff0f00720c */ /* 0x000fe40003f05300 */
[----:B---3--:R-:W-:-:S05]  /*c1d0*/  SHF.R.U64 R23, R26, R6, R5 ;  /* 0x000000061a177219 */ /* 0x008fca0000001205 */
[----:B------:R-:W3:Y:S01]  /*c1e0*/  LDC R22, c[0x0][0x8b8] ;  /* 0x00022e00ff167b82 */ /* 0x000ee20000000800 */
[----:B------:R-:W-:-:S04]  /*c1f0*/  SHF.R.U32.HI R4, RZ, R6, R5 ;  /* 0x00000006ff047219 */ /* 0x000fc80000011605 */
[-CC-:B--2---:R-:W-:Y:S02]  /*c200*/  SHF.R.U64 R21, R23, R27.reuse, R4.reuse ;  /* 0x0000001b17157219 */ /* 0x184fe40000001204 */
[----:B------:R-:W-:Y:S01]  /*c210*/  SHF.R.U32.HI R27, RZ, R27, R4 ;  /* 0x0000001bff1b7219 */ /* 0x000fe20000011604 */
[----:B------:R-:W2:Y:S01]  /*c220*/  LDC R20, c[0x0][0x8a8] ;  /* 0x00022a00ff147b82 */ /* 0x000ea20000000800 */
[----:B------:R-:W-:Y:S02]  /*c230*/  MOV R4, R21 ;  /* 0x0000001500047202 */ /* 0x000fe40000000f00 */
[----:B------:R-:W-:Y:S01]  /*c240*/  MOV R5, R27 ;  /* 0x0000001b00057202 */ /* 0x000fe20000000f00 */
[----:B----4-:R-:W-:Y:S06]  /*c250*/  @!P0 BRA `(.L_x_324) ;  /* 0x0000000000288947 */ /* 0x010fec0003800000 */
[----:B------:R-:W4:Y:S02]  /*c260*/  LDC R4, c[0x0][0x8f4] ;  /* 0x00023d00ff047b82 */ /* 0x000f240000000800 */
[----:B----4-:R-:W-:-:S05]  /*c270*/  IADD3 R5, P0, R21, R4, RZ ;  /* 0x0000000415057210 */ /* 0x010fca0007f1e0ff */
[----:B------:R-:W-:-:S04]  /*c280*/  IMAD.X R27, RZ, RZ, R27, P0 ;  /* 0x000000ffff1b7224 */ /* 0x000fc800000e061b */
[----:B------:R-:W-:-:S04]  /*c290*/  IMAD.WIDE.U32 R6, R27, R14, RZ ;  /* 0x0000000e1b067225 */ /* 0x000fc800078e00ff */
[----:B------:R-:W-:-:S04]  /*c2a0*/  IMAD.WIDE.U32 R6, P0, R5, R15, R6 ;  /* 0x0000000f05067225 */ /* 0x000fc80007800006 */
[----:B------:R-:W-:Y:S01]  /*c2b0*/  IMAD.WIDE.U32 R4, R5, R14, RZ ;  /* 0x0000000e05047225 */ /* 0x000fe200078e00ff */
[----:B------:R-:W-:-:S04]  /*c2c0*/  MOV R4, R7 ;  /* 0x0000000700047202 */ /* 0x000fc80000000f00 */
[----:B------:R-:W-:Y:S02]  /*c2d0*/  IADD3 RZ, P1, R5, R6, RZ ;  /* 0x0000000605ff7210 */ /* 0x000fe40007f3e0ff */
[----:B------:R-:W-:-:S03]  /*c2e0*/  IADD3.X R5, RZ, RZ, RZ, P0, !PT ;  /* 0x000000ffff057210 */ /* 0x000fc600007fe4ff */
[----:B------:R-:W-:-:S08]  /*c2f0*/  IMAD.WIDE.U32.X R4, R27, R15, R4, P1 ;  /* 0x0000000f1b047225 */ /* 0x000fd000008e0404 */
.L_x_324:
[----:B------:R-:W-:Y:S02]  /*c300*/  SHF.R.U64 R25, R4, R25, R5 ;  /* 0x0000001904197219 */ /* 0x000fe40000001205 */
[----:B------:R-:W-:Y:S02]  /*c310*/  LOP3.LUT R4, R23, R12, RZ, 0xc0, !PT ;  /* 0x0000000c17047212 */ /* 0x000fe400078ec0ff */
[----:B------:R-:W-:Y:S02]  /*c320*/  IADD3 R5, -R25, RZ, RZ ;  /* 0x000000ff19057210 */ /* 0x000fe40007ffe1ff */
[----:B------:R-:W-:Y:S01]  /*c330*/  LOP3.LUT R26, R26, R11, RZ, 0xc0, !PT ;  /* 0x0000000b1a1a7212 */ /* 0x000fe200078ec0ff */
[----:B------:R-:W-:Y:S01]  /*c340*/  IMAD R4, R9, R25, R4 ;  /* 0x0000001909047224 */ /* 0x000fe200078e0204 */
[----:B------:R-:W-:Y:S01]  /*c350*/  MOV R6, R18 ;  /* 0x0000001200067202 */ /* 0x000fe20000000f00 */
[----:B-1----:R-:W-:Y:S02]  /*c360*/  IMAD R21, R5, R24, R21 ;  /* 0x0000001805157224 */ /* 0x002fe400078e0215 */
[----:B---3--:R-:W-:-:S02]  /*c370*/  IMAD R13, R4, R22, R13 ;  /* 0x00000016040d7224 */ /* 0x008fc400078e020d */
[----:B--2---:R-:W-:Y:S02]  /*c380*/  IMAD R20, R21, R20, R26 ;  /* 0x0000001415147224 */ /* 0x004fe400078e021a */
[----:B------:R-:W-:-:S03]  /*c390*/  IMAD.MOV.U32 R4, RZ, RZ, 0x1 ;  /* 0x00000001ff047424 */ /* 0x000fc600078e00ff */
[----:B------:R-:W-:Y:S02]  /*c3a0*/  SEL R7, R20, R13, !P2 ;  /* 0x0000000d14077207 */ /* 0x000fe40005000000 */
[----:B------:R-:W-:-:S07]  /*c3b0*/  SEL R13, R13, R20, !P2 ;  /* 0x000000140d0d7207 */ /* 0x000fce0005000000 */
.L_x_322:
[----:B------:R-:W-:-:S13]  /*c3c0*/  LOP3.LUT P0, RZ, R4, 0xff, RZ, 0xc0, !PT ;  /* 0x000000ff04ff7812 */ /* 0x000fda000780c0ff */
[----:B------:R-:W-:Y:S05]  /*c3d0*/  @P0 BRA `(.L_x_325) ;  /* 0xfffffff0005c0947 */ /* 0x000fea000383ffff */
.L_x_293:
[----:B------:R-:W-:-:S13]  /*c3e0*/  ELECT P0, URZ, PT ;  /* 0x00000000003f782f */ /* 0x000fda0003800000 */
[----:B------:R-:W-:Y:S05]  /*c3f0*/  @!P0 BRA `(.L_x_10) ;  /* 0x00000010004c8947 */ /* 0x000fea0003800000 */
[----:B------:R-:W-:-:S04]  /*c400*/  LOP3.LUT R19, R19, 0x2, RZ, 0xfc, !PT ;  /* 0x0000000213137812 */ /* 0x000fc800078efcff */
[----:B------:R-:W-:-:S13]  /*c410*/  ISETP.NE.AND P1, PT, R19, 0x3, PT ;  /* 0x000000031300780c */ /* 0x000fda0003f25270 */
[----:B------:R-:W-:Y:S05]  /*c420*/  @!P1 BRA `(.L_x_326) ;  /* 0x0000000000049947 */ /* 0x000fea0003800000 */
[----:B------:R-:W-:Y:S01]  /*c430*/  BPT.TRAP 0x1 ;  /* 0x000000040000795c */ /* 0x000fe20000300000 */
.L_x_326:
[----:B------:R-:W-:Y:S02]  /*c440*/  MOV R2, 0x400 ;  /* 0x0000040000027802 */ /* 0x000fe40000000f00 */
[----:B-1---5:R-:W-:Y:S02]  /*c450*/  MOV R3, UR36 ;  /* 0x0000002400037c02 */ /* 0x022fe40008000f00 */
[----:B------:R-:W-:Y:S02]  /*c460*/  SHF.L.U32 R0, R8, 0x1f, RZ ;  /* 0x0000001f08007819 */ /* 0x000fe400000006ff */
[----:B------:R-:W-:-:S04]  /*c470*/  LEA R3, R3, R2, 0x18 ;  /* 0x0000000203037211 */ /* 0x000fc800078ec0ff */
[----:B------:R-:W1:Y:S02]  /*c480*/  SYNCS.PHASECHK.TRANS64.TRYWAIT P0, [R3+URZ+0x60], R0 ;  /* 0x00006000030075a7 */ /* 0x000e64000800017f */
[----:B-1----:R-:W-:Y:S05]  /*c490*/  @!P0 BRA `(.L_x_327) ;  /* 0x0000001400248947 */ /* 0x002fea0003800000 */
.L_x_361:
[----:B------:R-:W-:Y:S05]  /*c4a0*/  @!P1 BRA `(.L_x_328) ;  /* 0x0000000000049947 */ /* 0x000fea0003800000 */
[----:B------:R-:W-:Y:S01]  /*c4b0*/  BPT.TRAP 0x1 ;  /* 0x000000040000795c */ /* 0x000fe20000300000 */
.L_x_328:
[----:B------:R-:W1:Y:S02]  /*c4c0*/  SYNCS.PHASECHK.TRANS64.TRYWAIT P0, [R3+URZ+0x68], R0 ;  /* 0x00006800030075a7 */ /* 0x000e64000800017f */
[----:B-1----:R-:W-:Y:S05]  /*c4d0*/  @!P0 BRA `(.L_x_329) ;  /* 0x0000001400288947 */ /* 0x002fea0003800000 */
.L_x_362:
[----:B------:R-:W-:Y:S05]  /*c4e0*/  @!P1 BRA `(.L_x_330) ;  /* 0x0000000000049947 */ /* 0x000fea0003800000 */
[----:B------:R-:W-:Y:S01]  /*c4f0*/  BPT.TRAP 0x1 ;  /* 0x000000040000795c */ /* 0x000fe20000300000 */
.L_x_330:
[----:B------:R-:W1:Y:S02]  /*c500*/  SYNCS.PHASECHK.TRANS64.TRYWAIT P0, [R3+URZ+0x70], R0 ;  /* 0x00007000030075a7 */ /* 0x000e64000800017f */
[----:B-1----:R-:W-:Y:S05]  /*c510*/  @!P0 BRA `(.L_x_331) ;  /* 0x00000014002c8947 */ /* 0x002fea0003800000 */
.L_x_363:
[----:B------:R-:W-:Y:S05]  /*c520*/  @!P1 BRA `(.L_x_332) ;  /* 0x0000000000049947 */ /* 0x000fea0003800000 */
[----:B------:R-:W-:Y:S01]  /*c530*/  BPT.TRAP 0x1 ;  /* 0x000000040000795c */ /* 0x000fe20000300000 */
.L_x_332:
[----:B------:R-:W-:-:S07]  /*c540*/  SHF.L.U32 R8, R8, 0x1f, RZ ;  /* 0x0000001f08087819 */ /* 0x000fce00000006ff */
.L_x_333:
[----:B------:R1:W1:Y:S02]  /*c550*/  SYNCS.PHASECHK.TRANS64.TRYWAIT P0, [R3+URZ+0x78], R8 ;  /* 0x00007808030075a7 */ /* 0x000264000800017f */
[----:B-1----:R-:W-:Y:S05]  /*c560*/  @!P0 NANOSLEEP.SYNCS 0x989680 ;  /* 0x009896800000895d */ /* 0x002fea0003900000 */
[----:B------:R-:W1:Y:S02]  /*c570*/  @!P0 SYNCS.PHASECHK.TRANS64 P0, [R3+URZ+0x78], R8 ;  /* 0x00007808030085a7 */ /* 0x000e64000800007f */
[----:B-1----:R-:W-:Y:S05]  /*c580*/  @P0 BRA `(.L_x_10) ;  /* 0x0000000c00e80947 */ /* 0x002fea0003800000 */
[----:B------:R-:W-:Y:S05]  /*c590*/  BRA `(.L_x_333) ;  /* 0xfffffffc00ec7947 */ /* 0x000fea000383ffff */
.L_x_288:
[----:B------:R-:W-:Y:S01]  /*c5a0*/  LOP3.LUT P0, RZ, R10, 0xff, RZ, 0xc0, !PT ;  /* 0x000000ff0aff7812 */ /* 0x000fe2000780c0ff */
[----:B------:R-:W-:Y:S01]  /*c5b0*/  IMAD.MOV.U32 R0, RZ, RZ, RZ ;  /* 0x000000ffff007224 */ /* 0x000fe200078e00ff */
[----:B------:R-:W-:-:S11]  /*c5c0*/  MOV R3, 0x1 ;  /* 0x0000000100037802 */ /* 0x000fd60000000f00 */
[----:B------:R-:W-:Y:S05]  /*c5d0*/  @!P0 BRA `(.L_x_334) ;  /* 0x0000000c00208947 */ /* 0x000fea0003800000 */
[----:B------:R-:W1:Y:S01]  /*c5e0*/  LDC R0, c[0x0][0x28c] ;  /* 0x0000a300ff007b82 */ /* 0x000e620000000800 */
[C---:B------:R-:W-:Y:S01]  /*c5f0*/  LOP3.LUT P2, RZ, R18.reuse, 0x7f, RZ, 0xc0, !PT ;  /* 0x0000007f12ff7812 */ /* 0x040fe2000784c0ff */
[----:B------:R-:W-:Y:S01]  /*c600*/  ULDC UR5, c[0x0][0x900] ;  /* 0x0002400000057ab9 */ /* 0x000fe20000000800 */
[----:B------:R-:W-:Y:S01]  /*c610*/  LOP3.LUT P0, RZ, R18, 0x1f, RZ, 0xc0, !PT ;  /* 0x0000001f12ff7812 */ /* 0x000fe2000780c0ff */
[----:B------:R-:W-:Y:S01]  /*c620*/  UMOV UR6, 0xffffffff ;  /* 0xffffffff00067882 */ /* 0x000fe20000000000 */
[----:B------:R-:W-:Y:S01]  /*c630*/  BSSY B0, `(.L_x_334) ;  /* 0x00000c2000007945 */ /* 0x000fe20003800000 */
[----:B------:R-:W-:Y:S01]  /*c640*/  USHF.L.U32 UR6, UR6, UR5, URZ ;  /* 0x0000000506067299 */ /* 0x000fe2000800063f */
[----:B------:R-:W-:Y:S01]  /*c650*/  MOV R10, 0x1 ;  /* 0x00000001000a7802 */ /* 0x000fe20000000f00 */
[----:B------:R-:W-:Y:S01]  /*c660*/  ULDC UR4, c[0x0][0x8a8] ;  /* 0x00022a0000047ab9 */ /* 0x000fe20000000800 */
[----:B------:R-:W-:Y:S01]  /*c670*/  LOP3.LUT R18, R22, 0x2, RZ, 0xfc, !PT ;  /* 0x0000000216127812 */ /* 0x000fe200078efcff */
[----:B------:R-:W-:Y:S01]  /*c680*/  UMOV UR7, 0x1 ;  /* 0x0000000100077882 */ /* 0x000fe20000000000 */
[----:B------:R-:W-:Y:S01]  /*c690*/  PLOP3.LUT P0, PT, P0, P2, PT, 0x8a, 0x0 ;  /* 0x000000000000781c */ /* 0x000fe20000705172 */
[----:B------:R-:W-:-:S02]  /*c6a0*/  UIADD3 UR15, UR4, -0x1, URZ ;  /* 0xffffffff040f7890 */ /* 0x000fc4000fffe03f */
[----:B------:R-:W-:Y:S02]  /*c6b0*/  USHF.L.U32 UR17, UR7, UR5, URZ ;  /* 0x0000000507117299 */ /* 0x000fe4000800063f */
[----:B------:R-:W-:Y:S01]  /*c6c0*/  ULOP3.LUT UR16, URZ, UR6, URZ, 0x33, !UPT ;  /* 0x000000063f107292 */ /* 0x000fe2000f8e333f */
[----:B------:R-:W-:Y:S01]  /*c6d0*/  ULDC.64 UR20, c[0x0][0x198] ;  /* 0x0000660000147ab9 */ /* 0x000fe20000000a00 */
[----:B-1----:R-:W-:-:S04]  /*c6e0*/  IADD3 R0, R0, 0x3f, RZ ;  /* 0x0000003f00007810 */ /* 0x002fc80007ffe0ff */
[----:B------:R-:W-:-:S04]  /*c6f0*/  SHF.R.S32.HI R3, RZ, 0x1f, R0 ;  /* 0x0000001fff037819 */ /* 0x000fc80000011400 */
[----:B------:R-:W-:Y:S01]  /*c700*/  LEA.HI R3, R3, R0, RZ, 0x6 ;  /* 0x0000000003037211 */ /* 0x000fe200078f30ff */
[----:B------:R-:W-:-:S03]  /*c710*/  IMAD.MOV.U32 R0, RZ, RZ, RZ ;  /* 0x000000ffff007224 */ /* 0x000fc600078e00ff */
[----:B------:R-:W-:Y:S02]  /*c720*/  SHF.R.S32.HI R11, RZ, 0x6, R3 ;  /* 0x00000006ff0b7819 */ /* 0x000fe40000011403 */
[----:B------:R-:W-:Y:S02]  /*c730*/  MOV R3, 0x1 ;  /* 0x0000000100037802 */ /* 0x000fe40000000f00 */
[----:B------:R-:W-:-:S07]  /*c740*/  IADD3 R12, R11, 0x1, RZ ;  /* 0x000000010b0c7810 */ /* 0x000fce0007ffe0ff */
.L_x_346:
[----:B------:R-:W-:-:S03]  /*c750*/  UMOV UR4, 0xffffffff ;  /* 0xffffffff00047882 */ /* 0x000fc60000000000 */
[----:B------:R-:W-:Y:S05]  /*c760*/  BRA.DIV UR4, `(.L_x_335) ;  /* 0x0000001204ac7947 */ /* 0x000fea000b800000 */
[----:B------:R-:W-:-:S13]  /*c770*/  ELECT P6, URZ, PT ;  /* 0x00000000003f782f */ /* 0x000fda00038c0000 */
.L_x_366:
[----:B------:R-:W1:Y:S01]  /*c780*/  LDC R4, c[0x0][0x28c] ;  /* 0x0000a300ff047b82 */ /* 0x000e620000000800 */
[----:B------:R-:W-:Y:S01]  /*c790*/  BSSY B1, `(.L_x_336) ;  /* 0x0000037000017945 */ /* 0x000fe20003800000 */
[----:B-1----:R-:W-:-:S13]  /*c7a0*/  ISETP.LT.OR P6, PT, R4, 0x1, !P6 ;  /* 0x000000010400780c */ /* 0x002fda00077c1670 */
[----:B------:R-:W-:Y:S05]  /*c7b0*/  @P6 BRA `(.L_x_337) ;  /* 0x0000000000d06947 */ /* 0x000fea0003800000 */
[----:B------:R-:W-:Y:S01]  /*c7c0*/  SHF.L.U32 R14, R7, 0x6, RZ ;  /* 0x00000006070e7819 */ /* 0x000fe200000006ff */
[----:B------:R-:W-:Y:S01]  /*c7d0*/  IMAD.MOV.U32 R19, RZ, RZ, RZ ;  /* 0x000000ffff137224 */ /* 0x000fe200078e00ff */
[----:B------:R-:W-:Y:S02]  /*c7e0*/  SHF.L.U32 R13, R13, 0x8, RZ ;  /* 0x000000080d0d7819 */ /* 0x000fe400000006ff */
[----:B------:R-:W-:Y:S02]  /*c7f0*/  MOV R4, R12 ;  /* 0x0000000c00047202 */ /* 0x000fe40000000f00 */
[----:B------:R-:W-:Y:S02]  /*c800*/  MOV R5, R3 ;  /* 0x0000000300057202 */ /* 0x000fe40000000f00 */
[----:B------:R-:W-:-:S07]  /*c810*/  MOV R7, R0 ;  /* 0x0000000000077202 */ /* 0x000fce0000000f00 */
.L_x_341:
[----:B------:R-:W1:Y:S01]  /*c820*/  S2R R9, SR_CgaCtaId ;  /* 0x0000000000097919 */ /* 0x000e620000008800 */
[----:B------:R-:W-:-:S04]  /*c830*/  MOV R8, 0x400 ;  /* 0x0000040000087802 */ /* 0x000fc80000000f00 */
[----:B-1----:R-:W-:Y:S02]  /*c840*/  LEA R20, R9, R8, 0x18 ;  /* 0x0000000809147211 */ /* 0x002fe400078ec0ff */
[----:B------:R-:W-:Y:S01]  /*c850*/  SHF.L.U32 R8, R5, 0x1f, RZ ;  /* 0x0000001f05087819 */ /* 0x000fe200000006ff */
[----:B------:R-:W1:Y:S02]  /*c860*/  @!P2 LDC R9, c[0x0][0x500] ;  /* 0x00014000ff09ab82 */ /* 0x000e640000000800 */
[----:B------:R-:W-:-:S04]  /*c870*/  IMAD R15, R7, 0x8, R20 ;  /* 0x00000008070f7824 */ /* 0x000fc800078e0214 */
[----:B------:R-:W2:Y:S02]  /*c880*/  SYNCS.PHASECHK.TRANS64.TRYWAIT P1, [R15+URZ+0x20], R8 ;  /* 0x000020080f0075a7 */ /* 0x000ea4000802017f */
[----:B--2---:R-:W-:Y:S05]  /*c890*/  @!P1 BRA `(.L_x_338) ;  /* 0x0000001000809947 */ /* 0x004fea0003800000 */
.L_x_367:
[----:B--2---:R-:W-:Y:S01]  /*c8a0*/  PRMT R8, R18, 0x9910, RZ ;  /* 0x0000991012087816 */ /* 0x004fe200000000ff */
[----:B-1----:R1:W-:Y:S03]  /*c8b0*/  @!P2 SYNCS.ARRIVE.TRANS64 RZ, [R15+URZ], R9 ;  /* 0x000000090fffa9a7 */ /* 0x0023e6000800003f */
[----:B------:R-:W-:-:S13]  /*c8c0*/  ISETP.NE.AND P1, PT, R8, 0x2, PT ;  /* 0x000000020800780c */ /* 0x000fda0003f25270 */
[----:B-1----:R-:W-:Y:S05]  /*c8d0*/  @P1 BRA `(.L_x_339) ;  /* 0x0000000000041947 */ /* 0x002fea0003800000 */
[----:B------:R-:W-:Y:S01]  /*c8e0*/  BPT.TRAP 0x1 ;  /* 0x000000040000795c */ /* 0x000fe20000300000 */
.L_x_339:
[----:B------:R-:W-:Y:S05]  /*c8f0*/  @P0 BRA `(.L_x_340) ;  /* 0x0000000000040947 */ /* 0x000fea0003800000 */
[----:B------:R-:W-:Y:S01]  /*c900*/  BPT.TRAP 0x1 ;  /* 0x000000040000795c */ /* 0x000fe20000300000 */
.L_x_340:
[CC--:B------:R-:W-:Y:S01]  /*c910*/  LEA R8, R7.reuse, R20.reuse, 0xf ;  /* 0x0000001407087211 */ /* 0x0c0fe200078e78ff */
[----:B------:R-:W-:Y:S01]  /*c920*/  VIADD R4, R4, 0xffffffff ;  /* 0xffffffff04047836 */ /* 0x000fe20000000000 */
[----:B------:R-:W-:Y:S01]  /*c930*/  LEA R20, R7, R20, 0xd ;  /* 0x0000001407147211 */ /* 0x000fe200078e68ff */
[----:B------:R-:W-:Y:S01]  /*c940*/  UIADD3 UR4, UP0, UR20, 0xf0, URZ ;  /* 0x000000f014047890 */ /* 0x000fe2000ff1e03f */
[----:B------:R-:W-:Y:S01]  /*c950*/  R2UR UR5, R8 ;  /* 0x00000000080572ca */ /* 0x000fe200000e0000 */
[----:B------:R-:W-:Y:S01]  /*c960*/  UIADD3 UR22, UP1, UR20, 0x1f0, URZ ;  /* 0x000001f014167890 */ /* 0x000fe2000ff3e03f */
[----:B------:R-:W-:Y:S01]  /*c970*/  R2UR UR8, R20 ;  /* 0x00000000140872ca */ /* 0x000fe200000e0000 */
[----:B------:R-:W-:Y:S01]  /*c980*/  UMOV UR6, 0x0 ;  /* 0x0000000000067882 */ /* 0x000fe20000000000 */
[----:B------:R-:W-:Y:S01]  /*c990*/  R2UR UR9, R15 ;  /* 0x000000000f0972ca */ /* 0x000fe200000e0000 */
[----:B------:R-:W-:Y:S01]  /*c9a0*/  UIADD3.X UR23, URZ, UR21, URZ, UP1, !UPT ;  /* 0x000000153f177290 */ /* 0x000fe20008ffe43f */
[----:B------:R-:W-:Y:S01]  /*c9b0*/  R2UR UR11, R13 ;  /* 0x000000000d0b72ca */ /* 0x000fe200000e0000 */
[----:B------:R-:W-:Y:S01]  /*c9c0*/  UMOV UR7, 0x10000000 ;  /* 0x1000000000077882 */ /* 0x000fe20000000000 */
[----:B------:R-:W-:-:S02]  /*c9d0*/  R2UR UR10, R19 ;  /* 0x00000000130a72ca */ /* 0x000fc400000e0000 */
[----:B------:R-:W-:Y:S02]  /*c9e0*/  R2UR UR12, R6 ;  /* 0x00000000060c72ca */ /* 0x000fe400000e0000 */
[----:B------:R-:W-:Y:S01]  /*c9f0*/  R2UR UR18, R14 ;  /* 0x000000000e1272ca */ /* 0x000fe200000e0000 */
[----:B------:R-:W-:Y:S01]  /*ca00*/  UIADD3 UR13, UR5, 0x8400, URZ ;  /* 0x00008400050d7890 */ /* 0x000fe2000fffe03f */
[----:B------:R-:W-:Y:S01]  /*ca10*/  ISETP.GT.AND P3, PT, R4, 0x1, PT ;  /* 0x000000010400780c */ /* 0x000fe20003f64270 */
[----:B------:R-:W-:Y:S01]  /*ca20*/  UIADD3.X UR5, URZ, UR21, URZ, UP0, !UPT ;  /* 0x000000153f057290 */ /* 0x000fe200087fe43f */
[----:B------:R-:W-:Y:S01]  /*ca30*/  IADD3 R7, R7, 0x1, RZ ;  /* 0x0000000107077810 */ /* 0x000fe20007ffe0ff */
[----:B------:R-:W-:Y:S01]  /*ca40*/  UIADD3 UR14, UR8, 0x28400, URZ ;  /* 0x00028400080e7890 */ /* 0x000fe2000fffe03f */
[----:B------:R-:W-:Y:S02]  /*ca50*/  IADD3 R19, R19, 0x40, RZ ;  /* 0x0000004013137810 */ /* 0x000fe40007ffe0ff */
[----:B------:R-:W-:Y:S01]  /*ca60*/  UMOV UR8, UR13 ;  /* 0x0000000d00087c82 */ /* 0x000fe20008000000 */
[----:B------:R-:W-:-:S03]  /*ca70*/  ISETP.NE.AND P1, PT, R7, 0x4, PT ;  /* 0x000000040700780c */ /* 0x000fc60003f25270 */
[----:B------:R1:W-:Y:S01]  /*ca80*/  UTMALDG.3D [UR8], [UR4], desc[UR6] ;  /* 0x00000608040075b4 */ /* 0x0003e20008011000 */
[----:B------:R-:W-:Y:S02]  /*ca90*/  SEL R8, RZ, 0x1, P1 ;  /* 0x00000001ff087807 */ /* 0x000fe40000800000 */
[----:B------:R-:W-:Y:S02]  /*caa0*/  SEL R7, R7, RZ, P1 ;  /* 0x000000ff07077207 */ /* 0x000fe40000800000 */
[----:B------:R-:W-:Y:S01]  /*cab0*/  LOP3.LUT R5, R5, R8, RZ, 0x3c, !PT ;  /* 0x0000000805057212 */ /* 0x000fe200078e3cff */
[----:B-1----:R-:W-:Y:S01]  /*cac0*/  UMOV UR8, UR14 ;  /* 0x0000000e00087c82 */ /* 0x002fe20008000000 */
[----:B------:R-:W-:Y:S02]  /*cad0*/  UMOV UR11, UR18 ;  /* 0x00000012000b7c82 */ /* 0x000fe40008000000 */
[----:B------:R1:W-:Y:S02]  /*cae0*/  UTMALDG.3D [UR8], [UR22], desc[UR6] ;  /* 0x00000608160075b4 */ /* 0x0003e40008011000 */
[----:B-1----:R-:W-:Y:S05]  /*caf0*/  @P3 BRA `(.L_x_341) ;  /* 0xfffffffc00483947 */ /* 0x002fea000383ffff */
.L_x_337:
[----:B------:R-:W-:Y:S05]  /*cb00*/  BSYNC B1 ;  /* 0x0000000000017941 */ /* 0x000fea0003800000 */
.L_x_336:
[----:B------:R-:W-:Y:S01]  /*cb10*/  LOP3.LUT P3, RZ, R10, 0xff, RZ, 0xc0, !PT ;  /* 0x000000ff0aff7812 */ /* 0x000fe2000786c0ff */
[----:B------:R-:W-:Y:S01]  /*cb20*/  ULDC.64 UR4, c[0x0][0x8f8] ;  /* 0x00023e0000047ab9 */ /* 0x000fe20000000a00 */
[----:B------:R-:W-:Y:S01]  /*cb30*/  IADD3 R0, R11, R0, RZ ;  /* 0x000000000b007210 */ /* 0x000fe20007ffe0ff */
[----:B------:R-:W-:Y:S01]  /*cb40*/  BSSY B1, `(.L_x_342) ;  /* 0x000006e000017945 */ /* 0x000fe20003800000 */
[----:B------:R-:W-:Y:S01]  /*cb50*/  IADD3 R16, P4, R16, UR38, RZ ;  /* 0x0000002610107c10 */ /* 0x000fe2000ff9e0ff */
[----:B------:R-:W-:Y:S01]  /*cb60*/  IMAD.MOV.U32 R7, RZ, RZ, -0x1 ;  /* 0xffffffffff077424 */ /* 0x000fe200078e00ff */
[----:B------:R-:W-:Y:S02]  /*cb70*/  SHF.R.U32.HI R4, RZ, 0x2, R0 ;  /* 0x00000002ff047819 */ /* 0x000fe40000011600 */
[----:B------:R-:W-:Y:S02]  /*cb80*/  ISETP.GT.U32.AND P1, PT, R0, 0x3, PT ;  /* 0x000000030000780c */ /* 0x000fe40003f24070 */
[----:B------:R-:W-:-:S02]  /*cb90*/  LOP3.LUT R4, R4, 0x1, RZ, 0xc0, !PT ;  /* 0x0000000104047812 */ /* 0x000fc400078ec0ff */
[----:B------:R-:W-:Y:S01]  /*cba0*/  ISETP.LT.U32.AND P1, PT, R11, 0x4, P1 ;  /* 0x000000040b00780c */ /* 0x000fe20000f21070 */
[----:B------:R-:W1:Y:S01]  /*cbb0*/  @P3 S2R R6, SR_CgaCtaId ;  /* 0x0000000000063919 */ /* 0x000e620000008800 */
[----:B------:R-:W-:Y:S02]  /*cbc0*/  @P3 MOV R5, 0x400 ;  /* 0x0000040000053802 */ /* 0x000fe40000000f00 */
[----:B------:R-:W-:Y:S02]  /*cbd0*/  IADD3.X R17, R17, UR37, RZ, P4, !PT ;  /* 0x0000002511117c10 */ /* 0x000fe4000a7fe4ff */
[----:B------:R-:W-:Y:S02]  /*cbe0*/  ISETP.GE.U32.AND P4, PT, R16, UR4, PT ;  /* 0x0000000410007c0c */ /* 0x000fe4000bf86070 */
[----:B------:R-:W-:Y:S02]  /*cbf0*/  MOV R13, 0xffffffff ;  /* 0xffffffff000d7802 */ /* 0x000fe40000000f00 */
[----:B------:R-:W-:-:S02]  /*cc00*/  LOP3.LUT R0, R0, 0x3, RZ, 0xc0, !PT ;  /* 0x0000000300007812 */ /* 0x000fc400078ec0ff */
[----:B------:R-:W-:Y:S02]  /*cc10*/  PRMT R10, RZ, 0x7610, R10 ;  /* 0x00007610ff0a7816 */ /* 0x000fe4000000000a */
[----:B-1----:R-:W-:Y:S02]  /*cc20*/  @P3 LEA R5, R6, R5, 0x18 ;  /* 0x0000000506053211 */ /* 0x002fe400078ec0ff */
[----:B------:R-:W-:Y:S02]  /*cc30*/  MOV R6, 0xffffffff ;  /* 0xffffffff00067802 */ /* 0x000fe40000000f00 */
[----:B------:R1:W-:Y:S01]  /*cc40*/  @P3 SYNCS.ARRIVE.TRANS64.A1T0 RZ, [R5+URZ+0x88], RZ ;  /* 0x000088ff05ff39a7 */ /* 0x0003e2000810003f */
[----:B------:R-:W-:Y:S02]  /*cc50*/  ISETP.NE.U32.AND P3, PT, R4, 0x1, PT ;  /* 0x000000010400780c */ /* 0x000fe40003f65070 */
[----:B------:R-:W-:Y:S02]  /*cc60*/  SEL R4, RZ, 0x1, !P1 ;  /* 0x00000001ff047807 */ /* 0x000fe40004800000 */
[----:B------:R-:W-:-:S02]  /*cc70*/  ISETP.GE.U32.AND.EX P1, PT, R17, UR5, PT, P4 ;  /* 0x0000000511007c0c */ /* 0x000fc4000bf26140 */
[----:B------:R-:W-:-:S04]  /*cc80*/  ISETP.GT.U32.AND P3, PT, R11, 0x3, !P3 ;  /* 0x000000030b00780c */ /* 0x000fc80005f64070 */
[----:B-1----:R-:W-:-:S04]  /*cc90*/  SEL R5, RZ, 0x1, !P3 ;  /* 0x00000001ff057807 */ /* 0x002fc80005800000 */
[--C-:B------:R-:W-:Y:S02]  /*cca0*/  LOP3.LUT R3, R5, R3, R4.reuse, 0x96, !PT ;  /* 0x0000000305037212 */ /* 0x100fe400078e9604 */
[----:B------:R-:W-:Y:S01]  /*ccb0*/  PRMT R4, RZ, 0x7610, R4 ;  /* 0x00007610ff047816 */ /* 0x000fe20000000004 */
[----:B------:R-:W-:Y:S06]  /*ccc0*/  @P1 BRA `(.L_x_343) ;  /* 0x0000000400541947 */ /* 0x000fec0003800000 */
[----:B------:R-:W-:Y:S01]  /*ccd0*/  ULDC.64 UR4, c[0x0][0x8d0] ;  /* 0x0002340000047ab9 */ /* 0x000fe20000000a00 */
[----:B------:R-:W1:Y:S01]  /*cce0*/  S2R R14, SR_CTAID.X ;  /* 0x00000000000e7919 */ /* 0x000e620000002500 */
[----:B------:R-:W-:Y:S01]  /*ccf0*/  ISETP.NE.U32.AND P1, PT, RZ, UR4, PT ;  /* 0x00000004ff007c0c */ /* 0x000fe2000bf25070 */
[----:B------:R-:W-:Y:S01]  /*cd00*/  ULDC UR7, c[0x0][0x8d8] ;  /* 0x0002360000077ab9 */ /* 0x000fe20000000800 */
[----:B------:R-:W-:Y:S01]  /*cd10*/  MOV R4, R16 ;  /* 0x0000001000047202 */ /* 0x000fe20000000f00 */
[----:B------:R-:W2:Y:S01]  /*cd20*/  S2R R13, SR_CTAID.Y ;  /* 0x00000000000d7919 */ /* 0x000ea20000002600 */
[----:B------:R-:W-:Y:S02]  /*cd30*/  ISETP.NE.AND.EX P1, PT, RZ, UR5, PT, P1 ;  /* 0x00000005ff007c0c */ /* 0x000fe4000bf25310 */
[----:B------:R-:W-:-:S11]  /*cd40*/  MOV R5, R17 ;  /* 0x0000001100057202 */ /* 0x000fd60000000f00 */
[----:B------:R-:W-:Y:S05]  /*cd50*/  @!P1 BRA `(.L_x_344) ;  /* 0x0000000000289947 */ /* 0x000fea0003800000 */
[----:B------:R-:W-:Y:S02]  /*cd60*/  ULDC UR6, c[0x0][0x8dc] ;  /* 0x0002370000067ab9 */ /* 0x000fe40000000800 */
[----:B------:R-:W-:-:S05]  /*cd70*/  IADD3 R9, P1, R16, UR6, RZ ;  /* 0x0000000610097c10 */ /* 0x000fca000ff3e0ff */
[----:B------:R-:W-:-:S04]  /*cd80*/  IMAD.X R15, RZ, RZ, R17, P1 ;  /* 0x000000ffff0f7224 */ /* 0x000fc800008e0611 */
[----:B------:R-:W-:-:S04]  /*cd90*/  IMAD.WIDE.U32 R6, R15, UR4, RZ ;  /* 0x000000040f067c25 */ /* 0x000fc8000f8e00ff */
[----:B------:R-:W-:-:S04]  /*cda0*/  IMAD.WIDE.U32 R6, P1, R9, UR5, R6 ;  /* 0x0000000509067c25 */ /* 0x000fc8000f820006 */
[----:B------:R-:W-:Y:S01]  /*cdb0*/  IMAD.WIDE.U32 R8, R9, UR4, RZ ;  /* 0x0000000409087c25 */ /* 0x000fe2000f8e00ff */
[----:B------:R-:W-:Y:S02]  /*cdc0*/  IADD3.X R5, RZ, RZ, RZ, P1, !PT ;  /* 0x000000ffff057210 */ /* 0x000fe40000ffe4ff */
[----:B------:R-:W-:Y:S02]  /*cdd0*/  MOV R4, R7 ;  /* 0x0000000700047202 */ /* 0x000fe40000000f00 */
[----:B------:R-:W-:-:S05]  /*cde0*/  IADD3 RZ, P1, R9, R6, RZ ;  /* 0x0000000609ff7210 */ /* 0x000fca0007f3e0ff */
[----:B------:R-:W-:-:S08]  /*cdf0*/  IMAD.WIDE.U32.X R4, R15, UR5, R4, P1 ;  /* 0x000000050f047c25 */ /* 0x000fd000088e0404 */
.L_x_344:
[--C-:B------:R-:W-:Y:S01]  /*ce00*/  SHF.R.U64 R8, R4, UR7, R5.reuse ;  /* 0x0000000704087c19 */ /* 0x100fe20008001205 */
[----:B------:R-:W-:Y:S01]  /*ce10*/  ULDC.64 UR4, c[0x0][0x8c8] ;  /* 0x0002320000047ab9 */ /* 0x000fe20000000a00 */
[----:B------:R-:W-:Y:S01]  /*ce20*/  SHF.R.U32.HI R4, RZ, UR7, R5 ;  /* 0x00000007ff047c19 */ /* 0x000fe20008011605 */
[----:B------:R-:W3:Y:S01]  /*ce30*/  LDC R25, c[0x0][0x144] ;  /* 0x00005100ff197b82 */ /* 0x000ee20000000800 */
[----:B------:R-:W-:Y:S01]  /*ce40*/  IADD3 R7, P1, RZ, -R8, RZ ;  /* 0x80000008ff077210 */ /* 0x000fe20007f3e0ff */
[----:B------:R-:W-:Y:S01]  /*ce50*/  ULDC.64 UR8, c[0x0][0x8e8] ;  /* 0x00023a0000087ab9 */ /* 0x000fe20000000a00 */
[----:B-1----:R-:W-:Y:S01]  /*ce60*/  I2FP.F32.U32 R9, R14 ;  /* 0x0000000e00097245 */ /* 0x002fe20000201000 */
[----:B------:R-:W-:Y:S01]  /*ce70*/  ULDC UR6, c[0x0][0x8b0] ;  /* 0x00022c0000067ab9 */ /* 0x000fe20000000800 */
[----:B------:R-:W-:Y:S02]  /*ce80*/  IADD3.X R4, RZ, ~R4, RZ, P1, !PT ;  /* 0x80000004ff047210 */ /* 0x000fe40000ffe4ff */
[----:B------:R-:W-:Y:S01]  /*ce90*/  ISETP.NE.U32.AND P1, PT, RZ, UR8, PT ;  /* 0x00000008ff007c0c */ /* 0x000fe2000bf25070 */
[----:B------:R-:W1:Y:S02]  /*cea0*/  LDC R20, c[0x0][0x148] ;  /* 0x00005200ff147b82 */ /* 0x000e640000000800 */
[----:B------:R-:W-:Y:S01]  /*ceb0*/  IMAD R6, R4, UR4, RZ ;  /* 0x0000000404067c24 */ /* 0x000fe2000f8e02ff */
[----:B------:R-:W-:Y:S01]  /*cec0*/  ISETP.NE.AND.EX P1, PT, RZ, UR9, PT, P1 ;  /* 0x00000009ff007c0c */ /* 0x000fe2000bf25310 */
[----:B------:R-:W-:Y:S01]  /*ced0*/  IMAD.WIDE.U32 R4, R7, UR4, R16 ;  /* 0x0000000407047c25 */ /* 0x000fe2000f8e0010 */
[----:B------:R-:W-:-:S03]  /*cee0*/  ULDC UR4, c[0x0][0x150] ;  /* 0x0000540000047ab9 */ /* 0x000fc60000000800 */
[----:B------:R-:W-:Y:S02]  /*cef0*/  IMAD R7, R7, UR5, R6 ;  /* 0x0000000507077c24 */ /* 0x000fe4000f8e0206 */
[----:B------:R-:W-:Y:S01]  /*cf00*/  FMUL R6, R9, UR4 ;  /* 0x0000000409067c20 */ /* 0x000fe20008400000 */
[----:B------:R-:W-:Y:S01]  /*cf10*/  ULDC UR4, c[0x0][0x8c0] ;  /* 0x0002300000047ab9 */ /* 0x000fe20000000800 */
[----:B------:R-:W-:Y:S01]  /*cf20*/  ULDC UR5, c[0x0][0x154] ;  /* 0x0000550000057ab9 */ /* 0x000fe20000000800 */
[----:B------:R-:W-:-:S03]  /*cf30*/  IMAD.IADD R5, R5, 0x1, R7 ;  /* 0x0000000105057824 */ /* 0x000fc600078e0207 */
[----:B------:R-:W4:Y:S02]  /*cf40*/  F2I.U32.TRUNC.NTZ R6, R6 ;  /* 0x0000000600067305 */ /* 0x000f24000020f000 */
[----:B------:R-:W-:Y:S02]  /*cf50*/  SHF.R.U64 R9, R4, UR4, R5 ;  /* 0x0000000404097c19 */ /* 0x000fe40008001205 */
[----:B--2---:R-:W-:-:S05]  /*cf60*/  I2FP.F32.U32 R4, R13 ;  /* 0x0000000d00047245 */ /* 0x004fca0000201000 */
[----:B------:R-:W-:Y:S01]  /*cf70*/  FMUL R21, R4, UR5 ;  /* 0x0000000504157c20 */ /* 0x000fe20008400000 */
[----:B------:R-:W-:Y:S01]  /*cf80*/  SHF.R.U32.HI R4, RZ, UR4, R5 ;  /* 0x00000004ff047c19 */ /* 0x000fe20008011605 */
[----:B------:R-:W-:-:S03]  /*cf90*/  ULDC UR4, c[0x0][0x900] ;  /* 0x0002400000047ab9 */ /* 0x000fc60000000800 */
[--C-:B------:R-:W-:Y:S01]  /*cfa0*/  SHF.R.U64 R19, R9, UR6, R4.reuse ;  /* 0x0000000609137c19 */ /* 0x100fe20008001204 */
[----:B------:R-:W2:Y:S01]  /*cfb0*/  F2I.U32.TRUNC.NTZ R21, R21 ;  /* 0x0000001500157305 */ /* 0x000ea2000020f000 */
[----:B------:R-:W-:Y:S02]  /*cfc0*/  SHF.R.U32.HI R4, RZ, UR6, R4 ;  /* 0x00000006ff047c19 */ /* 0x000fe40008011604 */
[----:B----4-:R-:W-:Y:S02]  /*cfd0*/  IADD3 R6, -R6, RZ, RZ ;  /* 0x000000ff06067210 */ /* 0x010fe40007ffe1ff */
[--C-:B------:R-:W-:Y:S02]  /*cfe0*/  SHF.R.U64 R15, R19, UR4, R4.reuse ;  /* 0x00000004130f7c19 */ /* 0x100fe40008001204 */
[----:B------:R-:W-:Y:S01]  /*cff0*/  SHF.R.U32.HI R23, RZ, UR4, R4 ;  /* 0x00000004ff177c19 */ /* 0x000fe20008011604 */
[----:B---3--:R-:W-:Y:S01]  /*d000*/  IMAD R14, R25, R6, R14 ;  /* 0x00000006190e7224 */ /* 0x008fe200078e020e */
[----:B------:R-:W-:-:S02]  /*d010*/  MOV R4, R15 ;  /* 0x0000000f00047202 */ /* 0x000fc40000000f00 */
[----:B------:R-:W-:Y:S01]  /*d020*/  MOV R5, R23 ;  /* 0x0000001700057202 */ /* 0x000fe20000000f00 */
[----:B------:R-:W-:Y:S06]  /*d030*/  @!P1 BRA `(.L_x_345) ;  /* 0x0000000000289947 */ /* 0x000fec0003800000 */
[----:B------:R-:W-:Y:S02]  /*d040*/  ULDC UR4, c[0x0][0x8f4] ;  /* 0x00023d0000047ab9 */ /* 0x000fe40000000800 */
[----:B------:R-:W-:-:S05]  /*d050*/  IADD3 R5, P1, R15, UR4, RZ ;  /* 0x000000040f057c10 */ /* 0x000fca000ff3e0ff */
[----:B------:R-:W-:-:S04]  /*d060*/  IMAD.X R23, RZ, RZ, R23, P1 ;  /* 0x000000ffff177224 */ /* 0x000fc800008e0617 */
[----:B------:R-:W-:-:S04]  /*d070*/  IMAD.WIDE.U32 R6, R23, UR8, RZ ;  /* 0x0000000817067c25 */ /* 0x000fc8000f8e00ff */
[----:B------:R-:W-:-:S04]  /*d080*/  IMAD.WIDE.U32 R6, P1, R5, UR9, R6 ;  /* 0x0000000905067c25 */ /* 0x000fc8000f820006 */
[----:B------:R-:W-:Y:S01]  /*d090*/  IMAD.WIDE.U32 R4, R5, UR8, RZ ;  /* 0x0000000805047c25 */ /* 0x000fe2000f8e00ff */
[----:B------:R-:W-:-:S04]  /*d0a0*/  MOV R4, R7 ;  /* 0x0000000700047202 */ /* 0x000fc80000000f00 */
[----:B------:R-:W-:Y:S02]  /*d0b0*/  IADD3 RZ, P3, R5, R6, RZ ;  /* 0x0000000605ff7210 */ /* 0x000fe40007f7e0ff */
[----:B------:R-:W-:-:S03]  /*d0c0*/  IADD3.X R5, RZ, RZ, RZ, P1, !PT ;  /* 0x000000ffff057210 */ /* 0x000fc60000ffe4ff */
[----:B------:R-:W-:-:S08]  /*d0d0*/  IMAD.WIDE.U32.X R4, R23, UR9, R4, P3 ;  /* 0x0000000917047c25 */ /* 0x000fd000098e0404 */
.L_x_345:
[----:B------:R-:W-:Y:S01]  /*d0e0*/  ISETP.NE.AND P1, PT, R2, 0x1, PT ;  /* 0x000000010200780c */ /* 0x000fe20003f25270 */
[----:B------:R-:W-:Y:S01]  /*d0f0*/  ULDC UR4, c[0x0][0x8f0] ;  /* 0x00023c0000047ab9 */ /* 0x000fe20000000800 */
[----:B------:R-:W-:Y:S01]  /*d100*/  LOP3.LUT R19, R19, UR16, RZ, 0xc0, !PT ;  /* 0x0000001013137c12 */ /* 0x000fe2000f8ec0ff */
[----:B------:R-:W-:Y:S01]  /*d110*/  ULDC UR5, c[0x0][0x8b8] ;  /* 0x00022e0000057ab9 */ /* 0x000fe20000000800 */
[----:B------:R-:W-:Y:S01]  /*d120*/  SHF.R.U64 R4, R4, UR4, R5 ;  /* 0x0000000404047c19 */ /* 0x000fe20008001205 */
[----:B------:R-:W-:Y:S01]  /*d130*/  ULDC UR4, c[0x0][0x8e0] ;  /* 0x0002380000047ab9 */ /* 0x000fe20000000800 */
[----:B--2---:R-:W-:Y:S02]  /*d140*/  IADD3 R21, -R21, RZ, RZ ;  /* 0x000000ff15157210 */ /* 0x004fe40007ffe1ff */
[----:B------:R-:W-:Y:S01]  /*d150*/  MOV R5, 0x1 ;  /* 0x0000000100057802 */ /* 0x000fe20000000f00 */
[----:B------:R-:W-:Y:S02]  /*d160*/  IMAD.MOV R6, RZ, RZ, -R4 ;  /* 0x000000ffff067224 */ /* 0x000fe400078e0a04 */
[----:B------:R-:W-:Y:S01]  /*d170*/  IMAD R19, R4, UR17, R19 ;  /* 0x0000001104137c24 */ /* 0x000fe2000f8e0213 */
[----:B------:R-:W-:Y:S01]  /*d180*/  LOP3.LUT R4, R9, UR15, RZ, 0xc0, !PT ;  /* 0x0000000f09047c12 */ /* 0x000fe2000f8ec0ff */
[----:B-1----:R-:W-:-:S02]  /*d190*/  @P1 IMAD R14, R20, R21, R13 ;  /* 0x00000015140e1224 */ /* 0x002fc400078e020d */
[----:B------:R-:W-:Y:S01]  /*d1a0*/  IMAD R15, R6, UR4, R15 ;  /* 0x00000004060f7c24 */ /* 0x000fe2000f8e020f */
[----:B------:R-:W-:Y:S01]  /*d1b0*/  ULDC UR4, c[0x0][0x8a8] ;  /* 0x00022a0000047ab9 */ /* 0x000fe20000000800 */
[----:B------:R-:W-:Y:S01]  /*d1c0*/  IMAD R14, R19, UR5, R14 ;  /* 0x00000005130e7c24 */ /* 0x000fe2000f8e020e */
[----:B------:R-:W-:Y:S01]  /*d1d0*/  MOV R6, R8 ;  /* 0x0000000800067202 */ /* 0x000fe20000000f00 */
[--C-:B------:R-:W-:Y:S01]  /*d1e0*/  IMAD R15, R15, UR4, R4.reuse ;  /* 0x000000040f0f7c24 */ /* 0x100fe2000f8e0204 */
[----:B------:R-:W-:-:S04]  /*d1f0*/  PRMT R4, R5, 0x7610, R4 ;  /* 0x0000761005047816 */ /* 0x000fc80000000004 */
[----:B------:R-:W-:Y:S02]  /*d200*/  SEL R7, R15, R14, !P1 ;  /* 0x0000000e0f077207 */ /* 0x000fe40004800000 */
[----:B------:R-:W-:-:S07]  /*d210*/  SEL R13, R14, R15, !P1 ;  /* 0x0000000f0e0d7207 */ /* 0x000fce0004800000 */
.L_x_343:
[----:B------:R-:W-:Y:S05]  /*d220*/  BSYNC B1 ;  /* 0x0000000000017941 */ /* 0x000fea0003800000 */
.L_x_342:
[----:B------:R-:W-:-:S13]  /*d230*/  LOP3.LUT P1, RZ, R4, 0xff, RZ, 0xc0, !PT ;  /* 0x000000ff04ff7812 */ /* 0x000fda000782c0ff */
[----:B------:R-:W-:Y:S05]  /*d240*/  @P1 BRA `(.L_x_346) ;  /* 0xfffffff400401947 */ /* 0x000fea000383ffff */
[----:B------:R-:W-:Y:S05]  /*d250*/  BSYNC B0 ;  /* 0x0000000000007941 */ /* 0x000fea0003800000 */
.L_x_334:
[----:B------:R-:W-:-:S03]  /*d260*/  UMOV UR4, 0xffffffff ;  /* 0xffffffff00047882 */ /* 0x000fc60000000000 */
[----:B------:R-:W-:Y:S05]  /*d270*/  BRA.DIV UR4, `(.L_x_347) ;  /* 0x0000000a041c7947 */ /* 0x000fea000b800000 */
[----:B------:R-:W-:-:S13]  /*d280*/  ELECT P6, URZ, PT ;  /* 0x00000000003f782f */ /* 0x000fda00038c0000 */
.L_x_370:
[----:B------:R-:W-:Y:S05]  /*d290*/  @!P6 BRA `(.L_x_10) ;  /* 0x0000000000a4e947 */ /* 0x000fea0003800000 */
[----:B------:R-:W-:-:S04]  /*d2a0*/  LOP3.LUT R22, R22, 0x2, RZ, 0xfc, !PT ;  /* 0x0000000216167812 */ /* 0x000fc800078efcff */
[----:B------:R-:W-:-:S13]  /*d2b0*/  ISETP.NE.AND P0, PT, R22, 0x3, PT ;  /* 0x000000031600780c */ /* 0x000fda0003f05270 */
[----:B------:R-:W-:Y:S05]  /*d2c0*/  @!P0 BRA `(.L_x_348) ;  /* 0x0000000000048947 */ /* 0x000fea0003800000 */
[----:B------:R-:W-:Y:S01]  /*d2d0*/  BPT.TRAP 0x1 ;  /* 0x000000040000795c */ /* 0x000fe20000300000 */
.L_x_348:
[----:B------:R-:W1:Y:S01]  /*d2e0*/  S2R R5, SR_CgaCtaId ;  /* 0x0000000000057919 */ /* 0x000e620000008800 */
[----:B------:R-:W-:Y:S02]  /*d2f0*/  MOV R2, 0x400 ;  /* 0x0000040000027802 */ /* 0x000fe40000000f00 */
[----:B------:R-:W-:Y:S02]  /*d300*/  SHF.L.U32 R4, R3, 0x1f, RZ ;  /* 0x0000001f03047819 */ /* 0x000fe400000006ff */
[----:B-1----:R-:W-:-:S04]  /*d310*/  LEA R5, R5, R2, 0x18 ;  /* 0x0000000205057211 */ /* 0x002fc800078ec0ff */
[----:B------:R-:W-:-:S05]  /*d320*/  IADD3 R5, R5, 0x20, RZ ;  /* 0x0000002005057810 */ /* 0x000fca0007ffe0ff */
[C---:B------:R-:W-:Y:S01]  /*d330*/  IMAD R7, R0.reuse, 0x8, R5 ;  /* 0x0000000800077824 */ /* 0x040fe200078e0205 */
[----:B------:R-:W-:-:S03]  /*d340*/  IADD3 R0, R0, 0x1, RZ ;  /* 0x0000000100007810 */ /* 0x000fc60007ffe0ff */
[----:B------:R-:W1:Y:S01]  /*d350*/  SYNCS.PHASECHK.TRANS64.TRYWAIT P0, [R7+URZ], R4 ;  /* 0x00000004070075a7 */ /* 0x000e62000800017f */
[----:B------:R-:W-:-:S04]  /*d360*/  ISETP.NE.AND P1, PT, R0, 0x4, PT ;  /* 0x000000040000780c */ /* 0x000fc80003f25270 */
[----:B------:R-:W-:Y:S02]  /*d370*/  SEL R2, RZ, 0x1, P1 ;  /* 0x00000001ff027807 */ /* 0x000fe40000800000 */
[----:B------:R-:W-:Y:S02]  /*d380*/  SEL R0, R0, RZ, P1 ;  /* 0x000000ff00007207 */ /* 0x000fe40000800000 */
[----:B------:R-:W-:Y:S02]  /*d390*/  LOP3.LUT R9, R3, R2, RZ, 0x3c, !PT ;  /* 0x0000000203097212 */ /* 0x000fe400078e3cff */
[----:B------:R-:W-:Y:S02]  /*d3a0*/  LEA R6, R0, R5, 0x3 ;  /* 0x0000000500067211 */ /* 0x000fe400078e18ff */
[----:B------:R-:W-:Y:S01]  /*d3b0*/  SHF.L.U32 R3, R9, 0x1f, RZ ;  /* 0x0000001f09037819 */ /* 0x000fe200000006ff */
[----:B-1----:R-:W-:Y:S06]  /*d3c0*/  @!P0 BRA `(.L_x_349) ;  /* 0x0000000400e88947 */ /* 0x002fec0003800000 */
.L_x_371:
[----:B------:R-:W2:Y:S01]  /*d3d0*/  SYNCS.PHASECHK.TRANS64.TRYWAIT P0, [R6+URZ], R3 ;  /* 0x00000003060075a7 */ /* 0x000ea2000800017f */
[----:B------:R-:W-:-:S04]  /*d3e0*/  IADD3 R0, R0, 0x1, RZ ;  /* 0x0000000100007810 */ /* 0x000fc80007ffe0ff */
[----:B------:R-:W-:-:S04]  /*d3f0*/  ISETP.NE.AND P1, PT, R0, 0x4, PT ;  /* 0x000000040000780c */ /* 0x000fc80003f25270 */
[----:B------:R-:W-:Y:S02]  /*d400*/  SEL R2, RZ, 0x1, P1 ;  /* 0x00000001ff027807 */ /* 0x000fe40000800000 */
[----:B------:R-:W-:Y:S02]  /*d410*/  SEL R0, R0, RZ, P1 ;  /* 0x000000ff00007207 */ /* 0x000fe40000800000 */
[----:B------:R-:W-:-:S03]  /*d420*/  LOP3.LUT R9, R9, R2, RZ, 0x3c, !PT ;  /* 0x0000000209097212 */ /* 0x000fc600078e3cff */
[----:B-1----:R-:W-:Y:S01]  /*d430*/  IMAD R7, R0, 0x8, R5 ;  /* 0x0000000800077824 */ /* 0x002fe200078e0205 */
[----:B------:R-:W-:Y:S01]  /*d440*/  SHF.L.U32 R4, R9, 0x1f, RZ ;  /* 0x0000001f09047819 */ /* 0x000fe200000006ff */
[----:B--2---:R-:W-:Y:S06]  /*d450*/  @!P0 BRA `(.L_x_350) ;  /* 0x0000000400d88947 */ /* 0x004fec0003800000 */
.L_x_372:
[----:B------:R-:W2:Y:S01]  /*d460*/  SYNCS.PHASECHK.TRANS64.TRYWAIT P0, [R7+URZ], R4 ;  /* 0x00000004070075a7 */ /* 0x000ea2000800017f */
[----:B------:R-:W-:-:S04]  /*d470*/  IADD3 R0, R0, 0x1, RZ ;  /* 0x0000000100007810 */ /* 0x000fc80007ffe0ff */
[----:B------:R-:W-:-:S04]  /*d480*/  ISETP.NE.AND P1, PT, R0, 0x4, PT ;  /* 0x000000040000780c */ /* 0x000fc80003f25270 */
[----:B------:R-:W-:Y:S02]  /*d490*/  SEL R2, RZ, 0x1, P1 ;  /* 0x00000001ff027807 */ /* 0x000fe40000800000 */
[----:B------:R-:W-:Y:S02]  /*d4a0*/  SEL R0, R0, RZ, P1 ;  /* 0x000000ff00007207 */ /* 0x000fe40000800000 */
[----:B------:R-:W-:Y:S01]  /*d4b0*/  LOP3.LUT R2, R9, R2, RZ, 0x3c, !PT ;  /* 0x0000000209027212 */ /* 0x000fe200078e3cff */
[----:B--2---:R-:W-:Y:S06]  /*d4c0*/  @!P0 BRA `(.L_x_351) ;  /* 0x0000000400d08947 */ /* 0x004fec0003800000 */
.L_x_373:
[----:B------:R-:W-:Y:S02]  /*d4d0*/  LEA R5, R0, R5, 0x3 ;  /* 0x0000000500057211 */ /* 0x000fe400078e18ff */
[----:B------:R-:W-:-:S07]  /*d4e0*/  SHF.L.U32 R0, R2, 0x1f, RZ ;  /* 0x0000001f02007819 */ /* 0x000fce00000006ff */
.L_x_352:
[----:B---3--:R3:W4:Y:S02]  /*d4f0*/  SYNCS.PHASECHK.TRANS64.TRYWAIT P0, [R5+URZ], R0 ;  /* 0x00000000050075a7 */ /* 0x008724000800017f */
[----:B----4-:R-:W-:Y:S05]  /*d500*/  @!P0 NANOSLEEP.SYNCS 0x989680 ;  /* 0x009896800000895d */ /* 0x010fea0003900000 */
[----:B------:R-:W4:Y:S02]  /*d510*/  @!P0 SYNCS.PHASECHK.TRANS64 P0, [R5+URZ], R0 ;  /* 0x00000000050085a7 */ /* 0x000f24000800007f */
[----:B----4-:R-:W-:Y:S05]  /*d520*/  @!P0 BRA `(.L_x_352) ;  /* 0xfffffffc00f08947 */ /* 0x010fea000383ffff */
.L_x_10:
[----:B------:R-:W-:Y:S05]  /*d530*/  BSYNC B6 ;  /* 0x0000000000067941 */ /* 0x000fea0003800000 */
.L_x_8:
[----:B------:R-:W-:Y:S05]  /*d540*/  EXIT ;  /* 0x000000000000794d */ /* 0x000fea0003800000 */
.L_x_23:
[----:B----4-:R4:W1:Y:S02]  /*d550*/  SYNCS.PHASECHK.TRANS64.TRYWAIT P1, [R3+URZ], R0 ;  /* 0x00000000030075a7 */ /* 0x010864000802017f */
[----:B-1----:R-:W-:Y:S05]  /*d560*/  @!P1 NANOSLEEP.SYNCS 0x989680 ;  /* 0x009896800000995d */ /* 0x002fea0003900000 */
[----:B------:R-:W1:Y:S02]  /*d570*/  @!P1 SYNCS.PHASECHK.TRANS64 P1, [R3+URZ], R0 ;  /* 0x00000000030095a7 */ /* 0x000e64000802007f */
[----:B-1----:R-:W-:Y:S05]  /*d580*/  @!P1 BRA `(.L_x_23) ;  /* 0xfffffffc00f09947 */ /* 0x002fea000383ffff */
[----:B------:R-:W-:Y:S05]  /*d590*/  BRA `(.L_x_22) ;  /* 0xffffff4000587947 */ /* 0x000fea000383ffff */
.L_x_28:
[----:B---3--:R-:W-:-:S04]  /*d5a0*/  MOV R4, UR8 ;  /* 0x0000000800047c02 */ /* 0x008fc80008000f00 */
[----:B------:R3:W4:Y:S03]  /*d5b0*/  SYNCS.PHASECHK.TRANS64.TRYWAIT P1, [R4+URZ], R3 ;  /* 0x00000003040075a7 */ /* 0x000726000802017f */
[----:B----4-:R-:W-:Y:S05]  /*d5c0*/  @!P1 NANOSLEEP.SYNCS 0x989680 ;  /* 0x009896800000995d */ /* 0x010fea0003900000 */
[----:B------:R-:W4:Y:S02]  /*d5d0*/  @!P1 SYNCS.PHASECHK.TRANS64 P1, [R4+URZ], R3 ;  /* 0x00000003040095a7 */ /* 0x000f24000802007f */
[----:B----4-:R-:W-:Y:S05]  /*d5e0*/  @!P1 BRA `(.L_x_28) ;  /* 0xfffffffc00ec9947 */ /* 0x010fea000383ffff */
[----:B------:R-:W-:Y:S05]  /*d5f0*/  BRA `(.L_x_27) ;  /* 0xffffff44008c7947 */ /* 0x000fea000383ffff */
.L_x_50:
[----:B-1----:R-:W-:-:S04]  /*d600*/  IMAD.U32 R3, RZ, RZ, UR52 ;  /* 0x00000034ff037e24 */ /* 0x002fc8000f8e00ff */
[----:B------:R1:W2:Y:S03]  /*d610*/  SYNCS.PHASECHK.TRANS64.TRYWAIT P2, [R3+URZ+0x40], R0 ;  /* 0x00004000030075a7 */ /* 0x0002a6000804017f */
[----:B--2---:R-:W-:Y:S05]  /*d620*/  @!P2 NANOSLEEP.SYNCS 0x989680 ;  /* 0x009896800000a95d */ /* 0x004fea0003900000 */
[----:B------:R-:W2:Y:S02]  /*d630*/  @!P2 SYNCS.PHASECHK.TRANS64 P2, [R3+URZ+0x40], R0 ;  /* 0x000040000300a5a7 */ /* 0x000ea4000804007f */
[----:B--2---:R-:W-:Y:S05]  /*d640*/  @!P2 BRA `(.L_x_50) ;  /* 0xfffffffc00eca947 */ /* 0x004fea000383ffff */
[----:B------:R-:W-:Y:S05]  /*d650*/  BRA `(.L_x_353) ;  /* 0xffffff5000ac7947 */ /* 0x000fea000383ffff */
.L_x_109:
[----:B-1----:R1:W2:Y:S02]  /*d660*/  SYNCS.PHASECHK.TRANS64.TRYWAIT P2, [R20+URZ+0x40], R21 ;  /* 0x00004015140075a7 */ /* 0x0022a4000804017f */
[----:B--2---:R-:W-:Y:S05]  /*d670*/  @!P2 NANOSLEEP.SYNCS 0x989680 ;  /* 0x009896800000a95d */ /* 0x004fea0003900000 */
[----:B------:R-:W2:Y:S02]  /*d680*/  @!P2 SYNCS.PHASECHK.TRANS64 P2, [R20+URZ+0x40], R21 ;  /* 0x000040151400a5a7 */ /* 0x000ea4000804007f */
[----:B--2---:R-:W-:Y:S05]  /*d690*/  @!P2 BRA `(.L_x_109) ;  /* 0xfffffffc00f0a947 */ /* 0x004fea000383ffff */
[----:B------:R-:W-:Y:S05]  /*d6a0*/  BRA `(.L_x_354) ;  /* 0xffffff7000b87947 */ /* 0x000fea000383ffff */
.L_x_166:
[----:B-1----:R1:W2:Y:S02]  /*d6b0*/  SYNCS.PHASECHK.TRANS64.TRYWAIT P2, [R3+URZ+0x40], R20 ;  /* 0x00004014030075a7 */ /* 0x0022a4000804017f */
[----:B--2---:R-:W-:Y:S05]  /*d6c0*/  @!P2 NANOSLEEP.SYNCS 0x989680 ;  /* 0x009896800000a95d */ /* 0x004fea0003900000 */
[----:B------:R-:W2:Y:S02]  /*d6d0*/  @!P2 SYNCS.PHASECHK.TRANS64 P2, [R3+URZ+0x40], R20 ;  /* 0x000040140300a5a7 */ /* 0x000ea4000804007f */
[----:B--2---:R-:W-:Y:S05]  /*d6e0*/  @!P2 BRA `(.L_x_166) ;  /* 0xfffffffc00f0a947 */ /* 0x004fea000383ffff */
[----:B------:R-:W-:Y:S05]  /*d6f0*/  BRA `(.L_x_355) ;  /* 0xffffff90002c7947 */ /* 0x000fea000383ffff */
.L_x_223:
[----:B-1----:R1:W2:Y:S02]  /*d700*/  SYNCS.PHASECHK.TRANS64.TRYWAIT P2, [R20+URZ+0x40], R3 ;  /* 0x00004003140075a7 */ /* 0x0022a4000804017f */
[----:B--2---:R-:W-:Y:S05]  /*d710*/  @!P2 NANOSLEEP.SYNCS 0x989680 ;  /* 0x009896800000a95d */ /* 0x004fea0003900000 */
[----:B------:R-:W2:Y:S02]  /*d720*/  @!P2 SYNCS.PHASECHK.TRANS64 P2, [R20+URZ+0x40], R3 ;  /* 0x000040031400a5a7 */ /* 0x000ea4000804007f */
[----:B--2---:R-:W-:Y:S05]  /*d730*/  @!P2 BRA `(.L_x_223) ;  /* 0xfffffffc00f0a947 */ /* 0x004fea000383ffff */
[----:B------:R-:W-:Y:S05]  /*d740*/  BRA `(.L_x_356) ;  /* 0xffffffac00ac7947 */ /* 0x000fea000383ffff */
.L_x_290:
[----:B-1----:R-:W-:-:S04]  /*d750*/  MOV R3, UR4 ;  /* 0x0000000400037c02 */ /* 0x002fc80008000f00 */
[----:B------:R1:W2:Y:S03]  /*d760*/  SYNCS.PHASECHK.TRANS64.TRYWAIT P0, [R3+URZ+0x88], R0 ;  /* 0x00008800030075a7 */ /* 0x0002a6000800017f */
[----:B--2---:R-:W-:Y:S05]  /*d770*/  @!P0 NANOSLEEP.SYNCS 0x989680 ;  /* 0x009896800000895d */ /* 0x004fea0003900000 */
[----:B------:R-:W2:Y:S02]  /*d780*/  @!P0 SYNCS.PHASECHK.TRANS64 P0, [R3+URZ+0x88], R0 ;  /* 0x00008800030085a7 */ /* 0x000ea4000800007f */
[----:B--2---:R-:W-:Y:S05]  /*d790*/  @!P0 BRA `(.L_x_290) ;  /* 0xfffffffc00ec8947 */ /* 0x004fea000383ffff */
[----:B------:R-:W-:Y:S05]  /*d7a0*/  BRA `(.L_x_289) ;  /* 0xffffffd800fc7947 */ /* 0x000fea000383ffff */
.L_x_299:
[----:B-1----:R-:W-:-:S04]  /*d7b0*/  MOV R5, UR5 ;  /* 0x0000000500057c02 */ /* 0x002fc80008000f00 */
[----:B------:R1:W2:Y:S03]  /*d7c0*/  SYNCS.PHASECHK.TRANS64.TRYWAIT P1, [R5+URZ+0x60], R4 ;  /* 0x00006004050075a7 */ /* 0x0002a6000802017f */
[----:B--2---:R-:W-:Y:S05]  /*d7d0*/  @!P1 NANOSLEEP.SYNCS 0x989680 ;  /* 0x009896800000995d */ /* 0x004fea0003900000 */
[----:B------:R-:W2:Y:S02]  /*d7e0*/  @!P1 SYNCS.PHASECHK.TRANS64 P1, [R5+URZ+0x60], R4 ;  /* 0x00006004050095a7 */ /* 0x000ea4000802007f */
[----:B--2---:R-:W-:Y:S05]  /*d7f0*/  @!P1 BRA `(.L_x_299) ;  /* 0xfffffffc00ec9947 */ /* 0x004fea000383ffff */
[----:B------:R-:W-:Y:S05]  /*d800*/  BRA `(.L_x_357) ;  /* 0xffffffdc00e87947 */ /* 0x000fea000383ffff */
.L_x_305:
[----:B-12---:R-:W-:-:S04]  /*d810*/  MOV R5, UR5 ;  /* 0x0000000500057c02 */ /* 0x006fc80008000f00 */
[----:B------:R1:W2:Y:S03]  /*d820*/  SYNCS.PHASECHK.TRANS64.TRYWAIT P1, [R5+URZ+0x68], R4 ;  /* 0x00006804050075a7 */ /* 0x0002a6000802017f */
[----:B--2---:R-:W-:Y:S05]  /*d830*/  @!P1 NANOSLEEP.SYNCS 0x989680 ;  /* 0x009896800000995d */ /* 0x004fea0003900000 */
[----:B------:R-:W2:Y:S02]  /*d840*/  @!P1 SYNCS.PHASECHK.TRANS64 P1, [R5+URZ+0x68], R4 ;  /* 0x00006804050095a7 */ /* 0x000ea4000802007f */
[----:B--2---:R-:W-:Y:S05]  /*d850*/  @!P1 BRA `(.L_x_305) ;  /* 0xfffffffc00ec9947 */ /* 0x004fea000383ffff */
[----:B------:R-:W-:Y:S05]  /*d860*/  BRA `(.L_x_358) ;  /* 0xffffffe000307947 */ /* 0x000fea000383ffff */
.L_x_311:
[----:B-123--:R-:W-:-:S04]  /*d870*/  IMAD.U32 R5, RZ, RZ, UR5 ;  /* 0x00000005ff057e24 */ /* 0x00efc8000f8e00ff */
[----:B------:R1:W2:Y:S03]  /*d880*/  SYNCS.PHASECHK.TRANS64.TRYWAIT P1, [R5+URZ+0x70], R4 ;  /* 0x00007004050075a7 */ /* 0x0002a6000802017f */
[----:B--2---:R-:W-:Y:S05]  /*d890*/  @!P1 NANOSLEEP.SYNCS 0x989680 ;  /* 0x009896800000995d */ /* 0x004fea0003900000 */
[----:B------:R-:W2:Y:S02]  /*d8a0*/  @!P1 SYNCS.PHASECHK.TRANS64 P1, [R5+URZ+0x70], R4 ;  /* 0x00007004050095a7 */ /* 0x000ea4000802007f */
[----:B--2---:R-:W-:Y:S05]  /*d8b0*/  @!P1 BRA `(.L_x_311) ;  /* 0xfffffffc00ec9947 */ /* 0x004fea000383ffff */
[----:B------:R-:W-:Y:S05]  /*d8c0*/  BRA `(.L_x_359) ;  /* 0xffffffe000847947 */ /* 0x000fea000383ffff */
.L_x_317:
[----:B-1234-:R-:W-:-:S04]  /*d8d0*/  MOV R5, UR5 ;  /* 0x0000000500057c02 */ /* 0x01efc80008000f00 */
[----:B------:R1:W2:Y:S03]  /*d8e0*/  SYNCS.PHASECHK.TRANS64.TRYWAIT P1, [R5+URZ+0x78], R4 ;  /* 0x00007804050075a7 */ /* 0x0002a6000802017f */
[----:B--2---:R-:W-:Y:S05]  /*d8f0*/  @!P1 NANOSLEEP.SYNCS 0x989680 ;  /* 0x009896800000995d */ /* 0x004fea0003900000 */
[----:B------:R-:W2:Y:S02]  /*d900*/  @!P1 SYNCS.PHASECHK.TRANS64 P1, [R5+URZ+0x78], R4 ;  /* 0x00007804050095a7 */ /* 0x000ea4000802007f */
[----:B--2---:R-:W-:Y:S05]  /*d910*/  @!P1 BRA `(.L_x_317) ;  /* 0xfffffffc00ec9947 */ /* 0x004fea000383ffff */
[----:B------:R-:W-:Y:S05]  /*d920*/  BRA `(.L_x_360) ;  /* 0xffffffe000d07947 */ /* 0x000fea000383ffff */
.L_x_327:
[----:B------:R1:W1:Y:S02]  /*d930*/  SYNCS.PHASECHK.TRANS64.TRYWAIT P0, [R3+URZ+0x60], R0 ;  /* 0x00006000030075a7 */ /* 0x000264000800017f */
[----:B-1----:R-:W-:Y:S05]  /*d940*/  @!P0 NANOSLEEP.SYNCS 0x989680 ;  /* 0x009896800000895d */ /* 0x002fea0003900000 */
[----:B------:R-:W1:Y:S02]  /*d950*/  @!P0 SYNCS.PHASECHK.TRANS64 P0, [R3+URZ+0x60], R0 ;  /* 0x00006000030085a7 */ /* 0x000e64000800007f */
[----:B-1----:R-:W-:Y:S05]  /*d960*/  @!P0 BRA `(.L_x_327) ;  /* 0xfffffffc00f08947 */ /* 0x002fea000383ffff */
[----:B------:R-:W-:Y:S05]  /*d970*/  BRA `(.L_x_361) ;  /* 0xffffffe800c87947 */ /* 0x000fea000383ffff */
.L_x_329:
[----:B------:R1:W1:Y:S02]  /*d980*/  SYNCS.PHASECHK.TRANS64.TRYWAIT P0, [R3+URZ+0x68], R0 ;  /* 0x00006800030075a7 */ /* 0x000264000800017f */
[----:B-1----:R-:W-:Y:S05]  /*d990*/  @!P0 NANOSLEEP.SYNCS 0x989680 ;  /* 0x009896800000895d */ /* 0x002fea0003900000 */
[----:B------:R-:W1:Y:S02]  /*d9a0*/  @!P0 SYNCS.PHASECHK.TRANS64 P0, [R3+URZ+0x68], R0 ;  /* 0x00006800030085a7 */ /* 0x000e64000800007f */
[----:B-1----:R-:W-:Y:S05]  /*d9b0*/  @!P0 BRA `(.L_x_329) ;  /* 0xfffffffc00f08947 */ /* 0x002fea000383ffff */
[----:B------:R-:W-:Y:S05]  /*d9c0*/  BRA `(.L_x_362) ;  /* 0xffffffe800c47947 */ /* 0x000fea000383ffff */
.L_x_331:
[----:B------:R1:W1:Y:S02]  /*d9d0*/  SYNCS.PHASECHK.TRANS64.TRYWAIT P0, [R3+URZ+0x70], R0 ;  /* 0x00007000030075a7 */ /* 0x000264000800017f */
[----:B-1----:R-:W-:Y:S05]  /*d9e0*/  @!P0 NANOSLEEP.SYNCS 0x989680 ;  /* 0x009896800000895d */ /* 0x002fea0003900000 */
[----:B------:R-:W1:Y:S02]  /*d9f0*/  @!P0 SYNCS.PHASECHK.TRANS64 P0, [R3+URZ+0x70], R0 ;  /* 0x00007000030085a7 */ /* 0x000e64000800007f */
[----:B-1----:R-:W-:Y:S05]  /*da00*/  @!P0 BRA `(.L_x_331) ;  /* 0xfffffffc00f08947 */ /* 0x002fea000383ffff */
[----:B------:R-:W-:Y:S05]  /*da10*/  BRA `(.L_x_363) ;  /* 0xffffffe800c07947 */ /* 0x000fea000383ffff */
.L_x_335:
[----:B------:R-:W-:Y:S01]  /*da20*/  BSSY B1, `(.L_x_364) ;  /* 0x0000006000017945 */ /* 0x000fe20003800000 */
[----:B------:R-:W-:-:S07]  /*da30*/  MOV R15, 0xffffffff ;  /* 0xffffffff000f7802 */ /* 0x000fce0000000f00 */
[----:B------:R-:W-:Y:S05]  /*da40*/  WARPSYNC.COLLECTIVE R15, `(.L_x_365) ;  /* 0x000000000f0c7348 */ /* 0x000fea0003c00000 */
[----:B------:R-:W-:Y:S02]  /*da50*/  ELECT P6, UR62, PT ;  /* 0x00000000003e782f */ /* 0x000fe400038c0000 */
[----:B------:R-:W-:Y:S01]  /*da60*/  MOV R14, UR62 ;  /* 0x0000003e000e7c02 */ /* 0x000fe20008000f00 */
[----:B------:R-:W-:Y:S10]  /*da70*/  ENDCOLLECTIVE ;  /* 0x000000000000791b */ /* 0x000ff40003800000 */
.L_x_365:
[----:B------:R-:W-:Y:S05]  /*da80*/  BSYNC B1 ;  /* 0x0000000000017941 */ /* 0x000fea0003800000 */
.L_x_364:
[----:B------:R-:W-:Y:S05]  /*da90*/  BRA `(.L_x_366) ;  /* 0xffffffec00387947 */ /* 0x000fea000383ffff */
.L_x_338:
[----:B--2---:R2:W3:Y:S02]  /*daa0*/  SYNCS.PHASECHK.TRANS64.TRYWAIT P1, [R15+URZ+0x20], R8 ;  /* 0x000020080f0075a7 */ /* 0x0044e4000802017f */
[----:B---3--:R-:W-:Y:S05]  /*dab0*/  @!P1 NANOSLEEP.SYNCS 0x989680 ;  /* 0x009896800000995d */ /* 0x008fea0003900000 */
[----:B------:R-:W3:Y:S02]  /*dac0*/  @!P1 SYNCS.PHASECHK.TRANS64 P1, [R15+URZ+0x20], R8 ;  /* 0x000020080f0095a7 */ /* 0x000ee4000802007f */
[----:B---3--:R-:W-:Y:S05]  /*dad0*/  @!P1 BRA `(.L_x_338) ;  /* 0xfffffffc00f09947 */ /* 0x008fea000383ffff */
[----:B------:R-:W-:Y:S05]  /*dae0*/  BRA `(.L_x_367) ;  /* 0xffffffec006c7947 */ /* 0x000fea000383ffff */
.L_x_347:
[----:B------:R-:W-:Y:S01]  /*daf0*/  BSSY B0, `(.L_x_368) ;  /* 0x0000006000007945 */ /* 0x000fe20003800000 */
[----:B------:R-:W-:-:S07]  /*db00*/  MOV R15, 0xffffffff ;  /* 0xffffffff000f7802 */ /* 0x000fce0000000f00 */
[----:B------:R-:W-:Y:S05]  /*db10*/  WARPSYNC.COLLECTIVE R15, `(.L_x_369) ;  /* 0x000000000f0c7348 */ /* 0x000fea0003c00000 */
[----:B------:R-:W-:Y:S02]  /*db20*/  ELECT P6, UR62, PT ;  /* 0x00000000003e782f */ /* 0x000fe400038c0000 */
[----:B------:R-:W-:Y:S01]  /*db30*/  MOV R14, UR62 ;  /* 0x0000003e000e7c02 */ /* 0x000fe20008000f00 */
[----:B------:R-:W-:Y:S10]  /*db40*/  ENDCOLLECTIVE ;  /* 0x000000000000791b */ /* 0x000ff40003800000 */
.L_x_369:
[----:B------:R-:W-:Y:S05]  /*db50*/  BSYNC B0 ;  /* 0x0000000000007941 */ /* 0x000fea0003800000 */
.L_x_368:
[----:B------:R-:W-:Y:S05]  /*db60*/  BRA `(.L_x_370) ;  /* 0xfffffff400c87947 */ /* 0x000fea000383ffff */
.L_x_349:
[----:B-1----:R1:W2:Y:S02]  /*db70*/  SYNCS.PHASECHK.TRANS64.TRYWAIT P0, [R7+URZ], R4 ;  /* 0x00000004070075a7 */ /* 0x0022a4000800017f */
[----:B--2---:R-:W-:Y:S05]  /*db80*/  @!P0 NANOSLEEP.SYNCS 0x989680 ;  /* 0x009896800000895d */ /* 0x004fea0003900000 */
[----:B------:R-:W2:Y:S02]  /*db90*/  @!P0 SYNCS.PHASECHK.TRANS64 P0, [R7+URZ], R4 ;  /* 0x00000004070085a7 */ /* 0x000ea4000800007f */
[----:B--2---:R-:W-:Y:S05]  /*dba0*/  @!P0 BRA `(.L_x_349) ;  /* 0xfffffffc00f08947 */ /* 0x004fea000383ffff */
[----:B------:R-:W-:Y:S05]  /*dbb0*/  BRA `(.L_x_371) ;  /* 0xfffffff800047947 */ /* 0x000fea000383ffff */
.L_x_350:
[----:B-1----:R1:W2:Y:S02]  /*dbc0*/  SYNCS.PHASECHK.TRANS64.TRYWAIT P0, [R6+URZ], R3 ;  /* 0x00000003060075a7 */ /* 0x0022a4000800017f */
[----:B--2---:R-:W-:Y:S05]  /*dbd0*/  @!P0 NANOSLEEP.SYNCS 0x989680 ;  /* 0x009896800000895d */ /* 0x004fea0003900000 */
[----:B------:R-:W2:Y:S02]  /*dbe0*/  @!P0 SYNCS.PHASECHK.TRANS64 P0, [R6+URZ], R3 ;  /* 0x00000003060085a7 */ /* 0x000ea4000800007f */
[----:B--2---:R-:W-:Y:S05]  /*dbf0*/  @!P0 BRA `(.L_x_350) ;  /* 0xfffffffc00f08947 */ /* 0x004fea000383ffff */
[----:B------:R-:W-:Y:S05]  /*dc00*/  BRA `(.L_x_372) ;  /* 0xfffffff800147947 */ /* 0x000fea000383ffff */
.L_x_351:
[----:B--2---:R2:W3:Y:S02]  /*dc10*/  SYNCS.PHASECHK.TRANS64.TRYWAIT P0, [R7+URZ], R4 ;  /* 0x00000004070075a7 */ /* 0x0044e4000800017f */
[----:B---3--:R-:W-:Y:S05]  /*dc20*/  @!P0 NANOSLEEP.SYNCS 0x989680 ;  /* 0x009896800000895d */ /* 0x008fea0003900000 */
[----:B------:R-:W3:Y:S02]  /*dc30*/  @!P0 SYNCS.PHASECHK.TRANS64 P0, [R7+URZ], R4 ;  /* 0x00000004070085a7 */ /* 0x000ee4000800007f */
[----:B---3--:R-:W-:Y:S05]  /*dc40*/  @!P0 BRA `(.L_x_351) ;  /* 0xfffffffc00f08947 */ /* 0x008fea000383ffff */
[----:B------:R-:W-:Y:S05]  /*dc50*/  BRA `(.L_x_373) ;  /* 0xfffffff8001c7947 */ /* 0x000fea000383ffff */
        .weak           $__internal_0_$__cuda_sm20_rcp_rn_f32_slowpath
        .type           $__internal_0_$__cuda_sm20_rcp_rn_f32_slowpath,@function
        .size           $__internal_0_$__cuda_sm20_rcp_rn_f32_slowpath,(.L_x_379 - $__internal_0_$__cuda_sm20_rcp_rn_f32_slowpath)
$__internal_0_$__cuda_sm20_rcp_rn_f32_slowpath:
[----:B------:R-:W-:Y:S01]  /*dc60*/  IMAD.SHL.U32 R0, R3, 0x2, RZ ;  /* 0x0000000203007824 */ /* 0x000fe200078e00ff */
[----:B------:R-:W-:Y:S04]  /*dc70*/  BSSY B0, `(.L_x_374) ;  /* 0x0000030000007945 */ /* 0x000fe80003800000 */
[----:B------:R-:W-:-:S04]  /*dc80*/  SHF.R.U32.HI R98, RZ, 0x18, R0 ;  /* 0x00000018ff627819 */ /* 0x000fc80000011600 */
[----:B------:R-:W-:-:S13]  /*dc90*/  ISETP.NE.U32.AND P2, PT, R98, RZ, PT ;  /* 0x000000ff6200720c */ /* 0x000fda0003f45070 */
[----:B------:R-:W-:Y:S05]  /*dca0*/  @P2 BRA `(.L_x_375) ;  /* 0x0000000000282947 */ /* 0x000fea0003800000 */
[----:B------:R-:W-:-:S04]  /*dcb0*/  SHF.L.U32 R0, R3, 0x1, RZ ;  /* 0x0000000103007819 */ /* 0x000fc800000006ff */
[----:B------:R-:W-:-:S13]  /*dcc0*/  ISETP.NE.AND P2, PT, R0, RZ, PT ;  /* 0x000000ff0000720c */ /* 0x000fda0003f45270 */
[----:B------:R-:W-:Y:S01]  /*dcd0*/  @P2 FFMA R57, R3, 1.84467440737095516160e+19, RZ ;  /* 0x5f80000003392823 */ /* 0x000fe200000000ff */
[----:B------:R-:W-:Y:S08]  /*dce0*/  @!P2 MUFU.RCP R56, R3 ;  /* 0x000000030038a308 */ /* 0x000ff00000001000 */
[----:B------:R-:W1:Y:S02]  /*dcf0*/  @P2 MUFU.RCP R0, R57 ;  /* 0x0000003900002308 */ /* 0x000e640000001000 */
[----:B-1----:R-:W-:-:S04]  /*dd00*/  @P2 FFMA R67, R57, R0, -1 ;  /* 0xbf80000039432423 */ /* 0x002fc80000000000 */
[----:B------:R-:W-:-:S04]  /*dd10*/  @P2 FADD.FTZ R67, -R67, -RZ ;  /* 0x800000ff43432221 */ /* 0x000fc80000010100 */
[----:B------:R-:W-:-:S04]  /*dd20*/  @P2 FFMA R0, R0, R67, R0 ;  /* 0x0000004300002223 */ /* 0x000fc80000000000 */
[----:B------:R-:W-:Y:S01]  /*dd30*/  @P2 FFMA R56, R0, 1.84467440737095516160e+19, RZ ;  /* 0x5f80000000382823 */ /* 0x000fe200000000ff */
[----:B------:R-:W-:Y:S06]  /*dd40*/  BRA `(.L_x_376) ;  /* 0x0000000000887947 */ /* 0x000fec0003800000 */
.L_x_375:
[----:B------:R-:W-:-:S04]  /*dd50*/  IADD3 R100, R98, -0xfd, RZ ;  /* 0xffffff0362647810 */ /* 0x000fc80007ffe0ff */
[----:B------:R-:W-:-:S13]  /*dd60*/  ISETP.GT.U32.AND P2, PT, R100, 0x1, PT ;  /* 0x000000016400780c */ /* 0x000fda0003f44070 */
[----:B------:R-:W-:Y:S05]  /*dd70*/  @P2 BRA `(.L_x_377) ;  /* 0x0000000000782947 */ /* 0x000fea0003800000 */
[----:B------:R-:W-:Y:S02]  /*dd80*/  LOP3.LUT R0, R3, 0x7fffff, RZ, 0xc0, !PT ;  /* 0x007fffff03007812 */ /* 0x000fe400078ec0ff */
[----:B------:R-:W-:Y:S02]  /*dd90*/  MOV R69, 0x3 ;  /* 0x0000000300457802 */ /* 0x000fe40000000f00 */
[----:B------:R-:W-:Y:S02]  /*dda0*/  LOP3.LUT R0, R0, 0x3f800000, RZ, 0xfc, !PT ;  /* 0x3f80000000007812 */ /* 0x000fe400078efcff */
[----:B------:R-:W-:Y:S02]  /*ddb0*/  SHF.L.U32 R69, R69, R100, RZ ;  /* 0x0000006445457219 */ /* 0x000fe400000006ff */
[----:B------:R-:W1:Y:S02]  /*ddc0*/  MUFU.RCP R57, R0 ;  /* 0x0000000000397308 */ /* 0x000e640000001000 */
[----:B-1----:R-:W-:-:S04]  /*ddd0*/  FFMA R56, R0, R57, -1 ;  /* 0xbf80000000387423 */ /* 0x002fc80000000039 */
[----:B------:R-:W-:-:S04]  /*dde0*/  FADD.FTZ R56, -R56, -RZ ;  /* 0x800000ff38387221 */ /* 0x000fc80000010100 */
[CCC-:B------:R-:W-:Y:S01]  /*ddf0*/  FFMA.RM R67, R57.reuse, R56.reuse, R57.reuse ;  /* 0x0000003839437223 */ /* 0x1c0fe20000004039 */
[----:B------:R-:W-:-:S04]  /*de00*/  FFMA.RP R68, R57, R56, R57 ;  /* 0x0000003839447223 */ /* 0x000fc80000008039 */
[C---:B------:R-:W-:Y:S02]  /*de10*/  LOP3.LUT R56, R67.reuse, 0x7fffff, RZ, 0xc0, !PT ;  /* 0x007fffff43387812 */ /* 0x040fe400078ec0ff */
[----:B------:R-:W-:Y:S02]  /*de20*/  FSETP.NEU.FTZ.AND P2, PT, R67, R68, PT ;  /* 0x000000444300720b */ /* 0x000fe40003f5d000 */
[----:B------:R-:W-:Y:S02]  /*de30*/  LOP3.LUT R56, R56, 0x800000, RZ, 0xfc, !PT ;  /* 0x0080000038387812 */ /* 0x000fe400078efcff */
[----:B------:R-:W-:Y:S02]  /*de40*/  SEL R57, RZ, 0xffffffff, !P2 ;  /* 0xffffffffff397807 */ /* 0x000fe40005000000 */
[----:B------:R-:W-:-:S03]  /*de50*/  LOP3.LUT R69, R69, R56, RZ, 0xc0, !PT ;  /* 0x0000003845457212 */ /* 0x000fc600078ec0ff */
[----:B------:R-:W-:Y:S01]  /*de60*/  IMAD.MOV R57, RZ, RZ, -R57 ;  /* 0x000000ffff397224 */ /* 0x000fe200078e0a39 */
[----:B------:R-:W-:-:S04]  /*de70*/  SHF.R.U32.HI R69, RZ, R100, R69 ;  /* 0x00000064ff457219 */ /* 0x000fc80000011645 */
[----:B------:R-:W-:Y:S02]  /*de80*/  LOP3.LUT P2, RZ, R57, R100, R56, 0xf8, !PT ;  /* 0x0000006439ff7212 */ /* 0x000fe4000784f838 */
[C---:B------:R-:W-:Y:S02]  /*de90*/  LOP3.LUT P3, RZ, R69.reuse, 0x1, RZ, 0xc0, !PT ;  /* 0x0000000145ff7812 */ /* 0x040fe4000786c0ff */
[----:B------:R-:W-:Y:S02]  /*dea0*/  LOP3.LUT P4, RZ, R69, 0x2, RZ, 0xc0, !PT ;  /* 0x0000000245ff7812 */ /* 0x000fe4000788c0ff */
[----:B------:R-:W-:Y:S02]  /*deb0*/  IADD3 R57, R98, -0xfc, RZ ;  /* 0xffffff0462397810 */ /* 0x000fe40007ffe0ff */
[----:B------:R-:W-:Y:S02]  /*dec0*/  PLOP3.LUT P2, PT, P3, P2, P4, 0xe0, 0x0 ;  /* 0x000000000000781c */ /* 0x000fe40001f45c40 */
[----:B------:R-:W-:-:S02]  /*ded0*/  LOP3.LUT P3, RZ, R3, 0x7fffff, RZ, 0xc0, !PT ;  /* 0x007fffff03ff7812 */ /* 0x000fc4000786c0ff */
[----:B------:R-:W-:Y:S02]  /*dee0*/  SEL R0, RZ, 0x1, !P2 ;  /* 0x00000001ff007807 */ /* 0x000fe40005000000 */
[----:B------:R-:W-:Y:S02]  /*def0*/  SHF.R.U32.HI R56, RZ, R57, R56 ;  /* 0x00000039ff387219 */ /* 0x000fe40000011638 */
[----:B------:R-:W-:-:S04]  /*df00*/  IADD3 R0, -R0, RZ, RZ ;  /* 0x000000ff00007210 */ /* 0x000fc80007ffe1ff */
[----:B------:R-:W-:-:S13]  /*df10*/  ISETP.GE.AND P2, PT, R0, RZ, PT ;  /* 0x000000ff0000720c */ /* 0x000fda0003f46270 */
[----:B------:R-:W-:-:S05]  /*df20*/  @!P2 IADD3 R56, R56, 0x1, RZ ;  /* 0x000000013838a810 */ /* 0x000fca0007ffe0ff */
[----:B------:R-:W-:-:S05]  /*df30*/  @!P3 IMAD.SHL.U32 R56, R56, 0x2, RZ ;  /* 0x000000023838b824 */ /* 0x000fca00078e00ff */
[----:B------:R-:W-:Y:S01]  /*df40*/  LOP3.LUT R56, R56, 0x80000000, R3, 0xf8, !PT ;  /* 0x8000000038387812 */ /* 0x000fe200078ef803 */
[----:B------:R-:W-:Y:S06]  /*df50*/  BRA `(.L_x_376) ;  /* 0x0000000000047947 */ /* 0x000fec0003800000 */
.L_x_377:
[----:B------:R1:W2:Y:S02]  /*df60*/  MUFU.RCP R56, R3 ;  /* 0x0000000300387308 */ /* 0x0002a40000001000 */
.L_x_376:
[----:B------:R-:W-:Y:S05]  /*df70*/  BSYNC B0 ;  /* 0x0000000000007941 */ /* 0x000fea0003800000 */
.L_x_374:
[----:B--2---:R-:W-:Y:S02]  /*df80*/  MOV R0, R56 ;  /* 0x0000003800007202 */ /* 0x004fe40000000f00 */
[----:B------:R-:W-:Y:S02]  /*df90*/  MOV R56, R70 ;  /* 0x0000004600387202 */ /* 0x000fe40000000f00 */
[----:B------:R-:W-:-:S04]  /*dfa0*/  MOV R57, 0x0 ;  /* 0x0000000000397802 */ /* 0x000fc80000000f00 */
[----:B-1----:R-:W-:Y:S05]  /*dfb0*/  RET.REL.NODEC R56 `(_ZN7cutlass13device_kernelINS_4gemm6kernel13GemmUniversalIN4cute5tupleIJiiiiEEENS1_10collective13CollectiveMmaINS1_34MainloopSm90TmaGmmaWarpSpecializedILi4ENS5_IJNS4_1CILi1EEESB_SB_EEENS1_35KernelTmaWarpSpecializedCooperativeEEENS5_IJNSA_ILi256EEENSA_ILi64EEESG_EEENS_6half_tENS5_IJlSB_lEEESI_SJ_NS4_8TiledMMAINS4_8MMA_AtomIJNS4_4SM904GMMA25MMA_64x64x16_F32F16F16_SSILNSN_5MajorE0ELSP_0ELNSN_7ScaleInE1ELSQ_1EEEEEENS4_6LayoutINS5_IJNSA_ILi2EEESB_SB_EEENS5_IJSB_NSA_ILi0EEESW_EEEEENS5_IJNS4_10UnderscoreESZ_SZ_EEEEENS4_13SM90_TMA_LOADENS4_14ComposedLayoutINS4_7SwizzleILi3ELi4ELi3EEENS4_18smem_ptr_flag_bitsILi16EEENST_INS5_IJNSA_ILi8EEESG_EEENS5_IJSG_SB_EEEEEEEvNS4_8identityES12_S1C_vS1D_EENS_8epilogue10collective18CollectiveEpilogueINS1F_22Sm90TmaWarpSpecializedILi4ELi2ELi16ELb1ELb0EEEJSH_NS5_IJNSA_ILi128EEENSA_ILi32EEEEEESI_SJ_SI_SJ_NS1F_6fusion15FusionCallbacksIS1J_NS1N_13LinCombEltActINS1F_6thread7SigmoidESI_fSI_fLNS_15FloatRoundStyleE2EEESH_S1M_JEEES12_NS13_INS14_ILi2ELi4ELi3EEES17_NST_INS5_IJS18_S1L_EEENS5_IJS1L_SB_EEEEEEENS4_17SM75_U32x4_LDSM_NENS4_14SM90_TMA_STOREES1Z_NS4_17SM90_U32x4_STSM_NENS4_9Copy_AtomIJS22_SI_EEEvEEEvvEEEEvNT_6ParamsE) ;  /* 0xffffff2038107950 */ /* 0x002fea0003c3ffff */
.L_x_378:
[----:B------:R-:W-:-:S00]  /*dfc0*/  BRA `(.L_x_378) ;  /* 0xfffffffc00fc7947 */ /* 0x000fc0000383ffff */
[----:B------:R-:W-:-:S00]  /*dfd0*/  NOP ;  /* 0x0000000000007918 */ /* 0x000fc00000000000 */
        /* <DEDUP_REMOVED lines=10> */
.L_x_379:


//--------------------- .nv.global.init           --------------------------
	.section	.nv.global.init,"aw",@progbits
.nv.global.init:
	.type		$str$22,@object
	.size		$str$22,($str$26 - $str$22)
$str$22:
        /*0000*/ 	.byte	0x6b, 0x5f, 0x74, 0x69, 0x6c, 0x65, 0x5f, 0x63, 0x6f, 0x75, 0x6e, 0x74, 0x20, 0x3e, 0x3d, 0x20
        /*0010*/ 	.byte	0x31, 0x00
	.type		$str$26,@object
	.size		$str$26,($str$27 - $str$26)
$str$26:
        /*0012*/ 	.byte	0x28, 0x61, 0x64, 0x64, 0x72, 0x65, 0x73, 0x73, 0x20, 0x26, 0x20, 0x6d, 0x61, 0x73, 0x6b, 0x29
        /*0022*/ 	.byte	0x20, 0x3d, 0x3d, 0x20, 0x30, 0x00
	.type		$str$27,@object
	.size		$str$27,($str$23 - $str$27)
$str$27:
        /*0028*/ 	.byte	0x2f, 0x74, 0x6d, 0x70, 0x2f, 0x63, 0x75, 0x74, 0x6c, 0x61, 0x73, 0x73, 0x5f, 0x73, 0x77, 0x65
        /*0038*/ 	.byte	0x65, 0x70, 0x5f, 0x73, 0x72, 0x63, 0x2f, 0x69, 0x6e, 0x63, 0x6c, 0x75, 0x64, 0x65, 0x2f, 0x63
        /*0048*/ 	.byte	0x75, 0x74, 0x65, 0x2f, 0x70, 0x6f, 0x69, 0x6e, 0x74, 0x65, 0x72, 0x5f, 0x66, 0x6c, 0x61, 0x67
        /*0058*/ 	.byte	0x67, 0x65, 0x64, 0x2e, 0x68, 0x70, 0x70, 0x00
	.type		$str$23,@object
	.size		$str$23,(__unnamed_2 - $str$23)
$str$23:
        /*0060*/ 	.byte	0x2f, 0x74, 0x6d, 0x70, 0x2f, 0x63, 0x75, 0x74, 0x6c, 0x61, 0x73, 0x73, 0x5f, 0x73, 0x77, 0x65
        /*0070*/ 	.byte	0x65, 0x70, 0x5f, 0x73, 0x72, 0x63, 0x2f, 0x69, 0x6e, 0x63, 0x6c, 0x75, 0x64, 0x65, 0x2f, 0x63
        /*0080*/ 	.byte	0x75, 0x74, 0x6c, 0x61, 0x73, 0x73, 0x2f, 0x67, 0x65, 0x6d, 0x6d, 0x2f, 0x63, 0x6f, 0x6c, 0x6c
        /*0090*/ 	.byte	0x65, 0x63, 0x74, 0x69, 0x76, 0x65, 0x2f, 0x73, 0x6d, 0x39, 0x30, 0x5f, 0x6d, 0x6d, 0x61, 0x5f
        /*00a0*/ 	.byte	0x74, 0x6d, 0x61, 0x5f, 0x67, 0x6d, 0x6d, 0x61, 0x5f, 0x73, 0x73, 0x5f, 0x77, 0x61, 0x72, 0x70
        /*00b0*/ 	.byte	0x73, 0x70, 0x65, 0x63, 0x69, 0x61, 0x6c, 0x69, 0x7a, 0x65, 0x64, 0x2e, 0x68, 0x70, 0x70, 0x00
	.type		__unnamed_2,@object
	.size		__unnamed_2,(__unnamed_1 - __unnamed_2)
__unnamed_2:
        /*00c0*/ 	.byte	0x61, 0x75, 0x74, 0x6f, 0x20, 0x63, 0x75, 0x74, 0x65, 0x3a, 0x3a, 0x61, 0x73, 0x5f, 0x70, 0x6f
        /* <DEDUP_REMOVED lines=27> */
        /*0280*/ 	.byte	0x36, 0x3e, 0x3e, 0x3e, 0x3e, 0x3e, 0x5d, 0x00
	.type		__unnamed_1,@object
	.size		__unnamed_1,(.L_0 - __unnamed_1)
__unnamed_1:
        /* <DEDUP_REMOVED lines=180> */
        /*0dc8*/ 	.byte	0x64, 0x65, 0x6e, 0x74, 0x69, 0x74, 0x79, 0x5d, 0x00
.L_0:


//--------------------- .nv.shared._ZN7cutlass13device_kernelINS_4gemm6kernel13GemmUniversalIN4cute5tupleIJiiiiEEENS1_10collective13CollectiveMmaINS1_34MainloopSm90TmaGmmaWarpSpecializedILi4ENS5_IJNS4_1CILi1EEESB_SB_EEENS1_35KernelTmaWarpSpecializedCooperativeEEENS5_IJNSA_ILi256EEENSA_ILi64EEESG_EEENS_6half_tENS5_IJlSB_lEEESI_SJ_NS4_8TiledMMAINS4_8MMA_AtomIJNS4_4SM904GMMA25MMA_64x64x16_F32F16F16_SSILNSN_5MajorE0ELSP_0ELNSN_7ScaleInE1ELSQ_1EEEEEENS4_6LayoutINS5_IJNSA_ILi2EEESB_SB_EEENS5_IJSB_NSA_ILi0EEESW_EEEEENS5_IJNS4_10UnderscoreESZ_SZ_EEEEENS4_13SM90_TMA_LOADENS4_14ComposedLayoutINS4_7SwizzleILi3ELi4ELi3EEENS4_18smem_ptr_flag_bitsILi16EEENST_INS5_IJNSA_ILi8EEESG_EEENS5_IJSG_SB_EEEEEEEvNS4_8identityES12_S1C_vS1D_EENS_8epilogue10collective18CollectiveEpilogueINS1F_22Sm90TmaWarpSpecializedILi4ELi2ELi16ELb1ELb0EEEJSH_NS5_IJNSA_ILi128EEENSA_ILi32EEEEEESI_SJ_SI_SJ_NS1F_6fusion15FusionCallbacksIS1J_NS1N_13LinCombEltActINS1F_6thread7SigmoidESI_fSI_fLNS_15FloatRoundStyleE2EEESH_S1M_JEEES12_NS13_INS14_ILi2ELi4ELi3EEES17_NST_INS5_IJS18_S1L_EEENS5_IJS1L_SB_EEEEEEENS4_17SM75_U32x4_LDSM_NENS4_14SM90_TMA_STOREES1Z_NS4_17SM90_U32x4_STSM_NENS4_9Copy_AtomIJS22_SI_EEEvEEEvvEEEEvNT_6ParamsE --------------------------
	.section	.nv.shared._ZN7cutlass13device_kernelINS_4gemm6kernel13GemmUniversalIN4cute5tupleIJiiiiEEENS1_10collective13CollectiveMmaINS1_34MainloopSm90TmaGmmaWarpSpecializedILi4ENS5_IJNS4_1CILi1EEESB_SB_EEENS1_35KernelTmaWarpSpecializedCooperativeEEENS5_IJNSA_ILi256EEENSA_ILi64EEESG_EEENS_6half_tENS5_IJlSB_lEEESI_SJ_NS4_8TiledMMAINS4_8MMA_AtomIJNS4_4SM904GMMA25MMA_64x64x16_F32F16F16_SSILNSN_5MajorE0ELSP_0ELNSN_7ScaleInE1ELSQ_1EEEEEENS4_6LayoutINS5_IJNSA_ILi2EEESB_SB_EEENS5_IJSB_NSA_ILi0EEESW_EEEEENS5_IJNS4_10UnderscoreESZ_SZ_EEEEENS4_13SM90_TMA_LOADENS4_14ComposedLayoutINS4_7SwizzleILi3ELi4ELi3EEENS4_18smem_ptr_flag_bitsILi16EEENST_INS5_IJNSA_ILi8EEESG_EEENS5_IJSG_SB_EEEEEEEvNS4_8identityES12_S1C_vS1D_EENS_8epilogue10collective18CollectiveEpilogueINS1F_22Sm90TmaWarpSpecializedILi4ELi2ELi16ELb1ELb0EEEJSH_NS5_IJNSA_ILi128EEENSA_ILi32EEEEEESI_SJ_SI_SJ_NS1F_6fusion15FusionCallbacksIS1J_NS1N_13LinCombEltActINS1F_6thread7SigmoidESI_fSI_fLNS_15FloatRoundStyleE2EEESH_S1M_JEEES12_NS13_INS14_ILi2ELi4ELi3EEES17_NST_INS5_IJS18_S1L_EEENS5_IJS1L_SB_EEEEEEENS4_17SM75_U32x4_LDSM_NENS4_14SM90_TMA_STOREES1Z_NS4_17SM90_U32x4_STSM_NENS4_9Copy_AtomIJS22_SI_EEEvEEEvvEEEEvNT_6ParamsE,"aw",@nobits
	.sectionflags	@""
	.align	16
	.zero		1024


//--------------------- .nv.shared.reserved.0     --------------------------
	.section	.nv.shared.reserved.0,"aw",@nobits
	.weak		__nv_reservedSMEM_offset_0_alias
	.size		__nv_reservedSMEM_offset_0_alias, 0, 0
	.other		__nv_reservedSMEM_offset_0_alias,@"STO_CUDA_RESERVED_SHARED STV_DEFAULT"
__nv_reservedSMEM_offset_0_alias:
	.zero		0


//--------------------- .nv.global                --------------------------
	.section	.nv.global,"aw",@nobits
.nv.global:
	.type		_ZN39_INTERNAL_516abc8d_4_k_cu_2c449683_26074cute1_E,@object
	.size		_ZN39_INTERNAL_516abc8d_4_k_cu_2c449683_26074cute1_E,(_ZN39_INTERNAL_516abc8d_4_k_cu_2c449683_26074cuda3std3__45__cpo6cbeginE - _ZN39_INTERNAL_516abc8d_4_k_cu_2c449683_26074cute1_E)
_ZN39_INTERNAL_516abc8d_4_k_cu_2c449683_26074cute1_E:
	.zero		1
	.type		_ZN39_INTERNAL_516abc8d_4_k_cu_2c449683_26074cuda3std3__45__cpo6cbeginE,@object
	.size		_ZN39_INTERNAL_516abc8d_4_k_cu_2c449683_26074cuda3std3__45__cpo6cbeginE,(_ZN39_INTERNAL_516abc8d_4_k_cu_2c449683_26074cuda3std3__48in_placeE - _ZN39_INTERNAL_516abc8d_4_k_cu_2c449683_26074cuda3std3__45__cpo6cbeginE)
_ZN39_INTERNAL_516abc8d_4_k_cu_2c449683_26074cuda3std3__45__cpo6cbeginE:
	.zero		1
	.type		_ZN39_INTERNAL_516abc8d_4_k_cu_2c449683_26074cuda3std3__48in_placeE,@object
	.size		_ZN39_INTERNAL_516abc8d_4_k_cu_2c449683_26074cuda3std3__48in_placeE,(_ZN39_INTERNAL_516abc8d_4_k_cu_2c449683_26074cuda3std6ranges3__45__cpo9iter_moveE - _ZN39_INTERNAL_516abc8d_4_k_cu_2c449683_26074cuda3std3__48in_placeE)
_ZN39_INTERNAL_516abc8d_4_k_cu_2c449683_26074cuda3std3__48in_placeE:
	.zero		1
	.type		_ZN39_INTERNAL_516abc8d_4_k_cu_2c449683_26074cuda3std6ranges3__45__cpo9iter_moveE,@object
	.size		_ZN39_INTERNAL_516abc8d_4_k_cu_2c449683_26074cuda3std6ranges3__45__cpo9iter_moveE,(_ZN39_INTERNAL_516abc8d_4_k_cu_2c449683_26074cuda3std3__45__cpo5beginE - _ZN39_INTERNAL_516abc8d_4_k_cu_2c449683_26074cuda3std6ranges3__45__cpo9iter_moveE)
_ZN39_INTERNAL_516abc8d_4_k_cu_2c449683_26074cuda3std6ranges3__45__cpo9iter_moveE:
	.zero		1
	.type		_ZN39_INTERNAL_516abc8d_4_k_cu_2c449683_26074cuda3std3__45__cpo5beginE,@object
	.size		_ZN39_INTERNAL_516abc8d_4_k_cu_2c449683_26074cuda3std3__45__cpo5beginE,(_ZN39_INTERNAL_516abc8d_4_k_cu_2c449683_26074cuda3std3__441_GLOBAL__N__516abc8d_4_k_cu_2c449683_26076ignoreE - _ZN39_INTERNAL_516abc8d_4_k_cu_2c449683_26074cuda3std3__45__cpo5beginE)
_ZN39_INTERNAL_516abc8d_4_k_cu_2c449683_26074cuda3std3__45__cpo5beginE:
	.zero		1
	.type		_ZN39_INTERNAL_516abc8d_4_k_cu_2c449683_26074cuda3std3__441_GLOBAL__N__516abc8d_4_k_cu_2c449683_26076ignoreE,@object
	.size		_ZN39_INTERNAL_516abc8d_4_k_cu_2c449683_26074cuda3std3__441_GLOBAL__N__516abc8d_4_k_cu_2c449683_26076ignoreE,(_ZN39_INTERNAL_516abc8d_4_k_cu_2c449683_26074cute7productE - _ZN39_INTERNAL_516abc8d_4_k_cu_2c449683_26074cuda3std3__441_GLOBAL__N__516abc8d_4_k_cu_2c449683_26076ignoreE)
_ZN39_INTERNAL_516abc8d_4_k_cu_2c449683_26074cuda3std3__441_GLOBAL__N__516abc8d_4_k_cu_2c449683_26076ignoreE:
	.zero		1
	.type		_ZN39_INTERNAL_516abc8d_4_k_cu_2c449683_26074cute7productE,@object
	.size		_ZN39_INTERNAL_516abc8d_4_k_cu_2c449683_26074cute7productE,(_ZN39_INTERNAL_516abc8d_4_k_cu_2c449683_26074cuda3std3__45__cpo3endE - _ZN39_INTERNAL_516abc8d_4_k_cu_2c449683_26074cute7productE)
_ZN39_INTERNAL_516abc8d_4_k_cu_2c449683_26074cute7productE:
	.zero		1
	.type		_ZN39_INTERNAL_516abc8d_4_k_cu_2c449683_26074cuda3std3__45__cpo3endE,@object
	.size		_ZN39_INTERNAL_516abc8d_4_k_cu_2c449683_26074cuda3std3__45__cpo3endE,(_ZN39_INTERNAL_516abc8d_4_k_cu_2c449683_26074cuda3std3__419piecewise_constructE - _ZN39_INTERNAL_516abc8d_4_k_cu_2c449683_26074cuda3std3__45__cpo3endE)
_ZN39_INTERNAL_516abc8d_4_k_cu_2c449683_26074cuda3std3__45__cpo3endE:
	.zero		1
	.type		_ZN39_INTERNAL_516abc8d_4_k_cu_2c449683_26074cuda3std3__419piecewise_constructE,@object
	.size		_ZN39_INTERNAL_516abc8d_4_k_cu_2c449683_26074cuda3std3__419piecewise_constructE,(_ZN39_INTERNAL_516abc8d_4_k_cu_2c449683_26074cuda3std3__45__cpo4cendE - _ZN39_INTERNAL_516abc8d_4_k_cu_2c449683_26074cuda3std3__419piecewise_constructE)
_ZN39_INTERNAL_516abc8d_4_k_cu_2c449683_26074cuda3std3__419piecewise_constructE:
	.zero		1
	.type		_ZN39_INTERNAL_516abc8d_4_k_cu_2c449683_26074cuda3std3__45__cpo4cendE,@object
	.size		_ZN39_INTERNAL_516abc8d_4_k_cu_2c449683_26074cuda3std3__45__cpo4cendE,(_ZN39_INTERNAL_516abc8d_4_k_cu_2c449683_26074cuda3std6ranges3__45__cpo4swapE - _ZN39_INTERNAL_516abc8d_4_k_cu_2c449683_26074cuda3std3__45__cpo4cendE)
_ZN39_INTERNAL_516abc8d_4_k_cu_2c449683_26074cuda3std3__45__cpo4cendE:
	.zero		1
	.type		_ZN39_INTERNAL_516abc8d_4_k_cu_2c449683_26074cuda3std6ranges3__45__cpo4swapE,@object
	.size		_ZN39_INTERNAL_516abc8d_4_k_cu_2c449683_26074cuda3std6ranges3__45__cpo4swapE,(.L_9 - _ZN39_INTERNAL_516abc8d_4_k_cu_2c449683_26074cuda3std6ranges3__45__cpo4swapE)
_ZN39_INTERNAL_516abc8d_4_k_cu_2c449683_26074cuda3std6ranges3__45__cpo4swapE:
	.zero		1
.L_9:


//--------------------- .nv.constant0._ZN7cutlass13device_kernelINS_4gemm6kernel13GemmUniversalIN4cute5tupleIJiiiiEEENS1_10collective13CollectiveMmaINS1_34MainloopSm90TmaGmmaWarpSpecializedILi4ENS5_IJNS4_1CILi1EEESB_SB_EEENS1_35KernelTmaWarpSpecializedCooperativeEEENS5_IJNSA_ILi256EEENSA_ILi64EEESG_EEENS_6half_tENS5_IJlSB_lEEESI_SJ_NS4_8TiledMMAINS4_8MMA_AtomIJNS4_4SM904GMMA25MMA_64x64x16_F32F16F16_SSILNSN_5MajorE0ELSP_0ELNSN_7ScaleInE1ELSQ_1EEEEEENS4_6LayoutINS5_IJNSA_ILi2EEESB_SB_EEENS5_IJSB_NSA_ILi0EEESW_EEEEENS5_IJNS4_10UnderscoreESZ_SZ_EEEEENS4_13SM90_TMA_LOADENS4_14ComposedLayoutINS4_7SwizzleILi3ELi4ELi3EEENS4_18smem_ptr_flag_bitsILi16EEENST_INS5_IJNSA_ILi8EEESG_EEENS5_IJSG_SB_EEEEEEEvNS4_8identityES12_S1C_vS1D_EENS_8epilogue10collective18CollectiveEpilogueINS1F_22Sm90TmaWarpSpecializedILi4ELi2ELi16ELb1ELb0EEEJSH_NS5_IJNSA_ILi128EEENSA_ILi32EEEEEESI_SJ_SI_SJ_NS1F_6fusion15FusionCallbacksIS1J_NS1N_13LinCombEltActINS1F_6thread7SigmoidESI_fSI_fLNS_15FloatRoundStyleE2EEESH_S1M_JEEES12_NS13_INS14_ILi2ELi4ELi3EEES17_NST_INS5_IJS18_S1L_EEENS5_IJS1L_SB_EEEEEEENS4_17SM75_U32x4_LDSM_NENS4_14SM90_TMA_STOREES1Z_NS4_17SM90_U32x4_STSM_NENS4_9Copy_AtomIJS22_SI_EEEvEEEvvEEEEvNT_6ParamsE --------------------------
	.section	.nv.constant0._ZN7cutlass13device_kernelINS_4gemm6kernel13GemmUniversalIN4cute5tupleIJiiiiEEENS1_10collective13CollectiveMmaINS1_34MainloopSm90TmaGmmaWarpSpecializedILi4ENS5_IJNS4_1CILi1EEESB_SB_EEENS1_35KernelTmaWarpSpecializedCooperativeEEENS5_IJNSA_ILi256EEENSA_ILi64EEESG_EEENS_6half_tENS5_IJlSB_lEEESI_SJ_NS4_8TiledMMAINS4_8MMA_AtomIJNS4_4SM904GMMA25MMA_64x64x16_F32F16F16_SSILNSN_5MajorE0ELSP_0ELNSN_7ScaleInE1ELSQ_1EEEEEENS4_6LayoutINS5_IJNSA_ILi2EEESB_SB_EEENS5_IJSB_NSA_ILi0EEESW_EEEEENS5_IJNS4_10UnderscoreESZ_SZ_EEEEENS4_13SM90_TMA_LOADENS4_14ComposedLayoutINS4_7SwizzleILi3ELi4ELi3EEENS4_18smem_ptr_flag_bitsILi16EEENST_INS5_IJNSA_ILi8EEESG_EEENS5_IJSG_SB_EEEEEEEvNS4_8identityES12_S1C_vS1D_EENS_8epilogue10collective18CollectiveEpilogueINS1F_22Sm90TmaWarpSpecializedILi4ELi2ELi16ELb1ELb0EEEJSH_NS5_IJNSA_ILi128EEENSA_ILi32EEEEEESI_SJ_SI_SJ_NS1F_6fusion15FusionCallbacksIS1J_NS1N_13LinCombEltActINS1F_6thread7SigmoidESI_fSI_fLNS_15FloatRoundStyleE2EEESH_S1M_JEEES12_NS13_INS14_ILi2ELi4ELi3EEES17_NST_INS5_IJS18_S1L_EEENS5_IJS1L_SB_EEEEEEENS4_17SM75_U32x4_LDSM_NENS4_14SM90_TMA_STOREES1Z_NS4_17SM90_U32x4_STSM_NENS4_9Copy_AtomIJS22_SI_EEEvEEEvvEEEEvNT_6ParamsE,"a",@progbits
	.sectionflags	@""
	.align	4
.nv.constant0._ZN7cutlass13device_kernelINS_4gemm6kernel13GemmUniversalIN4cute5tupleIJiiiiEEENS1_10collective13CollectiveMmaINS1_34MainloopSm90TmaGmmaWarpSpecializedILi4ENS5_IJNS4_1CILi1EEESB_SB_EEENS1_35KernelTmaWarpSpecializedCooperativeEEENS5_IJNSA_ILi256EEENSA_ILi64EEESG_EEENS_6half_tENS5_IJlSB_lEEESI_SJ_NS4_8TiledMMAINS4_8MMA_AtomIJNS4_4SM904GMMA25MMA_64x64x16_F32F16F16_SSILNSN_5MajorE0ELSP_0ELNSN_7ScaleInE1ELSQ_1EEEEEENS4_6LayoutINS5_IJNSA_ILi2EEESB_SB_EEENS5_IJSB_NSA_ILi0EEESW_EEEEENS5_IJNS4_10UnderscoreESZ_SZ_EEEEENS4_13SM90_TMA_LOADENS4_14ComposedLayoutINS4_7SwizzleILi3ELi4ELi3EEENS4_18smem_ptr_flag_bitsILi16EEENST_INS5_IJNSA_ILi8EEESG_EEENS5_IJSG_SB_EEEEEEEvNS4_8identityES12_S1C_vS1D_EENS_8epilogue10collective18CollectiveEpilogueINS1F_22Sm90TmaWarpSpecializedILi4ELi2ELi16ELb1ELb0EEEJSH_NS5_IJNSA_ILi128EEENSA_ILi32EEEEEESI_SJ_SI_SJ_NS1F_6fusion15FusionCallbacksIS1J_NS1N_13LinCombEltActINS1F_6thread7SigmoidESI_fSI_fLNS_15FloatRoundStyleE2EEESH_S1M_JEEES12_NS13_INS14_ILi2ELi4ELi3EEES17_NST_INS5_IJS18_S1L_EEENS5_IJS1L_SB_EEEEEEENS4_17SM75_U32x4_LDSM_NENS4_14SM90_TMA_STOREES1Z_NS4_17SM90_U32x4_STSM_NENS4_9Copy_AtomIJS22_SI_EEEvEEEvvEEEEvNT_6ParamsE:
	.zero		2432


//--------------------- SYMBOLS --------------------------

	.type		.nv.reservedSmem.offset0,@object
	.size		.nv.reservedSmem.offset0,0x4
	.type		__assertfail,@function
